def matmul_kernel(
    a_ptr,
    b_ptr,
    c_ptr,
    M,
    N,
    K,
    stride_am,
    stride_ak,
    stride_bk,
    stride_bn,
    stride_cm,
    stride_cn,
    BLOCK_M: tl.constexpr,
    BLOCK_N: tl.constexpr,
    BLOCK_K: tl.constexpr,
    GROUP_M: tl.constexpr,
):
    pid = tl.program_id(axis=0)
    num_pid_m = tl.cdiv(M, BLOCK_M)
    num_pid_n = tl.cdiv(N, BLOCK_N)
    num_pid_in_group = GROUP_M * num_pid_n
    group_id = pid // num_pid_in_group
    first_pid_m = group_id * GROUP_M
    group_size_m = min(num_pid_m - first_pid_m, GROUP_M)
    pid_m = first_pid_m + ((pid % num_pid_in_group) % group_size_m)
    pid_n = (pid % num_pid_in_group) // group_size_m

    offs_am = (pid_m * BLOCK_M + tl.arange(0, BLOCK_M)) % M
    offs_bn = (pid_n * BLOCK_N + tl.arange(0, BLOCK_N)) % N
    offs_k = tl.arange(0, BLOCK_K)
    a_ptrs = a_ptr + offs_am[:, None] * stride_am + offs_k[None, :] * stride_ak
    b_ptrs = b_ptr + offs_k[:, None] * stride_bk + offs_bn[None, :] * stride_bn

    acc = tl.zeros((BLOCK_M, BLOCK_N), dtype=tl.float32)
    for kk in range(0, tl.cdiv(K, BLOCK_K)):
        a = tl.load(a_ptrs, mask=offs_k[None, :] < K - kk * BLOCK_K, other=0.0)
        b = tl.load(b_ptrs, mask=offs_k[:, None] < K - kk * BLOCK_K, other=0.0)
        acc = tl.dot(a, b, acc)
        a_ptrs += BLOCK_K * stride_ak
        b_ptrs += BLOCK_K * stride_bk

    c = acc.to(c_ptr.dtype.element_ty)
    offs_cm = pid_m * BLOCK_M + tl.arange(0, BLOCK_M)
    offs_cn = pid_n * BLOCK_N + tl.arange(0, BLOCK_N)
    c_ptrs = c_ptr + offs_cm[:, None] * stride_cm + offs_cn[None, :] * stride_cn
    mask = (offs_cm[:, None] < M) & (offs_cn[None, :] < N)
    tl.store(c_ptrs, c, mask=mask)

# config = {"BLOCK_K": 64, "BLOCK_M": 64, "BLOCK_N": 512, "GROUP_M": 8, "arch": "sm_90", "dtype": "fp16", "num_ctas": 2, "num_stages": 3, "num_warps": 4}
# arch = sm_90


// ===== COMPILED SASS (sm_90a) =====

	.target	sm_90a

	.elftype	@"ET_EXEC"


//--------------------- .note.nv.tkinfo           --------------------------
	.section	.note.nv.tkinfo,"",@"SHT_NOTE"
	.sectionflags	@"SHF_NOTE_NV_TKINFO"
	.tkinfo
        /*0018*/ 	.word	0x00000002
        /*0030*/ 	.string	""
        /*0030*/ 	.string	"ptxas"
        /*0030*/ 	.string	"Cuda compilation tools, release 13.0, V13.0.88"
        /*0030*/ 	.string	"Build cuda_13.0.r13.0/compiler.36424714_0"
        /*0030*/ 	.string	"-v  -suppress-debug-info  -lineinfo  -arch sm_90a "



//--------------------- .note.nv.cuinfo           --------------------------
	.section	.note.nv.cuinfo,"",@"SHT_NOTE"
	.sectionflags	@"SHF_NOTE_NV_CUINFO"
        /*0018*/ 	.short	0x0002
        /*001a*/ 	.short	0x005a
        /*001c*/ 	.short	0x0082
	.zero		2


//--------------------- .nv.info                  --------------------------
	.section	.nv.info,"",@"SHT_CUDA_INFO"
	.align	4


	//----- nvinfo : EIATTR_REGCOUNT
	.align		4
        /*0000*/ 	.byte	0x04, 0x2f
        /*0002*/ 	.short	(.L_1 - .L_0)
	.align		4
.L_0:
        /*0004*/ 	.word	index@(matmul_kernel)
        /*0008*/ 	.word	0x000000ff


	//----- nvinfo : EIATTR_FRAME_SIZE
	.align		4
.L_1:
        /*000c*/ 	.byte	0x04, 0x11
        /*000e*/ 	.short	(.L_3 - .L_2)
	.align		4
.L_2:
        /*0010*/ 	.word	index@(matmul_kernel)
        /*0014*/ 	.word	0x000008e8


	//----- nvinfo : EIATTR_MIN_STACK_SIZE
	.align		4
.L_3:
        /*0018*/ 	.byte	0x04, 0x12
        /*001a*/ 	.short	(.L_5 - .L_4)
	.align		4
.L_4:
        /*001c*/ 	.word	index@(matmul_kernel)
        /*0020*/ 	.word	0x000008e8
.L_5:


//--------------------- .nv.compat                --------------------------
	.section	.nv.compat,"",@"SHT_CUDA_COMPAT_INFO"
	.align	4
        /*0000*/ 	.byte	0x02, 0x09, 0x01, 0x00, 0x02, 0x02, 0x04, 0x00, 0x02, 0x05, 0x05, 0x00, 0x03, 0x07, 0x01, 0x01
        /*0010*/ 	.byte	0x02, 0x03, 0x00, 0x00, 0x02, 0x06, 0x01, 0x00, 0x04, 0x0b, 0x08, 0x00, 0x00, 0x00, 0x00, 0x00
        /*0020*/ 	.byte	0x00, 0x00, 0x00, 0x00


//--------------------- .nv.info.matmul_kernel    --------------------------
	.section	.nv.info.matmul_kernel,"",@"SHT_CUDA_INFO"
	.sectionflags	@""
	.align	4


	//----- nvinfo : EIATTR_CUDA_API_VERSION
	.align		4
        /*0000*/ 	.byte	0x04, 0x37
        /*0002*/ 	.short	(.L_7 - .L_6)
.L_6:
        /*0004*/ 	.word	0x00000082


	//----- nvinfo : EIATTR_KPARAM_INFO
	.align		4
.L_7:
        /*0008*/ 	.byte	0x04, 0x17
        /*000a*/ 	.short	(.L_9 - .L_8)
.L_8:
        /*000c*/ 	.word	0x00000000
        /*0010*/ 	.short	0x000d
        /*0012*/ 	.short	0x0048
        /*0014*/ 	.byte	0x00, 0xf4, 0x21, 0x00


	//----- nvinfo : EIATTR_KPARAM_INFO
	.align		4
.L_9:
        /*0018*/ 	.byte	0x04, 0x17
        /*001a*/ 	.short	(.L_11 - .L_10)
.L_10:
        /*001c*/ 	.word	0x00000000
        /*0020*/ 	.short	0x000c
        /*0022*/ 	.short	0x0040
        /*0024*/ 	.byte	0x00, 0xf4, 0x21, 0x00


	//----- nvinfo : EIATTR_KPARAM_INFO
	.align		4
.L_11:
        /*0028*/ 	.byte	0x04, 0x17
        /*002a*/ 	.short	(.L_13 - .L_12)
.L_12:
        /*002c*/ 	.word	0x00000000
        /*0030*/ 	.short	0x000b
        /*0032*/ 	.short	0x0038
        /*0034*/ 	.byte	0x00, 0xf0, 0x11, 0x00


	//----- nvinfo : EIATTR_KPARAM_INFO
	.align		4
.L_13:
        /*0038*/ 	.byte	0x04, 0x17
        /*003a*/ 	.short	(.L_15 - .L_14)
.L_14:
        /*003c*/ 	.word	0x00000000
        /*0040*/ 	.short	0x000a
        /*0042*/ 	.short	0x0034
        /*0044*/ 	.byte	0x00, 0xf0, 0x11, 0x00


	//----- nvinfo : EIATTR_KPARAM_INFO
	.align		4
.L_15:
        /*0048*/ 	.byte	0x04, 0x17
        /*004a*/ 	.short	(.L_17 - .L_16)
.L_16:
        /*004c*/ 	.word	0x00000000
        /*0050*/ 	.short	0x0009
        /*0052*/ 	.short	0x0030
        /*0054*/ 	.byte	0x00, 0xf0, 0x11, 0x00


	//----- nvinfo : EIATTR_KPARAM_INFO
	.align		4
.L_17:
        /*0058*/ 	.byte	0x04, 0x17
        /*005a*/ 	.short	(.L_19 - .L_18)
.L_18:
        /*005c*/ 	.word	0x00000000
        /*0060*/ 	.short	0x0008
        /*0062*/ 	.short	0x002c
        /*0064*/ 	.byte	0x00, 0xf0, 0x11, 0x00


	//----- nvinfo : EIATTR_KPARAM_INFO
	.align		4
.L_19:
        /*0068*/ 	.byte	0x04, 0x17
        /*006a*/ 	.short	(.L_21 - .L_20)
.L_20:
        /*006c*/ 	.word	0x00000000
        /*0070*/ 	.short	0x0007
        /*0072*/ 	.short	0x0028
        /*0074*/ 	.byte	0x00, 0xf0, 0x11, 0x00


	//----- nvinfo : EIATTR_KPARAM_INFO
	.align		4
.L_21:
        /*0078*/ 	.byte	0x04, 0x17
        /*007a*/ 	.short	(.L_23 - .L_22)
.L_22:
        /*007c*/ 	.word	0x00000000
        /*0080*/ 	.short	0x0006
        /*0082*/ 	.short	0x0024
        /*0084*/ 	.byte	0x00, 0xf0, 0x11, 0x00


	//----- nvinfo : EIATTR_KPARAM_INFO
	.align		4
.L_23:
        /*0088*/ 	.byte	0x04, 0x17
        /*008a*/ 	.short	(.L_25 - .L_24)
.L_24:
        /*008c*/ 	.word	0x00000000
        /*0090*/ 	.short	0x0005
        /*0092*/ 	.short	0x0020
        /*0094*/ 	.byte	0x00, 0xf0, 0x11, 0x00


	//----- nvinfo : EIATTR_KPARAM_INFO
	.align		4
.L_25:
        /*0098*/ 	.byte	0x04, 0x17
        /*009a*/ 	.short	(.L_27 - .L_26)
.L_26:
        /*009c*/ 	.word	0x00000000
        /*00a0*/ 	.short	0x0004
        /*00a2*/ 	.short	0x001c
        /*00a4*/ 	.byte	0x00, 0xf0, 0x11, 0x00


	//----- nvinfo : EIATTR_KPARAM_INFO
	.align		4
.L_27:
        /*00a8*/ 	.byte	0x04, 0x17
        /*00aa*/ 	.short	(.L_29 - .L_28)
.L_28:
        /*00ac*/ 	.word	0x00000000
        /*00b0*/ 	.short	0x0003
        /*00b2*/ 	.short	0x0018
        /*00b4*/ 	.byte	0x00, 0xf0, 0x11, 0x00


	//----- nvinfo : EIATTR_KPARAM_INFO
	.align		4
.L_29:
        /*00b8*/ 	.byte	0x04, 0x17
        /*00ba*/ 	.short	(.L_31 - .L_30)
.L_30:
        /*00bc*/ 	.word	0x00000000
        /*00c0*/ 	.short	0x0002
        /*00c2*/ 	.short	0x0010
        /*00c4*/ 	.byte	0x00, 0xf4, 0x21, 0x00


	//----- nvinfo : EIATTR_KPARAM_INFO
	.align		4
.L_31:
        /*00c8*/ 	.byte	0x04, 0x17
        /*00ca*/ 	.short	(.L_33 - .L_32)
.L_32:
        /*00cc*/ 	.word	0x00000000
        /*00d0*/ 	.short	0x0001
        /*00d2*/ 	.short	0x0008
        /*00d4*/ 	.byte	0x00, 0xf4, 0x21, 0x00


	//----- nvinfo : EIATTR_KPARAM_INFO
	.align		4
.L_33:
        /*00d8*/ 	.byte	0x04, 0x17
        /*00da*/ 	.short	(.L_35 - .L_34)
.L_34:
        /*00dc*/ 	.word	0x00000000
        /*00e0*/ 	.short	0x0000
        /*00e2*/ 	.short	0x0000
        /*00e4*/ 	.byte	0x00, 0xf4, 0x21, 0x00


	//----- nvinfo : EIATTR_EXPLICIT_CLUSTER
	.align		4
.L_35:
        /*00e8*/ 	.byte	0x01, 0x3e
	.zero		2


	//----- nvinfo : EIATTR_CTA_PER_CLUSTER
	.align		4
        /*00ec*/ 	.byte	0x04, 0x3d
        /*00ee*/ 	.short	(.L_37 - .L_36)
.L_36:
        /*00f0*/ 	.word	0x00000002
        /*00f4*/ 	.word	0x00000001
        /*00f8*/ 	.word	0x00000001


	//----- nvinfo : EIATTR_SPARSE_MMA_MASK
	.align		4
.L_37:
        /*00fc*/ 	.byte	0x03, 0x50
        /*00fe*/ 	.short	0x0000


	//----- nvinfo : EIATTR_MAXREG_COUNT
	.align		4
        /*0100*/ 	.byte	0x03, 0x1b
        /*0102*/ 	.short	0x00ff


	//----- nvinfo : EIATTR_NUM_BARRIERS
	.align		4
        /*0104*/ 	.byte	0x02, 0x4c
        /*0106*/ 	.byte	0x01
	.zero		1


	//----- nvinfo : EIATTR_ANNOTATIONS
	.align		4
        /*0108*/ 	.byte	0x04, 0x55
        /*010a*/ 	.short	(.L_39 - .L_38)


	//   ....[0]....
.L_38:
        /*010c*/ 	.word	0x00000001
        /*0110*/ 	.byte	0xf0, 0x07, 0x00, 0x00, 0x01, 0x00, 0x00, 0x00, 0x20, 0x08, 0x00, 0x00, 0x01, 0x00, 0x00, 0x00
        /* <DEDUP_REMOVED lines=832> */
        /*3520*/ 	.byte	0xc0, 0x81, 0x01, 0x00, 0x01, 0x00, 0x00, 0x00, 0x00, 0x82, 0x01, 0x00


	//----- nvinfo : EIATTR_MERCURY_ISA_VERSION
	.align		4
.L_39:
        /*352c*/ 	.byte	0x03, 0x5f
        /*352e*/ 	.short	0x0101


	//----- nvinfo : EIATTR_EXIT_INSTR_OFFSETS
	.align		4
        /*3530*/ 	.byte	0x04, 0x1c
        /*3532*/ 	.short	(.L_41 - .L_40)


	//   ....[0]....
.L_40:
        /*3534*/ 	.word	0x00018540


	//   ....[1]....
        /*3538*/ 	.word	0x00018570


	//----- nvinfo : EIATTR_REQNTID
	.align		4
.L_41:
        /*353c*/ 	.byte	0x04, 0x10
        /*353e*/ 	.short	(.L_43 - .L_42)
.L_42:
        /*3540*/ 	.word	0x00000080
        /*3544*/ 	.word	0x00000001
        /*3548*/ 	.word	0x00000001


	//----- nvinfo : EIATTR_CBANK_PARAM_SIZE
	.align		4
.L_43:
        /*354c*/ 	.byte	0x03, 0x19
        /*354e*/ 	.short	0x0050


	//----- nvinfo : EIATTR_PARAM_CBANK
	.align		4
        /*3550*/ 	.byte	0x04, 0x0a
        /*3552*/ 	.short	(.L_45 - .L_44)
	.align		4
.L_44:
        /*3554*/ 	.word	index@(.nv.constant0.matmul_kernel)
        /*3558*/ 	.short	0x0210
        /*355a*/ 	.short	0x0050


	//----- nvinfo : EIATTR_SW_WAR
	.align		4
.L_45:
        /*355c*/ 	.byte	0x04, 0x36
        /*355e*/ 	.short	(.L_47 - .L_46)
.L_46:
        /*3560*/ 	.word	0x00000008
.L_47:


//--------------------- .nv.callgraph             --------------------------
	.section	.nv.callgraph,"",@"SHT_CUDA_CALLGRAPH"
	.align	4
	.sectionentsize	8
	.align		4
        /*0000*/ 	.word	0x00000000
	.align		4
        /*0004*/ 	.word	0xffffffff
	.align		4
        /*0008*/ 	.word	0x00000000
	.align		4
        /*000c*/ 	.word	0xfffffffe
	.align		4
        /*0010*/ 	.word	0x00000000
	.align		4
        /*0014*/ 	.word	0xfffffffd
	.align		4
        /*0018*/ 	.word	0x00000000
	.align		4
        /*001c*/ 	.word	0xfffffffc


//--------------------- .text.matmul_kernel       --------------------------
	.section	.text.matmul_kernel,"ax",@progbits
	.align	128
        .global         matmul_kernel
        .type           matmul_kernel,@function
        .size           matmul_kernel,(.L_x_3 - matmul_kernel)
        .other          matmul_kernel,@"STO_CUDA_ENTRY STV_DEFAULT"
matmul_kernel:
.text.matmul_kernel:
[----:B------:R-:W0:Y:S08]  /*0000*/  LDC R1, c[0x0][0x28] ;  /* 0x00000a00ff017b82 */ /* 0x000e300000000800 */
[----:B------:R-:W1:Y:S01]  /*0010*/  LDC.64 R2, c[0x0][0x228] ;  /* 0x00008a00ff027b82 */ /* 0x000e620000000a00 */
[----:B------:R-:W2:Y:S01]  /*0020*/  S2R R12, SR_TID.X ;  /* 0x00000000000c7919 */ /* 0x000ea20000002100 */
[----:B0-----:R-:W-:Y:S01]  /*0030*/  VIADD R1, R1, 0xfffff718 ;  /* 0xfffff71801017836 */ /* 0x001fe20000000000 */
[----:B------:R-:W-:Y:S01]  /*0040*/  ULDC.64 UR16, c[0x0][0x208] ;  /* 0x0000820000107ab9 */ /* 0x000fe20000000a00 */
[----:B------:R-:W-:-:S02]  /*0050*/  CS2R R24, SRZ ;  /* 0x0000000000187805 */ /* 0x000fc4000001ff00 */
[----:B------:R-:W-:Y:S02]  /*0060*/  CS2R R26, SRZ ;  /* 0x00000000001a7805 */ /* 0x000fe4000001ff00 */
[----:B------:R-:W-:Y:S02]  /*0070*/  CS2R R32, SRZ ;  /* 0x0000000000207805 */ /* 0x000fe4000001ff00 */
[----:B------:R-:W-:Y:S01]  /*0080*/  CS2R R34, SRZ ;  /* 0x0000000000227805 */ /* 0x000fe2000001ff00 */
[----:B------:R-:W0:Y:S01]  /*0090*/  S2UR UR4, SR_CTAID.X ;  /* 0x00000000000479c3 */ /* 0x000e220000002500 */
[----:B------:R-:W-:Y:S02]  /*00a0*/  CS2R R40, SRZ ;  /* 0x0000000000287805 */ /* 0x000fe4000001ff00 */
[----:B------:R-:W-:Y:S02]  /*00b0*/  CS2R R42, SRZ ;  /* 0x00000000002a7805 */ /* 0x000fe4000001ff00 */
[----:B------:R-:W-:-:S02]  /*00c0*/  CS2R R48, SRZ ;  /* 0x0000000000307805 */ /* 0x000fc4000001ff00 */
[----:B------:R-:W-:Y:S02]  /*00d0*/  CS2R R50, SRZ ;  /* 0x0000000000327805 */ /* 0x000fe4000001ff00 */
[----:B------:R-:W-:Y:S02]  /*00e0*/  CS2R R56, SRZ ;  /* 0x0000000000387805 */ /* 0x000fe4000001ff00 */
[----:B------:R-:W-:Y:S02]  /*00f0*/  CS2R R58, SRZ ;  /* 0x00000000003a7805 */ /* 0x000fe4000001ff00 */
[----:B------:R-:W-:Y:S01]  /*0100*/  CS2R R64, SRZ ;  /* 0x0000000000407805 */ /* 0x000fe2000001ff00 */
[----:B------:R-:W3:Y:S01]  /*0110*/  S2UR UR7, SR_CgaCtaId ;  /* 0x00000000000779c3 */ /* 0x000ee20000008800 */
[----:B------:R-:W-:Y:S02]  /*0120*/  CS2R R66, SRZ ;  /* 0x0000000000427805 */ /* 0x000fe4000001ff00 */
[----:B------:R-:W-:-:S02]  /*0130*/  CS2R R72, SRZ ;  /* 0x0000000000487805 */ /* 0x000fc4000001ff00 */
[----:B------:R-:W-:Y:S02]  /*0140*/  CS2R R74, SRZ ;  /* 0x00000000004a7805 */ /* 0x000fe4000001ff00 */
[----:B------:R-:W-:Y:S02]  /*0150*/  CS2R R80, SRZ ;  /* 0x0000000000507805 */ /* 0x000fe4000001ff00 */
[----:B------:R-:W-:Y:S02]  /*0160*/  CS2R R82, SRZ ;  /* 0x0000000000527805 */ /* 0x000fe4000001ff00 */
[----:B------:R-:W-:Y:S02]  /*0170*/  CS2R R88, SRZ ;  /* 0x0000000000587805 */ /* 0x000fe4000001ff00 */
[----:B------:R-:W-:Y:S01]  /*0180*/  CS2R R90, SRZ ;  /* 0x00000000005a7805 */ /* 0x000fe2000001ff00 */
[----:B-1----:R-:W-:Y:S01]  /*0190*/  VIADD R0, R3, 0x1ff ;  /* 0x000001ff03007836 */ /* 0x002fe20000000000 */
[----:B------:R-:W1:Y:S01]  /*01a0*/  LDC R140, c[0x0][0x230] ;  /* 0x00008c00ff8c7b82 */ /* 0x000e620000000800 */
[----:B------:R-:W-:-:S02]  /*01b0*/  CS2R R96, SRZ ;  /* 0x0000000000607805 */ /* 0x000fc4000001ff00 */
[----:B------:R-:W-:Y:S02]  /*01c0*/  CS2R R98, SRZ ;  /* 0x0000000000627805 */ /* 0x000fe4000001ff00 */
[----:B------:R-:W-:Y:S02]  /*01d0*/  CS2R R104, SRZ ;  /* 0x0000000000687805 */ /* 0x000fe4000001ff00 */
[----:B------:R-:W-:Y:S02]  /*01e0*/  SHF.R.S32.HI R5, RZ, 0x1f, R0 ;  /* 0x0000001fff057819 */ /* 0x000fe40000011400 */
[----:B------:R-:W-:Y:S02]  /*01f0*/  CS2R R106, SRZ ;  /* 0x00000000006a7805 */ /* 0x000fe4000001ff00 */
[----:B------:R-:W-:Y:S02]  /*0200*/  CS2R R112, SRZ ;  /* 0x0000000000707805 */ /* 0x000fe4000001ff00 */
[----:B0-----:R-:W-:Y:S01]  /*0210*/  I2FP.F32.U32 R7, UR4 ;  /* 0x0000000400077c45 */ /* 0x001fe20008201000 */
[----:B------:R-:W-:Y:S01]  /*0220*/  ULDC UR4, c[0x0][0x150] ;  /* 0x0000540000047ab9 */ /* 0x000fe20000000800 */
[----:B------:R-:W-:-:S02]  /*0230*/  LEA.HI R5, R5, R0, RZ, 0x9 ;  /* 0x0000000005057211 */ /* 0x000fc400078f48ff */
[----:B------:R-:W-:Y:S02]  /*0240*/  CS2R R114, SRZ ;  /* 0x0000000000727805 */ /* 0x000fe4000001ff00 */
[----:B--2---:R-:W-:Y:S01]  /*0250*/  LOP3.LUT R157, R12, 0x3f, RZ, 0xc0, !PT ;  /* 0x0000003f0c9d7812 */ /* 0x004fe200078ec0ff */
[----:B------:R-:W-:Y:S01]  /*0260*/  FMUL R7, R7, UR4 ;  /* 0x0000000407077c20 */ /* 0x000fe20008400000 */
[----:B------:R-:W-:Y:S02]  /*0270*/  SHF.R.S32.HI R5, RZ, 0x9, R5 ;  /* 0x00000009ff057819 */ /* 0x000fe40000011405 */
[----:B------:R-:W-:Y:S02]  /*0280*/  CS2R R120, SRZ ;  /* 0x0000000000787805 */ /* 0x000fe4000001ff00 */
[----:B------:R-:W-:Y:S02]  /*0290*/  CS2R R122, SRZ ;  /* 0x00000000007a7805 */ /* 0x000fe4000001ff00 */
[----:B------:R-:W-:-:S02]  /*02a0*/  CS2R R128, SRZ ;  /* 0x0000000000807805 */ /* 0x000fc4000001ff00 */
[----:B------:R-:W-:Y:S01]  /*02b0*/  CS2R R130, SRZ ;  /* 0x0000000000827805 */ /* 0x000fe2000001ff00 */
[----:B------:R-:W-:Y:S01]  /*02c0*/  IMAD.SHL.U32 R6, R5, 0x8, RZ ;  /* 0x0000000805067824 */ /* 0x000fe200078e00ff */
[----:B------:R-:W0:Y:S01]  /*02d0*/  F2I.U32.TRUNC.NTZ R7, R7 ;  /* 0x0000000700077305 */ /* 0x000e22000020f000 */
[----:B------:R-:W-:Y:S02]  /*02e0*/  CS2R R136, SRZ ;  /* 0x0000000000887805 */ /* 0x000fe4000001ff00 */
[----:B------:R-:W-:Y:S02]  /*02f0*/  CS2R R138, SRZ ;  /* 0x00000000008a7805 */ /* 0x000fe4000001ff00 */
[----:B------:R-:W-:Y:S02]  /*0300*/  CS2R R144, SRZ ;  /* 0x0000000000907805 */ /* 0x000fe4000001ff00 */
[----:B------:R-:W-:Y:S01]  /*0310*/  IABS R9, R6 ;  /* 0x0000000600097213 */ /* 0x000fe20000000000 */
[----:B-1----:R-:W-:Y:S01]  /*0320*/  VIADD R140, R140, 0x3f ;  /* 0x0000003f8c8c7836 */ /* 0x002fe20000000000 */
[----:B------:R-:W-:-:S02]  /*0330*/  CS2R R146, SRZ ;  /* 0x0000000000927805 */ /* 0x000fc4000001ff00 */
[----:B------:R-:W1:Y:S01]  /*0340*/  I2F.RP R0, R9 ;  /* 0x0000000900007306 */ /* 0x000e620000209400 */
[----:B0-----:R-:W-:-:S07]  /*0350*/  IABS R13, R7 ;  /* 0x00000007000d7213 */ /* 0x001fce0000000000 */
[----:B-1----:R-:W0:Y:S02]  /*0360*/  MUFU.RCP R0, R0 ;  /* 0x0000000000007308 */ /* 0x002e240000001000 */
[----:B0-----:R-:W-:Y:S01]  /*0370*/  VIADD R4, R0, 0xffffffe ;  /* 0x0ffffffe00047836 */ /* 0x001fe20000000000 */
[----:B------:R-:W-:-:S05]  /*0380*/  IABS R0, R6 ;  /* 0x0000000600007213 */ /* 0x000fca0000000000 */
[----:B------:R0:W1:Y:S01]  /*0390*/  F2I.FTZ.U32.TRUNC.NTZ R5, R4 ;  /* 0x0000000400057305 */ /* 0x000062000021f000 */
[----:B------:R-:W-:Y:S02]  /*03a0*/  IMAD.MOV R0, RZ, RZ, -R0 ;  /* 0x000000ffff007224 */ /* 0x000fe400078e0a00 */
[----:B0-----:R-:W-:Y:S02]  /*03b0*/  IMAD.MOV.U32 R4, RZ, RZ, RZ ;  /* 0x000000ffff047224 */ /* 0x001fe400078e00ff */
[----:B-1----:R-:W-:-:S04]  /*03c0*/  IMAD.MOV R8, RZ, RZ, -R5 ;  /* 0x000000ffff087224 */ /* 0x002fc800078e0a05 */
[----:B------:R-:W-:-:S04]  /*03d0*/  IMAD R11, R8, R9, RZ ;  /* 0x00000009080b7224 */ /* 0x000fc800078e02ff */
[----:B------:R-:W-:-:S06]  /*03e0*/  IMAD.HI.U32 R4, R5, R11, R4 ;  /* 0x0000000b05047227 */ /* 0x000fcc00078e0004 */
[----:B------:R-:W-:-:S04]  /*03f0*/  IMAD.HI.U32 R4, R4, R13, RZ ;  /* 0x0000000d04047227 */ /* 0x000fc800078e00ff */
[----:B------:R-:W-:-:S05]  /*0400*/  IMAD R0, R4, R0, R13 ;  /* 0x0000000004007224 */ /* 0x000fca00078e020d */
[----:B------:R-:W-:-:S13]  /*0410*/  ISETP.GT.U32.AND P1, PT, R9, R0, PT ;  /* 0x000000000900720c */ /* 0x000fda0003f24070 */
[----:B------:R-:W-:Y:S02]  /*0420*/  @!P1 IMAD.IADD R0, R0, 0x1, -R9 ;  /* 0x0000000100009824 */ /* 0x000fe400078e0a09 */
[----:B------:R-:W-:Y:S01]  /*0430*/  @!P1 VIADD R4, R4, 0x1 ;  /* 0x0000000104049836 */ /* 0x000fe20000000000 */
[----:B------:R-:W-:Y:S02]  /*0440*/  ISETP.NE.AND P1, PT, R6, RZ, PT ;  /* 0x000000ff0600720c */ /* 0x000fe40003f25270 */
[----:B------:R-:W-:Y:S02]  /*0450*/  ISETP.GE.U32.AND P0, PT, R0, R9, PT ;  /* 0x000000090000720c */ /* 0x000fe40003f06070 */
[----:B------:R-:W-:-:S04]  /*0460*/  LOP3.LUT R0, R7, R6, RZ, 0x3c, !PT ;  /* 0x0000000607007212 */ /* 0x000fc800078e3cff */
[----:B------:R-:W-:Y:S01]  /*0470*/  ISETP.GE.AND P2, PT, R0, RZ, PT ;  /* 0x000000ff0000720c */ /* 0x000fe20003f46270 */
[----:B------:R-:W-:-:S05]  /*0480*/  VIADD R0, R2, 0x3f ;  /* 0x0000003f02007836 */ /* 0x000fca0000000000 */
[----:B------:R-:W-:Y:S01]  /*0490*/  SHF.R.S32.HI R5, RZ, 0x1f, R0 ;  /* 0x0000001fff057819 */ /* 0x000fe20000011400 */
[----:B------:R-:W-:-:S03]  /*04a0*/  @P0 VIADD R4, R4, 0x1 ;  /* 0x0000000104040836 */ /* 0x000fc60000000000 */
[----:B------:R-:W-:-:S03]  /*04b0*/  LEA.HI R5, R5, R0, RZ, 0x6 ;  /* 0x0000000005057211 */ /* 0x000fc600078f30ff */
[----:B------:R-:W-:Y:S01]  /*04c0*/  @!P2 IMAD.MOV R4, RZ, RZ, -R4 ;  /* 0x000000ffff04a224 */ /* 0x000fe200078e0a04 */
[----:B------:R-:W-:-:S05]  /*04d0*/  @!P1 LOP3.LUT R4, RZ, R6, RZ, 0x33, !PT ;  /* 0x00000006ff049212 */ /* 0x000fca00078e33ff */
[----:B------:R-:W-:Y:S02]  /*04e0*/  IMAD.SHL.U32 R8, R4, 0x8, RZ ;  /* 0x0000000804087824 */ /* 0x000fe400078e00ff */
[----:B------:R-:W-:-:S03]  /*04f0*/  IMAD.MOV R4, RZ, RZ, -R4 ;  /* 0x000000ffff047224 */ /* 0x000fc600078e0a04 */
[----:B------:R-:W-:Y:S01]  /*0500*/  LEA.HI.SX32 R5, R5, -R8, 0x1a ;  /* 0x8000000805057211 */ /* 0x000fe200078fd2ff */
[----:B------:R-:W-:-:S03]  /*0510*/  IMAD R13, R6, R4, R7 ;  /* 0x00000004060d7224 */ /* 0x000fc600078e0207 */
[----:B------:R-:W-:-:S04]  /*0520*/  VIMNMX R10, R5, 0x8, PT ;  /* 0x00000008050a7848 */ /* 0x000fc80003fe0100 */
[-C--:B------:R-:W-:Y:S02]  /*0530*/  IABS R9, R10.reuse ;  /* 0x0000000a00097213 */ /* 0x080fe40000000000 */
[----:B------:R-:W-:Y:S02]  /*0540*/  IABS R6, R10 ;  /* 0x0000000a00067213 */ /* 0x000fe40000000000 */
[----:B------:R-:W0:Y:S01]  /*0550*/  I2F.RP R0, R9 ;  /* 0x0000000900007306 */ /* 0x000e220000209400 */
[C---:B------:R-:W-:Y:S02]  /*0560*/  R2UR UR5, R10.reuse ;  /* 0x000000000a0572ca */ /* 0x040fe400000e0000 */
[----:B------:R-:W-:-:S11]  /*0570*/  R2UR UR6, R10 ;  /* 0x000000000a0672ca */ /* 0x000fd600000e0000 */
[----:B------:R-:W-:Y:S01]  /*0580*/  UISETP.NE.AND UP0, UPT, UR5, URZ, UPT ;  /* 0x0000003f0500728c */ /* 0x000fe2000bf05270 */
[----:B0-----:R-:W0:Y:S02]  /*0590*/  MUFU.RCP R0, R0 ;  /* 0x0000000000007308 */ /* 0x001e240000001000 */
[----:B0-----:R-:W-:Y:S02]  /*05a0*/  VIADD R5, R0, 0xffffffe ;  /* 0x0ffffffe00057836 */ /* 0x001fe40000000000 */
[----:B------:R-:W-:-:S04]  /*05b0*/  IMAD.MOV R0, RZ, RZ, -R6 ;  /* 0x000000ffff007224 */ /* 0x000fc800078e0a06 */
[----:B------:R-:W0:Y:S02]  /*05c0*/  F2I.FTZ.U32.TRUNC.NTZ R5, R5 ;  /* 0x0000000500057305 */ /* 0x000e24000021f000 */
[----:B0-----:R-:W-:-:S04]  /*05d0*/  IMAD.MOV R11, RZ, RZ, -R5 ;  /* 0x000000ffff0b7224 */ /* 0x001fc800078e0a05 */
[----:B------:R-:W-:Y:S01]  /*05e0*/  IMAD.MOV.U32 R4, RZ, RZ, R11 ;  /* 0x000000ffff047224 */ /* 0x000fe200078e000b */
[----:B------:R-:W-:-:S03]  /*05f0*/  IABS R11, R13 ;  /* 0x0000000d000b7213 */ /* 0x000fc60000000000 */
[----:B------:R-:W-:Y:S02]  /*0600*/  IMAD R7, R4, R9, RZ ;  /* 0x0000000904077224 */ /* 0x000fe400078e02ff */
[----:B------:R-:W-:-:S04]  /*0610*/  IMAD.MOV.U32 R4, RZ, RZ, RZ ;  /* 0x000000ffff047224 */ /* 0x000fc800078e00ff */
[----:B------:R-:W-:-:S06]  /*0620*/  IMAD.HI.U32 R4, R5, R7, R4 ;  /* 0x0000000705047227 */ /* 0x000fcc00078e0004 */
[----:B------:R-:W-:-:S04]  /*0630*/  IMAD.HI.U32 R4, R4, R11, RZ ;  /* 0x0000000b04047227 */ /* 0x000fc800078e00ff */
[----:B------:R-:W-:-:S05]  /*0640*/  IMAD R0, R4, R0, R11 ;  /* 0x0000000004007224 */ /* 0x000fca00078e020b */
[----:B------:R-:W-:-:S13]  /*0650*/  ISETP.GT.U32.AND P1, PT, R9, R0, PT ;  /* 0x000000000900720c */ /* 0x000fda0003f24070 */
[----:B------:R-:W-:Y:S02]  /*0660*/  @!P1 IMAD.IADD R0, R0, 0x1, -R9 ;  /* 0x0000000100009824 */ /* 0x000fe400078e0a09 */
[----:B------:R-:W-:-:S03]  /*0670*/  @!P1 VIADD R4, R4, 0x1 ;  /* 0x0000000104049836 */ /* 0x000fc60000000000 */
[----:B------:R-:W-:Y:S02]  /*0680*/  ISETP.GE.U32.AND P0, PT, R0, R9, PT ;  /* 0x000000090000720c */ /* 0x000fe40003f06070 */
[----:B------:R-:W-:-:S04]  /*0690*/  LOP3.LUT R0, R13, R10, RZ, 0x3c, !PT ;  /* 0x0000000a0d007212 */ /* 0x000fc800078e3cff */
[----:B------:R-:W-:-:S07]  /*06a0*/  ISETP.GE.AND P2, PT, R0, RZ, PT ;  /* 0x000000ff0000720c */ /* 0x000fce0003f46270 */
[----:B------:R-:W-:Y:S01]  /*06b0*/  @P0 VIADD R4, R4, 0x1 ;  /* 0x0000000104040836 */ /* 0x000fe20000000000 */
[----:B------:R-:W-:-:S05]  /*06c0*/  ISETP.GE.AND P0, PT, R140, 0x40, PT ;  /* 0x000000408c00780c */ /* 0x000fca0003f06270 */
[----:B------:R-:W-:-:S05]  /*06d0*/  @!P2 IMAD.MOV R4, RZ, RZ, -R4 ;  /* 0x000000ffff04a224 */ /* 0x000fca00078e0a04 */
[----:B------:R-:W-:-:S09]  /*06e0*/  R2UR UR4, R4 ;  /* 0x00000000040472ca */ /* 0x000fd200000e0000 */
[----:B------:R-:W-:-:S03]  /*06f0*/  @!UP0 ULOP3.LUT UR4, URZ, UR6, URZ, 0x33, !UPT ;  /* 0x000000063f048292 */ /* 0x000fc6000f8e333f */
[----:B------:R-:W-:Y:S01]  /*0700*/  UMOV UR6, 0x400 ;  /* 0x0000040000067882 */ /* 0x000fe20000000000 */
[----:B------:R-:W-:Y:S02]  /*0710*/  UIADD3 UR5, -UR4, URZ, URZ ;  /* 0x0000003f04057290 */ /* 0x000fe4000fffe13f */
[----:B---3--:R-:W-:-:S04]  /*0720*/  ULEA UR6, UR7, UR6, 0x18 ;  /* 0x0000000607067291 */ /* 0x008fc8000f8ec03f */
[----:B------:R-:W-:Y:S01]  /*0730*/  IMAD R0, R10, UR5, R13 ;  /* 0x000000050a007c24 */ /* 0x000fe2000f8e020d */
[----:B------:R-:W-:-:S03]  /*0740*/  USHF.L.U32 UR5, UR7, 0x8, URZ ;  /* 0x0000000807057899 */ /* 0x000fc6000800063f */
[----:B------:R-:W-:Y:S01]  /*0750*/  IMAD.IADD R4, R8, 0x1, R0 ;  /* 0x0000000108047824 */ /* 0x000fe200078e0200 */
[----:B------:R-:W-:Y:S01]  /*0760*/  ULOP3.LUT UR5, UR5, 0x100, URZ, 0xc0, !UPT ;  /* 0x0000010005057892 */ /* 0x000fe2000f8ec03f */
[----:B------:R-:W-:Y:S02]  /*0770*/  SHF.R.U32.HI R0, RZ, 0x6, R12 ;  /* 0x00000006ff007819 */ /* 0x000fe4000001160c */
[----:B------:R-:W-:Y:S01]  /*0780*/  IMAD R15, R4, 0x40, R157 ;  /* 0x00000040040f7824 */ /* 0x000fe200078e029d */
[----:B------:R-:W-:Y:S01]  /*0790*/  ULEA UR5, UR4, UR5, 0x9 ;  /* 0x0000000504057291 */ /* 0x000fe2000f8e483f */
[----:B------:R-:W-:-:S05]  /*07a0*/  SGXT.U32 R0, R0, 0x1 ;  /* 0x000000010000781a */ /* 0x000fca0000000000 */
[----:B------:R-:W-:-:S04]  /*07b0*/  LOP3.LUT R250, R0, UR5, RZ, 0xfc, !PT ;  /* 0x0000000500fa7c12 */ /* 0x000fc8000f8efcff */
[C---:B------:R-:W-:Y:S02]  /*07c0*/  LOP3.LUT R152, R250.reuse, 0x2, RZ, 0xfc, !PT ;  /* 0x00000002fa987812 */ /* 0x040fe400078efcff */
[C---:B------:R-:W-:Y:S02]  /*07d0*/  LOP3.LUT R153, R250.reuse, 0x4, RZ, 0xfc, !PT ;  /* 0x00000004fa997812 */ /* 0x040fe400078efcff */
[C---:B------:R-:W-:Y:S01]  /*07e0*/  LOP3.LUT R154, R250.reuse, 0x6, RZ, 0xfc, !PT ;  /* 0x00000006fa9a7812 */ /* 0x040fe200078efcff */
[----:B------:R-:W-:Y:S01]  /*07f0*/  STL [R1+0x54c], R152 ;  /* 0x00054c9801007387 */ /* 0x000fe20000100800 */
[C---:B------:R-:W-:Y:S02]  /*0800*/  LOP3.LUT R155, R250.reuse, 0x8, RZ, 0xfc, !PT ;  /* 0x00000008fa9b7812 */ /* 0x040fe400078efcff */
[C---:B------:R-:W-:Y:S01]  /*0810*/  LOP3.LUT R156, R250.reuse, 0xa, RZ, 0xfc, !PT ;  /* 0x0000000afa9c7812 */ /* 0x040fe200078efcff */
[----:B------:R-:W-:Y:S01]  /*0820*/  STL [R1+0x548], R153 ;  /* 0x0005489901007387 */ /* 0x000fe20000100800 */
[----:B------:R-:W-:-:S02]  /*0830*/  LOP3.LUT R158, R250, 0xc, RZ, 0xfc, !PT ;  /* 0x0000000cfa9e7812 */ /* 0x000fc400078efcff */
[C---:B------:R-:W-:Y:S01]  /*0840*/  LOP3.LUT R159, R250.reuse, 0xe, RZ, 0xfc, !PT ;  /* 0x0000000efa9f7812 */ /* 0x040fe200078efcff */
[----:B------:R-:W-:Y:S01]  /*0850*/  STL [R1+0x544], R154 ;  /* 0x0005449a01007387 */ /* 0x000fe20000100800 */
        /* <DEDUP_REMOVED lines=156> */
[----:B------:R-:W-:-:S03]  /*1220*/  LOP3.LUT R14, R250, 0xf8, RZ, 0xfc, !PT ;  /* 0x000000f8fa0e7812 */ /* 0x000fc600078efcff */
[----:B------:R-:W-:Y:S04]  /*1230*/  STL [R1+0x5bc], R208 ;  /* 0x0005bcd001007387 */ /* 0x000fe80000100800 */
        /* <DEDUP_REMOVED lines=42> */
[----:B------:R0:W-:Y:S04]  /*14e0*/  STL [R1+0x4fc], R5 ;  /* 0x0004fc0501007387 */ /* 0x0001e80000100800 */
[----:B------:R-:W-:Y:S01]  /*14f0*/  STL [R1+0x500], R252 ;  /* 0x000500fc01007387 */ /* 0x000fe20000100800 */
[----:B0-----:R-:W-:-:S05]  /*1500*/  LOP3.LUT R5, R250, 0xca, RZ, 0xfc, !PT ;  /* 0x000000cafa057812 */ /* 0x001fca00078efcff */
[----:B------:R0:W-:Y:S04]  /*1510*/  STL [R1+0x4f8], R5 ;  /* 0x0004f80501007387 */ /* 0x0001e80000100800 */
[----:B------:R-:W-:Y:S04]  /*1520*/  STL [R1+0x4f4], R16 ;  /* 0x0004f41001007387 */ /* 0x000fe80000100800 */
[----:B------:R-:W-:Y:S01]  /*1530*/  STL [R1+0x4f0], R17 ;  /* 0x0004f01101007387 */ /* 0x000fe20000100800 */
[----:B0-----:R-:W-:-:S03]  /*1540*/  LOP3.LUT R5, R250, 0xda, RZ, 0xfc, !PT ;  /* 0x000000dafa057812 */ /* 0x001fc600078efcff */
[----:B------:R-:W-:Y:S04]  /*1550*/  STL [R1+0x4ec], R18 ;  /* 0x0004ec1201007387 */ /* 0x000fe80000100800 */
[----:B------:R-:W-:Y:S04]  /*1560*/  STL [R1+0x4e8], R20 ;  /* 0x0004e81401007387 */ /* 0x000fe80000100800 */
[----:B------:R-:W-:Y:S04]  /*1570*/  STL [R1+0x4e4], R21 ;  /* 0x0004e41501007387 */ /* 0x000fe80000100800 */
[----:B------:R-:W-:Y:S04]  /*1580*/  STL [R1+0x4e0], R22 ;  /* 0x0004e01601007387 */ /* 0x000fe80000100800 */
[----:B------:R0:W-:Y:S04]  /*1590*/  STL [R1+0x4d8], R5 ;  /* 0x0004d80501007387 */ /* 0x0001e80000100800 */
[----:B------:R-:W-:Y:S04]  /*15a0*/  STL [R1+0x4dc], R23 ;  /* 0x0004dc1701007387 */ /* 0x000fe80000100800 */
[----:B------:R1:W-:Y:S01]  /*15b0*/  STL [R1+0x4d4], R6 ;  /* 0x0004d40601007387 */ /* 0x0003e20000100800 */
[----:B0-----:R-:W-:-:S03]  /*15c0*/  LOP3.LUT R5, R250, 0xe0, RZ, 0xfc, !PT ;  /* 0x000000e0fa057812 */ /* 0x001fc600078efcff */
[----:B------:R0:W-:Y:S04]  /*15d0*/  STL [R1+0x4d0], R7 ;  /* 0x0004d00701007387 */ /* 0x0001e80000100800 */
[----:B------:R2:W-:Y:S01]  /*15e0*/  STL [R1+0x4cc], R5 ;  /* 0x0004cc0501007387 */ /* 0x0005e20000100800 */
[C---:B-1----:R-:W-:Y:S02]  /*15f0*/  LOP3.LUT R6, R250.reuse, 0xe2, RZ, 0xfc, !PT ;  /* 0x000000e2fa067812 */ /* 0x042fe400078efcff */
[C---:B0-----:R-:W-:Y:S02]  /*1600*/  LOP3.LUT R7, R250.reuse, 0xe4, RZ, 0xfc, !PT ;  /* 0x000000e4fa077812 */ /* 0x041fe400078efcff */
[----:B--2---:R-:W-:-:S03]  /*1610*/  LOP3.LUT R5, R250, 0xe6, RZ, 0xfc, !PT ;  /* 0x000000e6fa057812 */ /* 0x004fc600078efcff */
[----:B------:R0:W-:Y:S04]  /*1620*/  STL [R1+0x4c4], R7 ;  /* 0x0004c40701007387 */ /* 0x0001e80000100800 */
[----:B------:R-:W-:Y:S04]  /*1630*/  STL [R1+0x4c8], R6 ;  /* 0x0004c80601007387 */ /* 0x000fe80000100800 */
[----:B------:R1:W-:Y:S01]  /*1640*/  STL [R1+0x4c0], R5 ;  /* 0x0004c00501007387 */ /* 0x0003e20000100800 */
[----:B0-----:R-:W-:-:S03]  /*1650*/  LOP3.LUT R7, R250, 0xec, RZ, 0xfc, !PT ;  /* 0x000000ecfa077812 */ /* 0x001fc600078efcff */
[----:B------:R0:W-:Y:S04]  /*1660*/  STL [R1+0x4b8], R8 ;  /* 0x0004b80801007387 */ /* 0x0001e80000100800 */
[----:B------:R-:W-:Y:S01]  /*1670*/  STL [R1+0x4bc], R11 ;  /* 0x0004bc0b01007387 */ /* 0x000fe20000100800 */
[----:B-1----:R-:W-:-:S03]  /*1680*/  LOP3.LUT R5, R250, 0xee, RZ, 0xfc, !PT ;  /* 0x000000eefa057812 */ /* 0x002fc600078efcff */
[----:B------:R1:W-:Y:S01]  /*1690*/  STL [R1+0x4b4], R7 ;  /* 0x0004b40701007387 */ /* 0x0003e20000100800 */
[----:B0-----:R-:W-:-:S03]  /*16a0*/  LOP3.LUT R8, R250, 0xf2, RZ, 0xfc, !PT ;  /* 0x000000f2fa087812 */ /* 0x001fc600078efcff */
[----:B------:R0:W-:Y:S01]  /*16b0*/  STL [R1+0x4b0], R5 ;  /* 0x0004b00501007387 */ /* 0x0001e20000100800 */
[C---:B-1----:R-:W-:Y:S02]  /*16c0*/  LOP3.LUT R7, R250.reuse, 0xf0, RZ, 0xfc, !PT ;  /* 0x000000f0fa077812 */ /* 0x042fe400078efcff */
[----:B0-----:R-:W-:-:S03]  /*16d0*/  LOP3.LUT R5, R250, 0xf4, RZ, 0xfc, !PT ;  /* 0x000000f4fa057812 */ /* 0x001fc600078efcff */
[----:B------:R0:W-:Y:S04]  /*16e0*/  STL [R1+0x4ac], R7 ;  /* 0x0004ac0701007387 */ /* 0x0001e80000100800 */
[----:B------:R1:W-:Y:S04]  /*16f0*/  STL [R1+0x4a8], R8 ;  /* 0x0004a80801007387 */ /* 0x0003e80000100800 */
[----:B------:R2:W-:Y:S01]  /*1700*/  STL [R1+0x4a4], R5 ;  /* 0x0004a40501007387 */ /* 0x0005e20000100800 */
[C---:B0-----:R-:W-:Y:S02]  /*1710*/  LOP3.LUT R7, R250.reuse, 0xf6, RZ, 0xfc, !PT ;  /* 0x000000f6fa077812 */ /* 0x041fe400078efcff */
[----:B-1----:R-:W-:-:S03]  /*1720*/  LOP3.LUT R8, R250, 0xfc, RZ, 0xfc, !PT ;  /* 0x000000fcfa087812 */ /* 0x002fc600078efcff */
[----:B------:R0:W-:Y:S01]  /*1730*/  STL [R1+0x4a0], R7 ;  /* 0x0004a00701007387 */ /* 0x0001e20000100800 */
[----:B--2---:R-:W-:-:S03]  /*1740*/  LOP3.LUT R5, R250, 0xfa, RZ, 0xfc, !PT ;  /* 0x000000fafa057812 */ /* 0x004fc600078efcff */
[----:B------:R1:W-:Y:S04]  /*1750*/  STL [R1+0x49c], R14 ;  /* 0x00049c0e01007387 */ /* 0x0003e80000100800 */
[----:B------:R1:W-:Y:S01]  /*1760*/  STL [R1+0x494], R8 ;  /* 0x0004940801007387 */ /* 0x0003e20000100800 */
[----:B0-----:R-:W-:-:S03]  /*1770*/  LOP3.LUT R7, R250, 0xfe, RZ, 0xfc, !PT ;  /* 0x000000fefa077812 */ /* 0x001fc600078efcff */
[----:B------:R1:W-:Y:S04]  /*1780*/  STL [R1+0x498], R5 ;  /* 0x0004980501007387 */ /* 0x0003e80000100800 */
[----:B------:R1:W-:Y:S04]  /*1790*/  STL [R1+0x490], R7 ;  /* 0x0004900701007387 */ /* 0x0003e80000100800 */
[----:B------:R1:W-:Y:S01]  /*17a0*/  STL [R1+0x464], R15 ;  /* 0x0004640f01007387 */ /* 0x0003e20000100800 */
[----:B------:R-:W-:Y:S05]  /*17b0*/  @!P0 BRA `(.L_x_0) ;  /* 0x0000012c00248947 */ /* 0x000fea0003800000 */
[----:B------:R0:W-:Y:S01]  /*17c0*/  STL [R1+0x6e0], R154 ;  /* 0x0006e09a01007387 */ /* 0x0001e20000100800 */
[----:B------:R-:W-:Y:S01]  /*17d0*/  IABS R13, R2 ;  /* 0x00000002000d7213 */ /* 0x000fe20000000000 */
[----:B------:R-:W-:Y:S01]  /*17e0*/  ULDC UR4, c[0x0][0x234] ;  /* 0x00008d0000047ab9 */ /* 0x000fe20000000800 */
[----:B------:R-:W-:Y:S01]  /*17f0*/  IABS R110, R20 ;  /* 0x00000014006e7213 */ /* 0x000fe20000000000 */
[----:B------:R2:W-:Y:S01]  /*1800*/  STL [R1+0x6dc], R153 ;  /* 0x0006dc9901007387 */ /* 0x0005e20000100800 */
[----:B------:R-:W-:Y:S01]  /*1810*/  IABS R112, R22 ;  /* 0x0000001600707213 */ /* 0x000fe20000000000 */
[----:B------:R-:W-:Y:S01]  /*1820*/  ULDC.64 UR8, c[0x0][0x210] ;  /* 0x0000840000087ab9 */ /* 0x000fe20000000a00 */
[----:B------:R-:W-:Y:S01]  /*1830*/  IABS R108, R17 ;  /* 0x00000011006c7213 */ /* 0x000fe20000000000 */
[----:B------:R-:W-:Y:S01]  /*1840*/  ULDC.64 UR10, c[0x0][0x218] ;  /* 0x00008600000a7ab9 */ /* 0x000fe20000000a00 */
[----:B------:R-:W-:Y:S01]  /*1850*/  IABS R104, R252 ;  /* 0x000000fc00687213 */ /* 0x000fe20000000000 */
[----:B0-----:R-:W3:Y:S01]  /*1860*/  LDL R154, [R1+0x490] ;  /* 0x00049000019a7983 */ /* 0x001ee20000100800 */
[----:B------:R-:W-:-:S02]  /*1870*/  IABS R102, R249 ;  /* 0x000000f900667213 */ /* 0x000fc40000000000 */
[----:B------:R-:W-:Y:S01]  /*1880*/  IABS R100, R247 ;  /* 0x000000f700647213 */ /* 0x000fe20000000000 */
[----:B------:R0:W-:Y:S01]  /*1890*/  STL [R1+0x6d8], R152 ;  /* 0x0006d89801007387 */ /* 0x0001e20000100800 */
[----:B------:R-:W4:Y:S01]  /*18a0*/  I2F.RP R10, R13 ;  /* 0x0000000d000a7306 */ /* 0x000f220000209400 */
[----:B--2---:R-:W-:Y:S01]  /*18b0*/  IMAD.MOV.U32 R153, RZ, RZ, R6 ;  /* 0x000000ffff997224 */ /* 0x004fe200078e0006 */
[----:B------:R-:W-:Y:S02]  /*18c0*/  IABS R98, R245 ;  /* 0x000000f500627213 */ /* 0x000fe40000000000 */
[----:B------:R-:W-:Y:S02]  /*18d0*/  IABS R96, R243 ;  /* 0x000000f300607213 */ /* 0x000fe40000000000 */
[----:B------:R-:W-:Y:S02]  /*18e0*/  IABS R94, R241 ;  /* 0x000000f1005e7213 */ /* 0x000fe40000000000 */
[----:B------:R-:W-:Y:S01]  /*18f0*/  IABS R92, R239 ;  /* 0x000000ef005c7213 */ /* 0x000fe20000000000 */
[----:B0-----:R-:W-:Y:S01]  /*1900*/  IMAD.MOV.U32 R152, RZ, RZ, R5 ;  /* 0x000000ffff987224 */ /* 0x001fe200078e0005 */
[----:B-1----:R-:W-:-:S02]  /*1910*/  IABS R5, R3 ;  /* 0x0000000300057213 */ /* 0x002fc40000000000 */
[----:B------:R-:W-:Y:S02]  /*1920*/  IABS R90, R237 ;  /* 0x000000ed005a7213 */ /* 0x000fe40000000000 */
[----:B------:R-:W-:Y:S01]  /*1930*/  IABS R86, R233 ;  /* 0x000000e900567213 */ /* 0x000fe20000000000 */
[----:B------:R-:W0:Y:S01]  /*1940*/  I2F.RP R4, R5 ;  /* 0x0000000500047306 */ /* 0x000e220000209400 */
[----:B------:R-:W-:Y:S02]  /*1950*/  IABS R84, R231 ;  /* 0x000000e700547213 */ /* 0x000fe40000000000 */
[----:B------:R-:W-:Y:S02]  /*1960*/  IABS R88, R235 ;  /* 0x000000eb00587213 */ /* 0x000fe40000000000 */
[----:B------:R-:W-:Y:S02]  /*1970*/  IABS R82, R229 ;  /* 0x000000e500527213 */ /* 0x000fe40000000000 */
[----:B------:R-:W-:Y:S01]  /*1980*/  IABS R80, R227 ;  /* 0x000000e300507213 */ /* 0x000fe20000000000 */
[----:B----4-:R-:W1:Y:S01]  /*1990*/  MUFU.RCP R10, R10 ;  /* 0x0000000a000a7308 */ /* 0x010e620000001000 */
[----:B------:R-:W-:-:S02]  /*19a0*/  IABS R78, R225 ;  /* 0x000000e1004e7213 */ /* 0x000fc40000000000 */
[----:B------:R-:W-:Y:S02]  /*19b0*/  IABS R74, R221 ;  /* 0x000000dd004a7213 */ /* 0x000fe40000000000 */
[----:B------:R-:W-:Y:S02]  /*19c0*/  IABS R72, R219 ;  /* 0x000000db00487213 */ /* 0x000fe40000000000 */
[----:B------:R-:W-:Y:S01]  /*19d0*/  IABS R76, R223 ;  /* 0x000000df004c7213 */ /* 0x000fe20000000000 */
[----:B0-----:R-:W0:Y:S01]  /*19e0*/  MUFU.RCP R4, R4 ;  /* 0x0000000400047308 */ /* 0x001e220000001000 */
[----:B------:R-:W-:Y:S02]  /*19f0*/  IABS R70, R217 ;  /* 0x000000d900467213 */ /* 0x000fe40000000000 */
[----:B------:R-:W-:Y:S02]  /*1a00*/  IABS R68, R215 ;  /* 0x000000d700447213 */ /* 0x000fe40000000000 */
[----:B------:R-:W-:-:S02]  /*1a10*/  IABS R64, R211 ;  /* 0x000000d300407213 */ /* 0x000fc40000000000 */
[----:B------:R-:W-:Y:S02]  /*1a20*/  IABS R60, R207 ;  /* 0x000000cf003c7213 */ /* 0x000fe40000000000 */
[----:B------:R-:W-:Y:S01]  /*1a30*/  IABS R66, R213 ;  /* 0x000000d500427213 */ /* 0x000fe20000000000 */
[----:B-1----:R-:W-:Y:S01]  /*1a40*/  VIADD R6, R10, 0xffffffe ;  /* 0x0ffffffe0a067836 */ /* 0x002fe20000000000 */
[----:B------:R-:W-:Y:S02]  /*1a50*/  IABS R62, R209 ;  /* 0x000000d1003e7213 */ /* 0x000fe40000000000 */
[----:B------:R-:W-:Y:S02]  /*1a60*/  IABS R58, R205 ;  /* 0x000000cd003a7213 */ /* 0x000fe40000000000 */
[----:B------:R-:W-:Y:S02]  /*1a70*/  IABS R56, R203 ;  /* 0x000000cb00387213 */ /* 0x000fe40000000000 */
[----:B------:R-:W-:Y:S01]  /*1a80*/  IABS R54, R201 ;  /* 0x000000c900367213 */ /* 0x000fe20000000000 */
[----:B0-----:R-:W-:Y:S01]  /*1a90*/  VIADD R8, R4, 0xffffffe ;  /* 0x0ffffffe04087836 */ /* 0x001fe20000000000 */
[----:B------:R-:W-:-:S02]  /*1aa0*/  IABS R52, R199 ;  /* 0x000000c700347213 */ /* 0x000fc40000000000 */
[----:B------:R-:W-:Y:S01]  /*1ab0*/  IABS R50, R197 ;  /* 0x000000c500327213 */ /* 0x000fe20000000000 */
[----:B------:R0:W1:Y:S01]  /*1ac0*/  F2I.FTZ.U32.TRUNC.NTZ R9, R8 ;  /* 0x0000000800097305 */ /* 0x000062000021f000 */
[----:B------:R-:W-:Y:S02]  /*1ad0*/  IABS R48, R195 ;  /* 0x000000c300307213 */ /* 0x000fe40000000000 */
[----:B------:R-:W-:Y:S02]  /*1ae0*/  IABS R46, R193 ;  /* 0x000000c1002e7213 */ /* 0x000fe40000000000 */
[----:B------:R-:W-:Y:S02]  /*1af0*/  IABS R44, R191 ;  /* 0x000000bf002c7213 */ /* 0x000fe40000000000 */
[----:B------:R-:W-:Y:S01]  /*1b00*/  IABS R42, R189 ;  /* 0x000000bd002a7213 */ /* 0x000fe20000000000 */
[----:B------:R-:W2:Y:S01]  /*1b10*/  F2I.FTZ.U32.TRUNC.NTZ R7, R6 ;  /* 0x0000000600077305 */ /* 0x000ea2000021f000 */
[----:B0-----:R-:W-:Y:S01]  /*1b20*/  IMAD.MOV.U32 R8, RZ, RZ, RZ ;  /* 0x000000ffff087224 */ /* 0x001fe200078e00ff */
[----:B------:R-:W-:-:S02]  /*1b30*/  IABS R40, R187 ;  /* 0x000000bb00287213 */ /* 0x000fc40000000000 */
[----:B------:R-:W-:Y:S02]  /*1b40*/  IABS R38, R185 ;  /* 0x000000b900267213 */ /* 0x000fe40000000000 */
[----:B------:R-:W-:Y:S01]  /*1b50*/  IABS R36, R183 ;  /* 0x000000b700247213 */ /* 0x000fe20000000000 */
[----:B-1----:R-:W-:Y:S01]  /*1b60*/  IMAD.MOV R12, RZ, RZ, -R9 ;  /* 0x000000ffff0c7224 */ /* 0x002fe200078e0a09 */
[----:B------:R-:W-:Y:S02]  /*1b70*/  IABS R34, R181 ;  /* 0x000000b500227213 */ /* 0x000fe40000000000 */
[----:B------:R-:W-:Y:S01]  /*1b80*/  IABS R32, R179 ;  /* 0x000000b300207213 */ /* 0x000fe20000000000 */
[----:B------:R-:W-:Y:S01]  /*1b90*/  IMAD R19, R12, R5, RZ ;  /* 0x000000050c137224 */ /* 0x000fe200078e02ff */
[----:B------:R-:W-:Y:S01]  /*1ba0*/  IABS R30, R177 ;  /* 0x000000b1001e7213 */ /* 0x000fe20000000000 */
[----:B------:R-:W-:Y:S01]  /*1bb0*/  IMAD.MOV.U32 R12, RZ, RZ, R11 ;  /* 0x000000ffff0c7224 */ /* 0x000fe200078e000b */
[----:B------:R-:W-:Y:S01]  /*1bc0*/  IABS R27, R174 ;  /* 0x000000ae001b7213 */ /* 0x000fe20000000000 */
[----:B--2---:R-:W-:Y:S01]  /*1bd0*/  IMAD.MOV R11, RZ, RZ, -R7 ;  /* 0x000000ffff0b7224 */ /* 0x004fe200078e0a07 */
[----:B------:R-:W-:Y:S01]  /*1be0*/  IABS R28, R175 ;  /* 0x000000af001c7213 */ /* 0x000fe20000000000 */
[----:B------:R-:W-:Y:S01]  /*1bf0*/  IMAD.HI.U32 R19, R9, R19, R8 ;  /* 0x0000001309137227 */ /* 0x000fe200078e0008 */
[----:B------:R-:W-:-:S02]  /*1c00*/  IABS R25, R172 ;  /* 0x000000ac00197213 */ /* 0x000fc40000000000 */
[----:B------:R-:W-:Y:S01]  /*1c10*/  IABS R26, R173 ;  /* 0x000000ad001a7213 */ /* 0x000fe20000000000 */
[----:B------:R-:W-:Y:S01]  /*1c20*/  IMAD.MOV.U32 R8, RZ, RZ, R11 ;  /* 0x000000ffff087224 */ /* 0x000fe200078e000b */
[----:B------:R0:W-:Y:S01]  /*1c30*/  STL [R1+0x6b0], R157 ;  /* 0x0006b09d01007387 */ /* 0x0001e20000100800 */
[----:B------:R-:W-:Y:S02]  /*1c40*/  IABS R24, R171 ;  /* 0x000000ab00187213 */ /* 0x000fe40000000000 */
[----:B------:R-:W-:Y:S01]  /*1c50*/  IABS R134, R159 ;  /* 0x0000009f00867213 */ /* 0x000fe20000000000 */
[----:B------:R-:W-:Y:S01]  /*1c60*/  IMAD R9, R8, R13, RZ ;  /* 0x0000000d08097224 */ /* 0x000fe200078e02ff */
[----:B------:R-:W-:Y:S01]  /*1c70*/  UIADD3 UR7, UR6, 0x8000, URZ ;  /* 0x0000800006077890 */ /* 0x000fe2000fffe03f */
[----:B------:R-:W2:Y:S01]  /*1c80*/  LDL R8, [R1+0x494] ;  /* 0x0004940001087983 */ /* 0x000ea20000100800 */
[----:B------:R-:W-:Y:S01]  /*1c90*/  ULDC UR19, c[0x0][0x238] ;  /* 0x00008e0000137ab9 */ /* 0x000fe20000000800 */
[----:B------:R-:W-:Y:S01]  /*1ca0*/  ULDC UR22, c[0x0][0x238] ;  /* 0x00008e0000167ab9 */ /* 0x000fe20000000800 */
[----:B------:R-:W-:Y:S01]  /*1cb0*/  USHF.R.U32.HI UR14, URZ, 0x4, UR6 ;  /* 0x000000043f0e7899 */ /* 0x000fe20008011606 */
[----:B------:R-:W-:Y:S01]  /*1cc0*/  ULDC UR24, c[0x0][0x238] ;  /* 0x00008e0000187ab9 */ /* 0x000fe20000000800 */
        /* <DEDUP_REMOVED lines=18> */
[----:B---3--:R-:W-:-:S02]  /*1df0*/  IABS R132, R154 ;  /* 0x0000009a00847213 */ /* 0x008fc40000000000 */
[----:B------:R-:W-:Y:S01]  /*1e00*/  IABS R10, R250 ;  /* 0x000000fa000a7213 */ /* 0x000fe20000000000 */
[----:B------:R-:W3:Y:S01]  /*1e10*/  LDL R154, [R1+0x4a0] ;  /* 0x0004a000019a7983 */ /* 0x000ee20000100800 */
[----:B------:R-:W-:Y:S01]  /*1e20*/  IMAD.MOV.U32 R6, RZ, RZ, RZ ;  /* 0x000000ffff067224 */ /* 0x000fe200078e00ff */
[----:B------:R-:W-:Y:S02]  /*1e30*/  IABS R11, R15 ;  /* 0x0000000f000b7213 */ /* 0x000fe40000000000 */
[----:B------:R-:W-:Y:S01]  /*1e40*/  IMAD.HI.U32 R4, R19, R10, RZ ;  /* 0x0000000a13047227 */ /* 0x000fe200078e00ff */
[----:B------:R-:W-:Y:S01]  /*1e50*/  IABS R130, R152 ;  /* 0x0000009800827213 */ /* 0x000fe20000000000 */
[----:B0-----:R-:W4:Y:S02]  /*1e60*/  LDL R157, [R1+0x4f8] ;  /* 0x0004f800019d7983 */ /* 0x001f240000100800 */
[----:B------:R-:W-:Y:S02]  /*1e70*/  IMAD.HI.U32 R6, R7, R9, R6 ;  /* 0x0000000907067227 */ /* 0x000fe400078e0006 */
[----:B------:R-:W5:Y:S02]  /*1e80*/  LDL R0, [R1+0x4fc] ;  /* 0x0004fc0001007983 */ /* 0x000f640000100800 */
[----:B------:R-:W-:-:S02]  /*1e90*/  IMAD.MOV R4, RZ, RZ, -R4 ;  /* 0x000000ffff047224 */ /* 0x000fc400078e0a04 */
[----:B------:R-:W-:Y:S02]  /*1ea0*/  IMAD.MOV.U32 R9, RZ, RZ, R11 ;  /* 0x000000ffff097224 */ /* 0x000fe400078e000b */
[----:B------:R-:W-:Y:S02]  /*1eb0*/  IMAD R4, R5, R4, R10 ;  /* 0x0000000405047224 */ /* 0x000fe400078e020a */
[----:B------:R-:W-:Y:S01]  /*1ec0*/  IMAD.MOV.U32 R11, RZ, RZ, R12 ;  /* 0x000000ffff0b7224 */ /* 0x000fe200078e000c */
[----:B------:R-:W-:Y:S01]  /*1ed0*/  IABS R12, R14 ;  /* 0x0000000e000c7213 */ /* 0x000fe20000000000 */
[----:B------:R-:W-:Y:S02]  /*1ee0*/  IMAD.MOV.U32 R152, RZ, RZ, R153 ;  /* 0x000000ffff987224 */ /* 0x000fe400078e0099 */
[----:B------:R-:W4:Y:S01]  /*1ef0*/  LDL R153, [R1+0x4b8] ;  /* 0x0004b80001997983 */ /* 0x000f220000100800 */
[----:B--2---:R-:W-:Y:S01]  /*1f00*/  IABS R7, R8 ;  /* 0x0000000800077213 */ /* 0x004fe20000000000 */
[----:B------:R-:W-:-:S04]  /*1f10*/  IMAD.HI.U32 R8, R6, R9, RZ ;  /* 0x0000000906087227 */ /* 0x000fc800078e00ff */
[----:B------:R-:W-:Y:S02]  /*1f20*/  IMAD.MOV.U32 R10, RZ, RZ, R7 ;  /* 0x000000ffff0a7224 */ /* 0x000fe400078e0007 */
[----:B------:R-:W-:-:S04]  /*1f30*/  IMAD.HI.U32 R6, R19, R132, RZ ;  /* 0x0000008413067227 */ /* 0x000fc800078e00ff */
[----:B------:R-:W-:Y:S02]  /*1f40*/  IMAD.MOV R14, RZ, RZ, -R8 ;  /* 0x000000ffff0e7224 */ /* 0x000fe400078e0a08 */
[----:B------:R-:W-:-:S04]  /*1f50*/  IMAD.HI.U32 R7, R19, R10, RZ ;  /* 0x0000000a13077227 */ /* 0x000fc800078e00ff */
[----:B------:R-:W-:Y:S02]  /*1f60*/  IMAD.MOV R8, RZ, RZ, -R6 ;  /* 0x000000ffff087224 */ /* 0x000fe400078e0a06 */
[----:B------:R-:W-:-:S04]  /*1f70*/  IMAD.HI.U32 R6, R19, R130, RZ ;  /* 0x0000008213067227 */ /* 0x000fc800078e00ff */
[----:B------:R-:W-:Y:S02]  /*1f80*/  IMAD.MOV R131, RZ, RZ, -R7 ;  /* 0x000000ffff837224 */ /* 0x000fe400078e0a07 */
[----:B------:R-:W-:Y:S02]  /*1f90*/  IMAD.MOV R6, RZ, RZ, -R6 ;  /* 0x000000ffff067224 */ /* 0x000fe400078e0a06 */
[----:B------:R-:W-:Y:S02]  /*1fa0*/  IMAD R7, R13, R14, R9 ;  /* 0x0000000e0d077224 */ /* 0x000fe400078e0209 */
[C---:B------:R-:W-:Y:S01]  /*1fb0*/  IMAD R131, R5.reuse, R131, R10 ;  /* 0x0000008305837224 */ /* 0x040fe200078e020a */
[----:B------:R-:W2:Y:S01]  /*1fc0*/  LDL R14, [R1+0x4a4] ;  /* 0x0004a400010e7983 */ /* 0x000ea20000100800 */
[----:B------:R-:W-:-:S03]  /*1fd0*/  IMAD R130, R5, R6, R130 ;  /* 0x0000000605827224 */ /* 0x000fc600078e0282 */
[----:B------:R-:W5:Y:S04]  /*1fe0*/  LDL R9, [R1+0x4b0] ;  /* 0x0004b00001097983 */ /* 0x000f680000100800 */
[----:B------:R-:W4:Y:S01]  /*1ff0*/  LDL R10, [R1+0x4ac] ;  /* 0x0004ac00010a7983 */ /* 0x000f220000100800 */
[----:B---3--:R-:W-:-:S03]  /*2000*/  IABS R128, R154 ;  /* 0x0000009a00807213 */ /* 0x008fc60000000000 */
[----:B------:R-:W3:Y:S04]  /*2010*/  LDL.LU R154, [R1+0x6e0] ;  /* 0x0006e000019a7983 */ /* 0x000ee80000300800 */
[----:B------:R-:W2:Y:S01]  /*2020*/  LDL R6, [R1+0x4a8] ;  /* 0x0004a80001067983 */ /* 0x000ea20000100800 */
[----:B------:R-:W-:Y:S02]  /*2030*/  IMAD R132, R5, R8, R132 ;  /* 0x0000000805847224 */ /* 0x000fe400078e0284 */
[----:B------:R-:W-:-:S04]  /*2040*/  IMAD.HI.U32 R8, R19, R12, RZ ;  /* 0x0000000c13087227 */ /* 0x000fc800078e00ff */
[----:B------:R-:W-:-:S04]  /*2050*/  IMAD.MOV R8, RZ, RZ, -R8 ;  /* 0x000000ffff087224 */ /* 0x000fc800078e0a08 */
[----:B------:R-:W-:Y:S01]  /*2060*/  IMAD R129, R5, R8, R12 ;  /* 0x0000000805817224 */ /* 0x000fe200078e020c */
[----:B-----5:R-:W-:Y:S02]  /*2070*/  IABS R124, R9 ;  /* 0x00000009007c7213 */ /* 0x020fe40000000000 */
[----:B----4-:R-:W-:Y:S02]  /*2080*/  IABS R12, R10 ;  /* 0x0000000a000c7213 */ /* 0x010fe40000000000 */
[----:B--2---:R-:W-:Y:S01]  /*2090*/  IABS R126, R6 ;  /* 0x00000006007e7213 */ /* 0x004fe20000000000 */
[----:B------:R-:W-:-:S04]  /*20a0*/  IMAD.HI.U32 R6, R19, R128, RZ ;  /* 0x0000008013067227 */ /* 0x000fc800078e00ff */
[----:B------:R-:W-:Y:S02]  /*20b0*/  IMAD.MOV R10, RZ, RZ, -R6 ;  /* 0x000000ffff0a7224 */ /* 0x000fe400078e0a06 */
[----:B------:R-:W-:-:S04]  /*20c0*/  IMAD.HI.U32 R9, R19, R126, RZ ;  /* 0x0000007e13097227 */ /* 0x000fc800078e00ff */
[----:B------:R-:W-:Y:S02]  /*20d0*/  IMAD.MOV R9, RZ, RZ, -R9 ;  /* 0x000000ffff097224 */ /* 0x000fe400078e0a09 */
[C---:B------:R-:W-:Y:S02]  /*20e0*/  IMAD R128, R5.reuse, R10, R128 ;  /* 0x0000000a05807224 */ /* 0x040fe400078e0280 */
[----:B------:R-:W2:Y:S01]  /*20f0*/  LDL R10, [R1+0x4b4] ;  /* 0x0004b400010a7983 */ /* 0x000ea20000100800 */
[----:B------:R-:W-:-:S03]  /*2100*/  IMAD R126, R5, R9, R126 ;  /* 0x00000009057e7224 */ /* 0x000fc600078e027e */
[----:B------:R-:W4:Y:S01]  /*2110*/  LDL R9, [R1+0x4c0] ;  /* 0x0004c00001097983 */ /* 0x000f220000100800 */
[----:B------:R-:W-:Y:S01]  /*2120*/  IABS R14, R14 ;  /* 0x0000000e000e7213 */ /* 0x000fe20000000000 */
[----:B------:R-:W-:-:S04]  /*2130*/  IMAD.HI.U32 R6, R19, R12, RZ ;  /* 0x0000000c13067227 */ /* 0x000fc800078e00ff */
[----:B------:R-:W-:-:S04]  /*2140*/  IMAD.HI.U32 R8, R19, R14, RZ ;  /* 0x0000000e13087227 */ /* 0x000fc800078e00ff */
[----:B------:R-:W-:Y:S02]  /*2150*/  IMAD.MOV R8, RZ, RZ, -R8 ;  /* 0x000000ffff087224 */ /* 0x000fe400078e0a08 */
[----:B------:R-:W-:Y:S02]  /*2160*/  IMAD.MOV R6, RZ, RZ, -R6 ;  /* 0x000000ffff067224 */ /* 0x000fe400078e0a06 */
[C---:B------:R-:W-:Y:S02]  /*2170*/  IMAD R127, R5.reuse, R8, R14 ;  /* 0x00000008057f7224 */ /* 0x040fe400078e020e */
[----:B------:R-:W5:Y:S01]  /*2180*/  LDL R14, [R1+0x4c4] ;  /* 0x0004c400010e7983 */ /* 0x000f620000100800 */
[----:B------:R-:W-:Y:S01]  /*2190*/  IMAD R125, R5, R6, R12 ;  /* 0x00000006057d7224 */ /* 0x000fe200078e020c */
[----:B------:R-:W-:Y:S02]  /*21a0*/  IABS R12, R11 ;  /* 0x0000000b000c7213 */ /* 0x000fe40000000000 */
[----:B------:R-:W-:-:S02]  /*21b0*/  IABS R122, R153 ;  /* 0x00000099007a7213 */ /* 0x000fc40000000000 */
[----:B------:R-:W3:Y:S04]  /*21c0*/  LDL.LU R153, [R1+0x6dc] ;  /* 0x0006dc0001997983 */ /* 0x000ee80000300800 */
[----:B------:R-:W3:Y:S01]  /*21d0*/  LDL R11, [R1+0x4d8] ;  /* 0x0004d800010b7983 */ /* 0x000ee20000100800 */
[----:B------:R-:W-:Y:S02]  /*21e0*/  ISETP.GT.U32.AND P0, PT, R13, R7, PT ;  /* 0x000000070d00720c */ /* 0x000fe40003f04070 */
[----:B--2---:R-:W-:Y:S02]  /*21f0*/  IABS R10, R10 ;  /* 0x0000000a000a7213 */ /* 0x004fe40000000000 */
[----:B----4-:R-:W-:-:S03]  /*2200*/  IABS R120, R9 ;  /* 0x0000000900787213 */ /* 0x010fc60000000000 */
[----:B------:R-:W-:-:S04]  /*2210*/  IMAD.HI.U32 R6, R19, R10, RZ ;  /* 0x0000000a13067227 */ /* 0x000fc800078e00ff */
[----:B------:R-:W-:-:S04]  /*2220*/  IMAD.HI.U32 R9, R19, R12, RZ ;  /* 0x0000000c13097227 */ /* 0x000fc800078e00ff */
[----:B------:R-:W-:Y:S02]  /*2230*/  IMAD.MOV R123, RZ, RZ, -R6 ;  /* 0x000000ffff7b7224 */ /* 0x000fe400078e0a06 */
[----:B------:R-:W-:Y:S02]  /*2240*/  IMAD.MOV R9, RZ, RZ, -R9 ;  /* 0x000000ffff097224 */ /* 0x000fe400078e0a09 */
[C---:B------:R-:W-:Y:S02]  /*2250*/  IMAD R123, R5.reuse, R123, R10 ;  /* 0x0000007b057b7224 */ /* 0x040fe400078e020a */
[----:B------:R-:W2:Y:S01]  /*2260*/  LDL R10, [R1+0x4d4] ;  /* 0x0004d400010a7983 */ /* 0x000ea20000100800 */
[----:B------:R-:W-:-:S03]  /*2270*/  IMAD R121, R5, R9, R12 ;  /* 0x0000000905797224 */ /* 0x000fc600078e020c */
[----:B------:R-:W4:Y:S04]  /*2280*/  LDL R12, [R1+0x4cc] ;  /* 0x0004cc00010c7983 */ /* 0x000f280000100800 */
[----:B------:R-:W4:Y:S01]  /*2290*/  LDL R9, [R1+0x4d0] ;  /* 0x0004d00001097983 */ /* 0x000f220000100800 */
[----:B------:R-:W-:Y:S02]  /*22a0*/  @!P0 IMAD.IADD R7, R7, 0x1, -R13 ;  /* 0x0000000107078824 */ /* 0x000fe400078e0a0d */
[----:B------:R-:W-:Y:S01]  /*22b0*/  IMAD.HI.U32 R8, R19, R124, RZ ;  /* 0x0000007c13087227 */ /* 0x000fe200078e00ff */
[----:B------:R-:W-:Y:S02]  /*22c0*/  ISETP.GT.U32.AND P2, PT, R5, R4, PT ;  /* 0x000000040500720c */ /* 0x000fe40003f44070 */
[----:B------:R-:W-:Y:S01]  /*22d0*/  ISETP.GT.U32.AND P0, PT, R13, R7, PT ;  /* 0x000000070d00720c */ /* 0x000fe20003f04070 */
[----:B------:R-:W-:Y:S01]  /*22e0*/  IMAD.MOV R8, RZ, RZ, -R8 ;  /* 0x000000ffff087224 */ /* 0x000fe200078e0a08 */
[----:B------:R-:W-:-:S02]  /*22f0*/  ISETP.GT.U32.AND P4, PT, R5, R131, PT ;  /* 0x000000830500720c */ /* 0x000fc40003f84070 */
[C---:B------:R-:W-:Y:S01]  /*2300*/  ISETP.GT.U32.AND P1, PT, R5.reuse, R129, PT ;  /* 0x000000810500720c */ /* 0x040fe20003f24070 */
[----:B------:R-:W-:Y:S02]  /*2310*/  IMAD R124, R5, R8, R124 ;  /* 0x00000008057c7224 */ /* 0x000fe400078e027c */
[----:B------:R-:W-:Y:S01]  /*2320*/  IMAD.HI.U32 R8, R19, R122, RZ ;  /* 0x0000007a13087227 */ /* 0x000fe200078e00ff */
[C---:B------:R-:W-:Y:S02]  /*2330*/  ISETP.GT.U32.AND P3, PT, R5.reuse, R132, PT ;  /* 0x000000840500720c */ /* 0x040fe40003f64070 */
[----:B------:R-:W-:Y:S01]  /*2340*/  ISETP.GT.U32.AND P5, PT, R5, R130, PT ;  /* 0x000000820500720c */ /* 0x000fe20003fa4070 */
[----:B------:R-:W-:Y:S02]  /*2350*/  IMAD.MOV R8, RZ, RZ, -R8 ;  /* 0x000000ffff087224 */ /* 0x000fe400078e0a08 */
[----:B------:R-:W-:Y:S01]  /*2360*/  @!P0 IMAD.IADD R7, R7, 0x1, -R13 ;  /* 0x0000000107078824 */ /* 0x000fe200078e0a0d */
[C---:B------:R-:W-:Y:S01]  /*2370*/  ISETP.GT.U32.AND P0, PT, R5.reuse, R128, PT ;  /* 0x000000800500720c */ /* 0x040fe20003f04070 */
[----:B------:R-:W-:-:S02]  /*2380*/  IMAD R122, R5, R8, R122 ;  /* 0x00000008057a7224 */ /* 0x000fc400078e027a */
[--C-:B------:R-:W-:Y:S01]  /*2390*/  @!P2 IMAD.IADD R4, R4, 0x1, -R5.reuse ;  /* 0x000000010404a824 */ /* 0x100fe200078e0a05 */
[----:B------:R-:W-:Y:S01]  /*23a0*/  ISETP.GT.U32.AND P2, PT, R5, R126, PT ;  /* 0x0000007e0500720c */ /* 0x000fe20003f44070 */
[--C-:B------:R-:W-:Y:S01]  /*23b0*/  @!P4 IMAD.IADD R131, R131, 0x1, -R5.reuse ;  /* 0x000000018383c824 */ /* 0x100fe200078e0a05 */
[----:B------:R-:W-:Y:S01]  /*23c0*/  ISETP.GT.U32.AND P4, PT, R5, R124, PT ;  /* 0x0000007c0500720c */ /* 0x000fe20003f84070 */
[--C-:B------:R-:W-:Y:S01]  /*23d0*/  @!P1 IMAD.IADD R129, R129, 0x1, -R5.reuse ;  /* 0x0000000181819824 */ /* 0x100fe200078e0a05 */
[C---:B------:R-:W-:Y:S02]  /*23e0*/  ISETP.GT.U32.AND P1, PT, R5.reuse, R122, PT ;  /* 0x0000007a0500720c */ /* 0x040fe40003f24070 */
[----:B-----5:R-:W-:Y:S01]  /*23f0*/  IABS R14, R14 ;  /* 0x0000000e000e7213 */ /* 0x020fe20000000000 */
[--C-:B------:R-:W-:Y:S01]  /*2400*/  @!P3 IMAD.IADD R132, R132, 0x1, -R5.reuse ;  /* 0x000000018484b824 */ /* 0x100fe200078e0a05 */
[C---:B------:R-:W-:Y:S01]  /*2410*/  ISETP.GT.U32.AND P6, PT, R5.reuse, R127, PT ;  /* 0x0000007f0500720c */ /* 0x040fe20003fc4070 */
[----:B------:R-:W-:Y:S01]  /*2420*/  @!P5 IMAD.IADD R130, R130, 0x1, -R5 ;  /* 0x000000018282d824 */ /* 0x000fe200078e0a05 */
[----:B------:R-:W-:Y:S01]  /*2430*/  ISETP.GT.U32.AND P3, PT, R5, R125, PT ;  /* 0x0000007d0500720c */ /* 0x000fe20003f64070 */
[----:B------:R-:W-:Y:S01]  /*2440*/  IMAD.HI.U32 R6, R19, R120, RZ ;  /* 0x0000007813067227 */ /* 0x000fe200078e00ff */
[----:B------:R-:W-:-:S03]  /*2450*/  ISETP.GT.U32.AND P5, PT, R5, R123, PT ;  /* 0x0000007b0500720c */ /* 0x000fc60003fa4070 */
[----:B------:R-:W-:Y:S01]  /*2460*/  IMAD.HI.U32 R8, R19, R14, RZ ;  /* 0x0000000e13087227 */ /* 0x000fe200078e00ff */
[----:B------:R-:W-:Y:S02]  /*2470*/  IABS R118, R152 ;  /* 0x0000009800767213 */ /* 0x000fe40000000000 */
[----:B---3--:R-:W-:Y:S01]  /*2480*/  IABS R114, R11 ;  /* 0x0000000b00727213 */ /* 0x008fe20000000000 */
[--C-:B------:R-:W-:Y:S01]  /*2490*/  @!P0 IMAD.IADD R128, R128, 0x1, -R5.reuse ;  /* 0x0000000180808824 */ /* 0x100fe200078e0a05 */
[C---:B------:R-:W-:Y:S01]  /*24a0*/  ISETP.GT.U32.AND P0, PT, R5.reuse, R121, PT ;  /* 0x000000790500720c */ /* 0x040fe20003f04070 */
[--C-:B------:R-:W-:Y:S01]  /*24b0*/  @!P2 IMAD.IADD R126, R126, 0x1, -R5.reuse ;  /* 0x000000017e7ea824 */ /* 0x100fe200078e0a05 */
[C---:B------:R-:W-:Y:S01]  /*24c0*/  ISETP.GT.U32.AND P2, PT, R5.reuse, R132, PT ;  /* 0x000000840500720c */ /* 0x040fe20003f44070 */
[--C-:B------:R-:W-:Y:S01]  /*24d0*/  @!P4 IMAD.IADD R124, R124, 0x1, -R5.reuse ;  /* 0x000000017c7cc824 */ /* 0x100fe200078e0a05 */
[C---:B------:R-:W-:Y:S01]  /*24e0*/  ISETP.GT.U32.AND P4, PT, R5.reuse, R130, PT ;  /* 0x000000820500720c */ /* 0x040fe20003f84070 */
[----:B------:R-:W-:Y:S01]  /*24f0*/  IMAD.MOV R6, RZ, RZ, -R6 ;  /* 0x000000ffff067224 */ /* 0x000fe200078e0a06 */
[----:B------:R-:W-:Y:S01]  /*2500*/  IABS R106, R157 ;  /* 0x0000009d006a7213 */ /* 0x000fe20000000000 */
[----:B------:R-:W-:Y:S01]  /*2510*/  IMAD.MOV R8, RZ, RZ, -R8 ;  /* 0x000000ffff087224 */ /* 0x000fe200078e0a08 */
[----:B------:R-:W-:Y:S01]  /*2520*/  IABS R20, R167 ;  /* 0x000000a700147213 */ /* 0x000fe20000000000 */
[----:B------:R-:W-:Y:S01]  /*2530*/  @!P1 IMAD.IADD R122, R122, 0x1, -R5 ;  /* 0x000000017a7a9824 */ /* 0x000fe200078e0a05 */
[C---:B------:R-:W-:Y:S01]  /*2540*/  ISETP.GT.U32.AND P1, PT, R5.reuse, R128, PT ;  /* 0x000000800500720c */ /* 0x040fe20003f24070 */
[C---:B------:R-:W-:Y:S01]  /*2550*/  IMAD R120, R5.reuse, R6, R120 ;  /* 0x0000000605787224 */ /* 0x040fe200078e0278 */
[----:B------:R-:W-:Y:S01]  /*2560*/  IABS R22, R169 ;  /* 0x000000a900167213 */ /* 0x000fe20000000000 */
[----:B------:R-:W-:Y:S01]  /*2570*/  IMAD R119, R5, R8, R14 ;  /* 0x0000000805777224 */ /* 0x000fe200078e020e */
[----:B------:R-:W3:Y:S01]  /*2580*/  LDL.LU R152, [R1+0x6d8] ;  /* 0x0006d80001987983 */ /* 0x000ee20000300800 */
[----:B------:R-:W-:-:S04]  /*2590*/  IMAD.HI.U32 R6, R19, R118, RZ ;  /* 0x0000007613067227 */ /* 0x000fc800078e00ff */
[--C-:B------:R-:W-:Y:S02]  /*25a0*/  @!P6 IMAD.IADD R127, R127, 0x1, -R5.reuse ;  /* 0x000000017f7fe824 */ /* 0x100fe400078e0a05 */
[--C-:B------:R-:W-:Y:S01]  /*25b0*/  @!P3 IMAD.IADD R125, R125, 0x1, -R5.reuse ;  /* 0x000000017d7db824 */ /* 0x100fe200078e0a05 */
[----:B------:R-:W-:Y:S01]  /*25c0*/  ISETP.GT.U32.AND P3, PT, R5, R131, PT ;  /* 0x000000830500720c */ /* 0x000fe20003f64070 */
[--C-:B------:R-:W-:Y:S01]  /*25d0*/  @!P5 IMAD.IADD R123, R123, 0x1, -R5.reuse ;  /* 0x000000017b7bd824 */ /* 0x100fe200078e0a05 */
[----:B------:R-:W-:Y:S01]  /*25e0*/  ISETP.GT.U32.AND P5, PT, R5, R129, PT ;  /* 0x000000810500720c */ /* 0x000fe20003fa4070 */
[--C-:B------:R-:W-:Y:S01]  /*25f0*/  @!P0 IMAD.IADD R121, R121, 0x1, -R5.reuse ;  /* 0x0000000179798824 */ /* 0x100fe200078e0a05 */
[C---:B------:R-:W-:Y:S01]  /*2600*/  ISETP.GT.U32.AND P6, PT, R5.reuse, R4, PT ;  /* 0x000000040500720c */ /* 0x040fe20003fc4070 */
[--C-:B------:R-:W-:Y:S01]  /*2610*/  @!P2 IMAD.IADD R132, R132, 0x1, -R5.reuse ;  /* 0x000000018484a824 */ /* 0x100fe200078e0a05 */
[C---:B------:R-:W-:Y:S01]  /*2620*/  ISETP.GT.U32.AND P0, PT, R5.reuse, R127, PT ;  /* 0x0000007f0500720c */ /* 0x040fe20003f04070 */
[----:B------:R-:W-:Y:S01]  /*2630*/  @!P4 IMAD.IADD R130, R130, 0x1, -R5 ;  /* 0x000000018282c824 */ /* 0x000fe200078e0a05 */
[----:B------:R-:W-:-:S02]  /*2640*/  ISETP.GT.U32.AND P2, PT, R5, R126, PT ;  /* 0x0000007e0500720c */ /* 0x000fc40003f44070 */
[C---:B------:R-:W-:Y:S01]  /*2650*/  ISETP.GT.U32.AND P4, PT, R5.reuse, R124, PT ;  /* 0x0000007c0500720c */ /* 0x040fe20003f84070 */
[--C-:B------:R-:W-:Y:S01]  /*2660*/  @!P1 IMAD.IADD R128, R128, 0x1, -R5.reuse ;  /* 0x0000000180809824 */ /* 0x100fe200078e0a05 */
[----:B------:R-:W-:Y:S01]  /*2670*/  ISETP.GT.U32.AND P1, PT, R5, R122, PT ;  /* 0x0000007a0500720c */ /* 0x000fe20003f24070 */
[--C-:B------:R-:W-:Y:S01]  /*2680*/  @!P3 IMAD.IADD R131, R131, 0x1, -R5.reuse ;  /* 0x000000018383b824 */ /* 0x100fe200078e0a05 */
[----:B------:R-:W-:Y:S01]  /*2690*/  ISETP.GT.U32.AND P3, PT, R5, R125, PT ;  /* 0x0000007d0500720c */ /* 0x000fe20003f64070 */
[--C-:B------:R-:W-:Y:S01]  /*26a0*/  @!P5 IMAD.IADD R129, R129, 0x1, -R5.reuse ;  /* 0x000000018181d824 */ /* 0x100fe200078e0a05 */
[C---:B------:R-:W-:Y:S01]  /*26b0*/  ISETP.GT.U32.AND P5, PT, R5.reuse, R123, PT ;  /* 0x0000007b0500720c */ /* 0x040fe20003fa4070 */
[--C-:B------:R-:W-:Y:S01]  /*26c0*/  @!P6 IMAD.IADD R4, R4, 0x1, -R5.reuse ;  /* 0x000000010404e824 */ /* 0x100fe200078e0a05 */
[----:B------:R-:W-:Y:S01]  /*26d0*/  ISETP.GT.U32.AND P6, PT, R5, R121, PT ;  /* 0x000000790500720c */ /* 0x000fe20003fc4070 */
[--C-:B------:R-:W-:Y:S01]  /*26e0*/  @!P0 IMAD.IADD R127, R127, 0x1, -R5.reuse ;  /* 0x000000017f7f8824 */ /* 0x100fe200078e0a05 */
[C---:B------:R-:W-:Y:S01]  /*26f0*/  ISETP.GT.U32.AND P0, PT, R5.reuse, R120, PT ;  /* 0x000000780500720c */ /* 0x040fe20003f04070 */
[--C-:B------:R-:W-:Y:S01]  /*2700*/  @!P2 IMAD.IADD R126, R126, 0x1, -R5.reuse ;  /* 0x000000017e7ea824 */ /* 0x100fe200078e0a05 */
[----:B------:R-:W-:Y:S01]  /*2710*/  ISETP.GT.U32.AND P2, PT, R5, R119, PT ;  /* 0x000000770500720c */ /* 0x000fe20003f44070 */
[----:B------:R-:W-:-:S02]  /*2720*/  @!P4 IMAD.IADD R124, R124, 0x1, -R5 ;  /* 0x000000017c7cc824 */ /* 0x000fc400078e0a05 */
[--C-:B------:R-:W-:Y:S02]  /*2730*/  @!P1 IMAD.IADD R122, R122, 0x1, -R5.reuse ;  /* 0x000000017a7a9824 */ /* 0x100fe400078e0a05 */
[--C-:B------:R-:W-:Y:S02]  /*2740*/  @!P3 IMAD.IADD R125, R125, 0x1, -R5.reuse ;  /* 0x000000017d7db824 */ /* 0x100fe400078e0a05 */
[--C-:B------:R-:W-:Y:S02]  /*2750*/  @!P5 IMAD.IADD R123, R123, 0x1, -R5.reuse ;  /* 0x000000017b7bd824 */ /* 0x100fe400078e0a05 */
[--C-:B------:R-:W-:Y:S02]  /*2760*/  @!P6 IMAD.IADD R121, R121, 0x1, -R5.reuse ;  /* 0x000000017979e824 */ /* 0x100fe400078e0a05 */
[--C-:B------:R-:W-:Y:S02]  /*2770*/  @!P0 IMAD.IADD R120, R120, 0x1, -R5.reuse ;  /* 0x0000000178788824 */ /* 0x100fe400078e0a05 */
[----:B------:R-:W-:Y:S01]  /*2780*/  @!P2 IMAD.IADD R119, R119, 0x1, -R5 ;  /* 0x000000017777a824 */ /* 0x000fe200078e0a05 */
[----:B--2---:R-:W-:Y:S01]  /*2790*/  IABS R14, R10 ;  /* 0x0000000a000e7213 */ /* 0x004fe20000000000 */
[----:B------:R-:W-:Y:S01]  /*27a0*/  IMAD.MOV R10, RZ, RZ, -R6 ;  /* 0x000000ffff0a7224 */ /* 0x000fe200078e0a06 */
[----:B----4-:R-:W-:-:S03]  /*27b0*/  IABS R12, R12 ;  /* 0x0000000c000c7213 */ /* 0x010fc60000000000 */
[----:B------:R-:W-:-:S04]  /*27c0*/  IMAD.HI.U32 R6, R19, R14, RZ ;  /* 0x0000000e13067227 */ /* 0x000fc800078e00ff */
[----:B------:R-:W-:-:S04]  /*27d0*/  IMAD.HI.U32 R8, R19, R12, RZ ;  /* 0x0000000c13087227 */ /* 0x000fc800078e00ff */
[C---:B------:R-:W-:Y:S01]  /*27e0*/  IMAD R118, R5.reuse, R10, R118 ;  /* 0x0000000a05767224 */ /* 0x040fe200078e0276 */
[----:B------:R-:W-:Y:S01]  /*27f0*/  IABS R10, R23 ;  /* 0x00000017000a7213 */ /* 0x000fe20000000000 */
[----:B------:R-:W-:Y:S02]  /*2800*/  IMAD.MOV R6, RZ, RZ, -R6 ;  /* 0x000000ffff067224 */ /* 0x000fe400078e0a06 */
[----:B------:R-:W-:Y:S02]  /*2810*/  IMAD.MOV R8, RZ, RZ, -R8 ;  /* 0x000000ffff087224 */ /* 0x000fe400078e0a08 */
[C---:B------:R-:W-:Y:S01]  /*2820*/  IMAD R115, R5.reuse, R6, R14 ;  /* 0x0000000605737224 */ /* 0x040fe200078e020e */
[----:B------:R-:W-:Y:S01]  /*2830*/  IABS R116, R9 ;  /* 0x0000000900747213 */ /* 0x000fe20000000000 */
[----:B------:R-:W-:Y:S02]  /*2840*/  IMAD R117, R5, R8, R12 ;  /* 0x0000000805757224 */ /* 0x000fe400078e020c */
[----:B------:R-:W-:-:S04]  /*2850*/  IMAD.HI.U32 R6, R19, R10, RZ ;  /* 0x0000000a13067227 */ /* 0x000fc800078e00ff */
[----:B------:R-:W-:-:S04]  /*2860*/  IMAD.HI.U32 R8, R19, R114, RZ ;  /* 0x0000007213087227 */ /* 0x000fc800078e00ff */
[----:B------:R-:W-:Y:S02]  /*2870*/  IMAD.MOV R113, RZ, RZ, -R6 ;  /* 0x000000ffff717224 */ /* 0x000fe400078e0a06 */
[----:B------:R-:W-:Y:S02]  /*2880*/  IMAD.MOV R8, RZ, RZ, -R8 ;  /* 0x000000ffff087224 */ /* 0x000fe400078e0a08 */
[----:B------:R-:W-:Y:S01]  /*2890*/  IMAD.HI.U32 R6, R19, R110, RZ ;  /* 0x0000006e13067227 */ /* 0x000fe200078e00ff */
[----:B------:R-:W-:-:S03]  /*28a0*/  ISETP.GT.U32.AND P4, PT, R5, R117, PT ;  /* 0x000000750500720c */ /* 0x000fc60003f84070 */
[----:B------:R-:W-:-:S04]  /*28b0*/  IMAD.HI.U32 R9, R19, R116, RZ ;  /* 0x0000007413097227 */ /* 0x000fc800078e00ff */
[----:B------:R-:W-:Y:S02]  /*28c0*/  IMAD R114, R5, R8, R114 ;  /* 0x0000000805727224 */ /* 0x000fe400078e0272 */
[----:B------:R-:W-:Y:S02]  /*28d0*/  IMAD.MOV R6, RZ, RZ, -R6 ;  /* 0x000000ffff067224 */ /* 0x000fe400078e0a06 */
[----:B------:R-:W-:Y:S02]  /*28e0*/  IMAD.MOV R9, RZ, RZ, -R9 ;  /* 0x000000ffff097224 */ /* 0x000fe400078e0a09 */
[----:B------:R-:W-:Y:S01]  /*28f0*/  IMAD.HI.U32 R8, R19, R112, RZ ;  /* 0x0000007013087227 */ /* 0x000fe200078e00ff */
[----:B------:R-:W-:Y:S02]  /*2900*/  IABS R12, R21 ;  /* 0x00000015000c7213 */ /* 0x000fe40000000000 */
[C---:B------:R-:W-:Y:S01]  /*2910*/  ISETP.GT.U32.AND P1, PT, R5.reuse, R115, PT ;  /* 0x000000730500720c */ /* 0x040fe20003f24070 */
[C---:B------:R-:W-:Y:S01]  /*2920*/  IMAD R110, R5.reuse, R6, R110 ;  /* 0x00000006056e7224 */ /* 0x040fe200078e026e */
[----:B------:R-:W-:Y:S01]  /*2930*/  IABS R14, R18 ;  /* 0x00000012000e7213 */ /* 0x000fe20000000000 */
[----:B------:R-:W-:-:S02]  /*2940*/  IMAD R116, R5, R9, R116 ;  /* 0x0000000905747224 */ /* 0x000fc400078e0274 */
[----:B------:R-:W-:Y:S02]  /*2950*/  IMAD.MOV R8, RZ, RZ, -R8 ;  /* 0x000000ffff087224 */ /* 0x000fe400078e0a08 */
[----:B------:R-:W-:Y:S01]  /*2960*/  IMAD.HI.U32 R6, R19, R108, RZ ;  /* 0x0000006c13067227 */ /* 0x000fe200078e00ff */
[----:B------:R-:W-:-:S03]  /*2970*/  ISETP.GT.U32.AND P3, PT, R5, R118, PT ;  /* 0x000000760500720c */ /* 0x000fc60003f64070 */
[C---:B------:R-:W-:Y:S01]  /*2980*/  IMAD R113, R5.reuse, R113, R10 ;  /* 0x0000007105717224 */ /* 0x040fe200078e020a */
[----:B------:R-:W-:Y:S01]  /*2990*/  ISETP.GT.U32.AND P5, PT, R5, R116, PT ;  /* 0x000000740500720c */ /* 0x000fe20003fa4070 */
[----:B------:R-:W-:-:S04]  /*29a0*/  IMAD.HI.U32 R9, R19, R12, RZ ;  /* 0x0000000c13097227 */ /* 0x000fc800078e00ff */
[----:B------:R-:W-:Y:S02]  /*29b0*/  IMAD R112, R5, R8, R112 ;  /* 0x0000000805707224 */ /* 0x000fe400078e0270 */
[----:B------:R-:W-:Y:S02]  /*29c0*/  IMAD.MOV R10, RZ, RZ, -R6 ;  /* 0x000000ffff0a7224 */ /* 0x000fe400078e0a06 */
[----:B------:R-:W-:Y:S01]  /*29d0*/  IMAD.HI.U32 R8, R19, R14, RZ ;  /* 0x0000000e13087227 */ /* 0x000fe200078e00ff */
[C---:B------:R-:W-:Y:S02]  /*29e0*/  ISETP.GT.U32.AND P6, PT, R5.reuse, R114, PT ;  /* 0x000000720500720c */ /* 0x040fe40003fc4070 */
[C---:B------:R-:W-:Y:S01]  /*29f0*/  ISETP.GT.U32.AND P0, PT, R5.reuse, R113, PT ;  /* 0x000000710500720c */ /* 0x040fe20003f04070 */
[----:B------:R-:W-:Y:S01]  /*2a00*/  IMAD.MOV R9, RZ, RZ, -R9 ;  /* 0x000000ffff097224 */ /* 0x000fe200078e0a09 */
[C---:B------:R-:W-:Y:S01]  /*2a10*/  ISETP.GT.U32.AND P2, PT, R5.reuse, R112, PT ;  /* 0x000000700500720c */ /* 0x040fe20003f44070 */
[----:B------:R-:W-:-:S02]  /*2a20*/  IMAD R108, R5, R10, R108 ;  /* 0x0000000a056c7224 */ /* 0x000fc400078e026c */
[--C-:B------:R-:W-:Y:S01]  /*2a30*/  @!P4 IMAD.IADD R117, R117, 0x1, -R5.reuse ;  /* 0x000000017575c824 */ /* 0x100fe200078e0a05 */
[C---:B------:R-:W-:Y:S01]  /*2a40*/  ISETP.GT.U32.AND P4, PT, R5.reuse, R110, PT ;  /* 0x0000006e0500720c */ /* 0x040fe20003f84070 */
[----:B------:R-:W-:Y:S02]  /*2a50*/  IMAD.MOV R8, RZ, RZ, -R8 ;  /* 0x000000ffff087224 */ /* 0x000fe400078e0a08 */
[----:B------:R-:W-:Y:S01]  /*2a60*/  IMAD R111, R5, R9, R12 ;  /* 0x00000009056f7224 */ /* 0x000fe200078e020c */
[----:B------:R-:W-:Y:S01]  /*2a70*/  IABS R12, R16 ;  /* 0x00000010000c7213 */ /* 0x000fe20000000000 */
[----:B------:R-:W-:Y:S01]  /*2a80*/  @!P1 IMAD.IADD R115, R115, 0x1, -R5 ;  /* 0x0000000173739824 */ /* 0x000fe200078e0a05 */
[C---:B------:R-:W-:Y:S01]  /*2a90*/  ISETP.GT.U32.AND P1, PT, R5.reuse, R108, PT ;  /* 0x0000006c0500720c */ /* 0x040fe20003f24070 */
[----:B------:R-:W-:Y:S02]  /*2aa0*/  IMAD R109, R5, R8, R14 ;  /* 0x00000008056d7224 */ /* 0x000fe400078e020e */
[----:B------:R-:W-:-:S04]  /*2ab0*/  IMAD.HI.U32 R8, R19, R12, RZ ;  /* 0x0000000c13087227 */ /* 0x000fc800078e00ff */
[--C-:B------:R-:W-:Y:S01]  /*2ac0*/  @!P3 IMAD.IADD R118, R118, 0x1, -R5.reuse ;  /* 0x000000017676b824 */ /* 0x100fe200078e0a05 */
[C---:B------:R-:W-:Y:S01]  /*2ad0*/  ISETP.GT.U32.AND P3, PT, R5.reuse, R111, PT ;  /* 0x0000006f0500720c */ /* 0x040fe20003f64070 */
[--C-:B------:R-:W-:Y:S01]  /*2ae0*/  @!P5 IMAD.IADD R116, R116, 0x1, -R5.reuse ;  /* 0x000000017474d824 */ /* 0x100fe200078e0a05 */
[----:B------:R-:W-:Y:S01]  /*2af0*/  ISETP.GT.U32.AND P5, PT, R5, R109, PT ;  /* 0x0000006d0500720c */ /* 0x000fe20003fa4070 */
[----:B------:R-:W-:Y:S01]  /*2b00*/  IMAD.MOV R8, RZ, RZ, -R8 ;  /* 0x000000ffff087224 */ /* 0x000fe200078e0a08 */
[----:B------:R-:W-:Y:S01]  /*2b10*/  IABS R14, R0 ;  /* 0x00000000000e7213 */ /* 0x000fe20000000000 */
[--C-:B------:R-:W-:Y:S02]  /*2b20*/  @!P6 IMAD.IADD R114, R114, 0x1, -R5.reuse ;  /* 0x000000017272e824 */ /* 0x100fe400078e0a05 */
[--C-:B------:R-:W-:Y:S01]  /*2b30*/  @!P0 IMAD.IADD R113, R113, 0x1, -R5.reuse ;  /* 0x0000000171718824 */ /* 0x100fe200078e0a05 */
[C---:B------:R-:W-:Y:S01]  /*2b40*/  ISETP.GT.U32.AND P0, PT, R5.reuse, R119, PT ;  /* 0x000000770500720c */ /* 0x040fe20003f04070 */
[--C-:B------:R-:W-:Y:S01]  /*2b50*/  @!P2 IMAD.IADD R112, R112, 0x1, -R5.reuse ;  /* 0x000000017070a824 */ /* 0x100fe200078e0a05 */
[C---:B------:R-:W-:Y:S01]  /*2b60*/  ISETP.GT.U32.AND P2, PT, R5.reuse, R118, PT ;  /* 0x000000760500720c */ /* 0x040fe20003f44070 */
[----:B------:R-:W-:Y:S01]  /*2b70*/  @!P4 IMAD.IADD R110, R110, 0x1, -R5 ;  /* 0x000000016e6ec824 */ /* 0x000fe200078e0a05 */
[C---:B------:R-:W-:Y:S01]  /*2b80*/  ISETP.GT.U32.AND P4, PT, R5.reuse, R116, PT ;  /* 0x000000740500720c */ /* 0x040fe20003f84070 */
[----:B------:R-:W-:-:S02]  /*2b90*/  IMAD R107, R5, R8, R12 ;  /* 0x00000008056b7224 */ /* 0x000fc400078e020c */
[----:B------:R-:W-:Y:S01]  /*2ba0*/  @!P1 IMAD.IADD R108, R108, 0x1, -R5 ;  /* 0x000000016c6c9824 */ /* 0x000fe200078e0a05 */
[----:B------:R-:W-:Y:S01]  /*2bb0*/  ISETP.GT.U32.AND P1, PT, R5, R114, PT ;  /* 0x000000720500720c */ /* 0x000fe20003f24070 */
[----:B------:R-:W-:-:S04]  /*2bc0*/  IMAD.HI.U32 R8, R19, R104, RZ ;  /* 0x0000006813087227 */ /* 0x000fc800078e00ff */
[----:B------:R-:W-:Y:S01]  /*2bd0*/  IMAD.HI.U32 R6, R19, R14, RZ ;  /* 0x0000000e13067227 */ /* 0x000fe200078e00ff */
[----:B------:R-:W-:-:S03]  /*2be0*/  IABS R10, R251 ;  /* 0x000000fb000a7213 */ /* 0x000fc60000000000 */
[----:B------:R-:W-:-:S04]  /*2bf0*/  IMAD.HI.U32 R9, R19, R106, RZ ;  /* 0x0000006a13097227 */ /* 0x000fc800078e00ff */
[----:B------:R-:W-:Y:S02]  /*2c00*/  IMAD.MOV R8, RZ, RZ, -R8 ;  /* 0x000000ffff087224 */ /* 0x000fe400078e0a08 */
[----:B------:R-:W-:Y:S02]  /*2c10*/  IMAD.MOV R6, RZ, RZ, -R6 ;  /* 0x000000ffff067224 */ /* 0x000fe400078e0a06 */
[--C-:B------:R-:W-:Y:S01]  /*2c20*/  @!P3 IMAD.IADD R111, R111, 0x1, -R5.reuse ;  /* 0x000000016f6fb824 */ /* 0x100fe200078e0a05 */
[----:B------:R-:W-:Y:S01]  /*2c30*/  ISETP.GT.U32.AND P3, PT, R5, R117, PT ;  /* 0x000000750500720c */ /* 0x000fe20003f64070 */
[----:B------:R-:W-:Y:S01]  /*2c40*/  @!P5 IMAD.IADD R109, R109, 0x1, -R5 ;  /* 0x000000016d6dd824 */ /* 0x000fe200078e0a05 */
[C---:B------:R-:W-:Y:S01]  /*2c50*/  ISETP.GT.U32.AND P5, PT, R5.reuse, R115, PT ;  /* 0x000000730500720c */ /* 0x040fe20003fa4070 */
[----:B------:R-:W-:Y:S01]  /*2c60*/  IMAD.MOV R9, RZ, RZ, -R9 ;  /* 0x000000ffff097224 */ /* 0x000fe200078e0a09 */
[----:B------:R-:W-:Y:S01]  /*2c70*/  IABS R12, R248 ;  /* 0x000000f8000c7213 */ /* 0x000fe20000000000 */
[----:B------:R-:W-:-:S02]  /*2c80*/  IMAD R104, R5, R8, R104 ;  /* 0x0000000805687224 */ /* 0x000fc400078e0268 */
[----:B------:R-:W-:Y:S02]  /*2c90*/  IMAD R105, R5, R6, R14 ;  /* 0x0000000605697224 */ /* 0x000fe400078e020e */
[----:B------:R-:W-:-:S04]  /*2ca0*/  IMAD.HI.U32 R8, R19, R102, RZ ;  /* 0x0000006613087227 */ /* 0x000fc800078e00ff */
[--C-:B------:R-:W-:Y:S01]  /*2cb0*/  @!P0 IMAD.IADD R119, R119, 0x1, -R5.reuse ;  /* 0x0000000177778824 */ /* 0x100fe200078e0a05 */
[C---:B------:R-:W-:Y:S01]  /*2cc0*/  ISETP.GT.U32.AND P0, PT, R5.reuse, R113, PT ;  /* 0x000000710500720c */ /* 0x040fe20003f04070 */
[--C-:B------:R-:W-:Y:S01]  /*2cd0*/  @!P2 IMAD.IADD R118, R118, 0x1, -R5.reuse ;  /* 0x000000017676a824 */ /* 0x100fe200078e0a05 */
[C---:B------:R-:W-:Y:S01]  /*2ce0*/  ISETP.GT.U32.AND P2, PT, R5.reuse, R112, PT ;  /* 0x000000700500720c */ /* 0x040fe20003f44070 */
[----:B------:R-:W-:Y:S01]  /*2cf0*/  @!P4 IMAD.IADD R116, R116, 0x1, -R5 ;  /* 0x000000017474c824 */ /* 0x000fe200078e0a05 */
[----:B------:R-:W-:Y:S01]  /*2d00*/  ISETP.GT.U32.AND P4, PT, R5, R110, PT ;  /* 0x0000006e0500720c */ /* 0x000fe20003f84070 */
[----:B------:R-:W-:Y:S01]  /*2d10*/  IMAD.HI.U32 R6, R19, R10, RZ ;  /* 0x0000000a13067227 */ /* 0x000fe200078e00ff */
[----:B------:R-:W-:-:S03]  /*2d20*/  IABS R14, R246 ;  /* 0x000000f6000e7213 */ /* 0x000fc60000000000 */
[----:B------:R-:W-:Y:S02]  /*2d30*/  IMAD R106, R5, R9, R106 ;  /* 0x00000009056a7224 */ /* 0x000fe400078e026a */
[----:B------:R-:W-:Y:S01]  /*2d40*/  IMAD.HI.U32 R9, R19, R12, RZ ;  /* 0x0000000c13097227 */ /* 0x000fe200078e00ff */
[----:B------:R-:W-:-:S03]  /*2d50*/  ISETP.GT.U32.AND P6, PT, R5, R120, PT ;  /* 0x000000780500720c */ /* 0x000fc60003fc4070 */
[----:B------:R-:W-:Y:S02]  /*2d60*/  IMAD.MOV R8, RZ, RZ, -R8 ;  /* 0x000000ffff087224 */ /* 0x000fe400078e0a08 */
[----:B------:R-:W-:Y:S01]  /*2d70*/  @!P1 IMAD.IADD R114, R114, 0x1, -R5 ;  /* 0x0000000172729824 */ /* 0x000fe200078e0a05 */
[----:B------:R-:W-:Y:S01]  /*2d80*/  ISETP.GT.U32.AND P1, PT, R5, R107, PT ;  /* 0x0000006b0500720c */ /* 0x000fe20003f24070 */
[----:B------:R-:W-:Y:S02]  /*2d90*/  IMAD.MOV R103, RZ, RZ, -R6 ;  /* 0x000000ffff677224 */ /* 0x000fe400078e0a06 */
[----:B------:R-:W-:-:S04]  /*2da0*/  IMAD.HI.U32 R6, R19, R100, RZ ;  /* 0x0000006413067227 */ /* 0x000fc800078e00ff */
[----:B------:R-:W-:Y:S02]  /*2db0*/  IMAD.MOV R9, RZ, RZ, -R9 ;  /* 0x000000ffff097224 */ /* 0x000fe400078e0a09 */
[----:B------:R-:W-:Y:S02]  /*2dc0*/  IMAD R102, R5, R8, R102 ;  /* 0x0000000805667224 */ /* 0x000fe400078e0266 */
[----:B------:R-:W-:-:S04]  /*2dd0*/  IMAD.HI.U32 R8, R19, R14, RZ ;  /* 0x0000000e13087227 */ /* 0x000fc800078e00ff */
[----:B------:R-:W-:Y:S02]  /*2de0*/  IMAD R103, R5, R103, R10 ;  /* 0x0000006705677224 */ /* 0x000fe400078e020a */
[----:B------:R-:W-:Y:S02]  /*2df0*/  IMAD.MOV R6, RZ, RZ, -R6 ;  /* 0x000000ffff067224 */ /* 0x000fe400078e0a06 */
[--C-:B------:R-:W-:Y:S01]  /*2e00*/  @!P3 IMAD.IADD R117, R117, 0x1, -R5.reuse ;  /* 0x000000017575b824 */ /* 0x100fe200078e0a05 */
[----:B------:R-:W-:Y:S01]  /*2e10*/  ISETP.GT.U32.AND P3, PT, R5, R111, PT ;  /* 0x0000006f0500720c */ /* 0x000fe20003f64070 */
[----:B------:R-:W-:Y:S01]  /*2e20*/  @!P5 IMAD.IADD R115, R115, 0x1, -R5 ;  /* 0x000000017373d824 */ /* 0x000fe200078e0a05 */
[C---:B------:R-:W-:Y:S01]  /*2e30*/  ISETP.GT.U32.AND P5, PT, R5.reuse, R109, PT ;  /* 0x0000006d0500720c */ /* 0x040fe20003fa4070 */
[----:B------:R-:W-:Y:S01]  /*2e40*/  IMAD R101, R5, R9, R12 ;  /* 0x0000000905657224 */ /* 0x000fe200078e020c */
[----:B------:R-:W-:Y:S01]  /*2e50*/  IABS R12, R244 ;  /* 0x000000f4000c7213 */ /* 0x000fe20000000000 */
[----:B------:R-:W-:-:S02]  /*2e60*/  IMAD.MOV R8, RZ, RZ, -R8 ;  /* 0x000000ffff087224 */ /* 0x000fc400078e0a08 */
[----:B------:R-:W-:Y:S02]  /*2e70*/  IMAD R100, R5, R6, R100 ;  /* 0x0000000605647224 */ /* 0x000fe400078e0264 */
[--C-:B------:R-:W-:Y:S01]  /*2e80*/  @!P0 IMAD.IADD R113, R113, 0x1, -R5.reuse ;  /* 0x0000000171718824 */ /* 0x100fe200078e0a05 */
[C---:B------:R-:W-:Y:S01]  /*2e90*/  ISETP.GT.U32.AND P0, PT, R5.reuse, R106, PT ;  /* 0x0000006a0500720c */ /* 0x040fe20003f04070 */
[--C-:B------:R-:W-:Y:S01]  /*2ea0*/  @!P2 IMAD.IADD R112, R112, 0x1, -R5.reuse ;  /* 0x000000017070a824 */ /* 0x100fe200078e0a05 */
[C---:B------:R-:W-:Y:S01]  /*2eb0*/  ISETP.GT.U32.AND P2, PT, R5.reuse, R105, PT ;  /* 0x000000690500720c */ /* 0x040fe20003f44070 */
[----:B------:R-:W-:Y:S01]  /*2ec0*/  @!P4 IMAD.IADD R110, R110, 0x1, -R5 ;  /* 0x000000016e6ec824 */ /* 0x000fe200078e0a05 */
[----:B------:R-:W-:Y:S01]  /*2ed0*/  ISETP.GT.U32.AND P4, PT, R5, R103, PT ;  /* 0x000000670500720c */ /* 0x000fe20003f84070 */
[----:B------:R-:W-:-:S04]  /*2ee0*/  IMAD.HI.U32 R6, R19, R98, RZ ;  /* 0x0000006213067227 */ /* 0x000fc800078e00ff */
[----:B------:R-:W-:-:S04]  /*2ef0*/  IMAD.HI.U32 R9, R19, R96, RZ ;  /* 0x0000006013097227 */ /* 0x000fc800078e00ff */
[----:B------:R-:W-:Y:S02]  /*2f00*/  IMAD R99, R5, R8, R14 ;  /* 0x0000000805637224 */ /* 0x000fe400078e020e */
[----:B------:R-:W-:Y:S01]  /*2f10*/  IMAD.HI.U32 R8, R19, R12, RZ ;  /* 0x0000000c13087227 */ /* 0x000fe200078e00ff */
[----:B------:R-:W-:-:S03]  /*2f20*/  IABS R14, R242 ;  /* 0x000000f2000e7213 */ /* 0x000fc60000000000 */
[----:B------:R-:W-:Y:S01]  /*2f30*/  @!P1 IMAD.IADD R107, R107, 0x1, -R5 ;  /* 0x000000016b6b9824 */ /* 0x000fe200078e0a05 */
[C---:B------:R-:W-:Y:S01]  /*2f40*/  ISETP.GT.U32.AND P1, PT, R5.reuse, R100, PT ;  /* 0x000000640500720c */ /* 0x040fe20003f24070 */
[----:B------:R-:W-:Y:S02]  /*2f50*/  IMAD.MOV R10, RZ, RZ, -R6 ;  /* 0x000000ffff0a7224 */ /* 0x000fe400078e0a06 */
[----:B------:R-:W-:Y:S02]  /*2f60*/  IMAD.MOV R9, RZ, RZ, -R9 ;  /* 0x000000ffff097224 */ /* 0x000fe400078e0a09 */
[----:B------:R-:W-:Y:S01]  /*2f70*/  @!P6 IMAD.IADD R120, R120, 0x1, -R5 ;  /* 0x000000017878e824 */ /* 0x000fe200078e0a05 */
[C---:B------:R-:W-:Y:S01]  /*2f80*/  ISETP.GT.U32.AND P6, PT, R5.reuse, R108, PT ;  /* 0x0000006c0500720c */ /* 0x040fe20003fc4070 */
[----:B------:R-:W-:Y:S02]  /*2f90*/  IMAD.MOV R8, RZ, RZ, -R8 ;  /* 0x000000ffff087224 */ /* 0x000fe400078e0a08 */
[----:B------:R-:W-:-:S02]  /*2fa0*/  IMAD R98, R5, R10, R98 ;  /* 0x0000000a05627224 */ /* 0x000fc400078e0262 */
[----:B------:R-:W-:Y:S02]  /*2fb0*/  IMAD R96, R5, R9, R96 ;  /* 0x0000000905607224 */ /* 0x000fe400078e0260 */
[--C-:B------:R-:W-:Y:S01]  /*2fc0*/  @!P3 IMAD.IADD R111, R111, 0x1, -R5.reuse ;  /* 0x000000016f6fb824 */ /* 0x100fe200078e0a05 */
[----:B------:R-:W-:Y:S01]  /*2fd0*/  ISETP.GT.U32.AND P3, PT, R5, R104, PT ;  /* 0x000000680500720c */ /* 0x000fe20003f64070 */
[----:B------:R-:W-:Y:S01]  /*2fe0*/  @!P5 IMAD.IADD R109, R109, 0x1, -R5 ;  /* 0x000000016d6dd824 */ /* 0x000fe200078e0a05 */
[----:B------:R-:W-:Y:S01]  /*2ff0*/  ISETP.GT.U32.AND P5, PT, R5, R102, PT ;  /* 0x000000660500720c */ /* 0x000fe20003fa4070 */
[----:B------:R-:W-:-:S04]  /*3000*/  IMAD.HI.U32 R6, R19, R14, RZ ;  /* 0x0000000e13067227 */ /* 0x000fc800078e00ff */
[----:B------:R-:W-:Y:S02]  /*3010*/  IMAD R97, R5, R8, R12 ;  /* 0x0000000805617224 */ /* 0x000fe400078e020c */
[----:B------:R-:W-:-:S04]  /*3020*/  IMAD.HI.U32 R8, R19, R94, RZ ;  /* 0x0000005e13087227 */ /* 0x000fc800078e00ff */
[--C-:B------:R-:W-:Y:S01]  /*3030*/  @!P0 IMAD.IADD R106, R106, 0x1, -R5.reuse ;  /* 0x000000016a6a8824 */ /* 0x100fe200078e0a05 */
[----:B------:R-:W-:Y:S01]  /*3040*/  ISETP.GT.U32.AND P0, PT, R5, R99, PT ;  /* 0x000000630500720c */ /* 0x000fe20003f04070 */
[--C-:B------:R-:W-:Y:S01]  /*3050*/  @!P2 IMAD.IADD R105, R105, 0x1, -R5.reuse ;  /* 0x000000016969a824 */ /* 0x100fe200078e0a05 */
[----:B------:R-:W-:Y:S01]  /*3060*/  ISETP.GT.U32.AND P2, PT, R5, R98, PT ;  /* 0x000000620500720c */ /* 0x000fe20003f44070 */
[--C-:B------:R-:W-:Y:S01]  /*3070*/  @!P4 IMAD.IADD R103, R103, 0x1, -R5.reuse ;  /* 0x000000016767c824 */ /* 0x100fe200078e0a05 */
[C---:B------:R-:W-:Y:S01]  /*3080*/  ISETP.GT.U32.AND P4, PT, R5.reuse, R96, PT ;  /* 0x000000600500720c */ /* 0x040fe20003f84070 */
[----:B------:R-:W-:Y:S02]  /*3090*/  IMAD.MOV R6, RZ, RZ, -R6 ;  /* 0x000000ffff067224 */ /* 0x000fe400078e0a06 */
[----:B------:R-:W-:Y:S02]  /*30a0*/  IMAD.MOV R8, RZ, RZ, -R8 ;  /* 0x000000ffff087224 */ /* 0x000fe400078e0a08 */
[--C-:B------:R-:W-:Y:S01]  /*30b0*/  @!P1 IMAD.IADD R100, R100, 0x1, -R5.reuse ;  /* 0x0000000164649824 */ /* 0x100fe200078e0a05 */
[C---:B------:R-:W-:Y:S01]  /*30c0*/  ISETP.GT.U32.AND P1, PT, R5.reuse, R106, PT ;  /* 0x0000006a0500720c */ /* 0x040fe20003f24070 */
[C---:B------:R-:W-:Y:S01]  /*30d0*/  IMAD R95, R5.reuse, R6, R14 ;  /* 0x00000006055f7224 */ /* 0x040fe200078e020e */
[----:B------:R-:W-:Y:S01]  /*30e0*/  IABS R12, R238 ;  /* 0x000000ee000c7213 */ /* 0x000fe20000000000 */
[----:B------:R-:W-:Y:S01]  /*30f0*/  @!P6 IMAD.IADD R108, R108, 0x1, -R5 ;  /* 0x000000016c6ce824 */ /* 0x000fe200078e0a05 */
[C---:B------:R-:W-:Y:S01]  /*3100*/  ISETP.GT.U32.AND P6, PT, R5.reuse, R101, PT ;  /* 0x000000650500720c */ /* 0x040fe20003fc4070 */
[----:B------:R-:W-:-:S02]  /*3110*/  IMAD R94, R5, R8, R94 ;  /* 0x00000008055e7224 */ /* 0x000fc400078e025e */
[----:B------:R-:W-:Y:S01]  /*3120*/  IMAD.HI.U32 R8, R19, R92, RZ ;  /* 0x0000005c13087227 */ /* 0x000fe200078e00ff */
[----:B------:R-:W-:-:S03]  /*3130*/  IABS R14, R236 ;  /* 0x000000ec000e7213 */ /* 0x000fc60000000000 */
[--C-:B------:R-:W-:Y:S01]  /*3140*/  @!P3 IMAD.IADD R104, R104, 0x1, -R5.reuse ;  /* 0x000000016868b824 */ /* 0x100fe200078e0a05 */
[C---:B------:R-:W-:Y:S01]  /*3150*/  ISETP.GT.U32.AND P3, PT, R5.reuse, R97, PT ;  /* 0x000000610500720c */ /* 0x040fe20003f64070 */
[----:B------:R-:W-:Y:S01]  /*3160*/  @!P5 IMAD.IADD R102, R102, 0x1, -R5 ;  /* 0x000000016666d824 */ /* 0x000fe200078e0a05 */
[----:B------:R-:W-:Y:S01]  /*3170*/  ISETP.GT.U32.AND P5, PT, R5, R95, PT ;  /* 0x0000005f0500720c */ /* 0x000fe20003fa4070 */
[----:B------:R-:W-:Y:S01]  /*3180*/  IMAD.HI.U32 R9, R19, R12, RZ ;  /* 0x0000000c13097227 */ /* 0x000fe200078e00ff */
[----:B------:R-:W-:-:S03]  /*3190*/  IABS R10, R240 ;  /* 0x000000f0000a7213 */ /* 0x000fc60000000000 */
[----:B------:R-:W-:Y:S02]  /*31a0*/  IMAD.MOV R8, RZ, RZ, -R8 ;  /* 0x000000ffff087224 */ /* 0x000fe400078e0a08 */
[--C-:B------:R-:W-:Y:S01]  /*31b0*/  @!P0 IMAD.IADD R99, R99, 0x1, -R5.reuse ;  /* 0x0000000163638824 */ /* 0x100fe200078e0a05 */
[C---:B------:R-:W-:Y:S01]  /*31c0*/  ISETP.GT.U32.AND P0, PT, R5.reuse, R105, PT ;  /* 0x000000690500720c */ /* 0x040fe20003f04070 */
[--C-:B------:R-:W-:Y:S01]  /*31d0*/  @!P2 IMAD.IADD R98, R98, 0x1, -R5.reuse ;  /* 0x000000016262a824 */ /* 0x100fe200078e0a05 */
[C---:B------:R-:W-:Y:S01]  /*31e0*/  ISETP.GT.U32.AND P2, PT, R5.reuse, R104, PT ;  /* 0x000000680500720c */ /* 0x040fe20003f44070 */
[----:B------:R-:W-:Y:S01]  /*31f0*/  @!P4 IMAD.IADD R96, R96, 0x1, -R5 ;  /* 0x000000016060c824 */ /* 0x000fe200078e0a05 */
[C---:B------:R-:W-:Y:S01]  /*3200*/  ISETP.GT.U32.AND P4, PT, R5.reuse, R102, PT ;  /* 0x000000660500720c */ /* 0x040fe20003f84070 */
[----:B------:R-:W-:Y:S02]  /*3210*/  IMAD.MOV R9, RZ, RZ, -R9 ;  /* 0x000000ffff097224 */ /* 0x000fe400078e0a09 */
[----:B------:R-:W-:-:S02]  /*3220*/  IMAD R92, R5, R8, R92 ;  /* 0x00000008055c7224 */ /* 0x000fc400078e025c */
[----:B------:R-:W-:-:S04]  /*3230*/  IMAD.HI.U32 R8, R19, R14, RZ ;  /* 0x0000000e13087227 */ /* 0x000fc800078e00ff */
[----:B------:R-:W-:Y:S01]  /*3240*/  @!P1 IMAD.IADD R106, R106, 0x1, -R5 ;  /* 0x000000016a6a9824 */ /* 0x000fe200078e0a05 */
[----:B------:R-:W-:Y:S01]  /*3250*/  ISETP.GT.U32.AND P1, PT, R5, R100, PT ;  /* 0x000000640500720c */ /* 0x000fe20003f24070 */
[----:B------:R-:W-:-:S04]  /*3260*/  IMAD.HI.U32 R6, R19, R10, RZ ;  /* 0x0000000a13067227 */ /* 0x000fc800078e00ff */
[----:B------:R-:W-:Y:S01]  /*3270*/  IMAD R91, R5, R9, R12 ;  /* 0x00000009055b7224 */ /* 0x000fe200078e020c */
[----:B------:R-:W-:Y:S01]  /*3280*/  IABS R12, R234 ;  /* 0x000000ea000c7213 */ /* 0x000fe20000000000 */
[--C-:B------:R-:W-:Y:S02]  /*3290*/  @!P6 IMAD.IADD R101, R101, 0x1, -R5.reuse ;  /* 0x000000016565e824 */ /* 0x100fe400078e0a05 */
[----:B------:R-:W-:Y:S01]  /*32a0*/  IMAD.MOV R8, RZ, RZ, -R8 ;  /* 0x000000ffff087224 */ /* 0x000fe200078e0a08 */
[----:B------:R-:W-:Y:S01]  /*32b0*/  ISETP.GT.U32.AND P6, PT, R5, R107, PT ;  /* 0x0000006b0500720c */ /* 0x000fe20003fc4070 */
[----:B------:R-:W-:Y:S02]  /*32c0*/  IMAD.MOV R93, RZ, RZ, -R6 ;  /* 0x000000ffff5d7224 */ /* 0x000fe400078e0a06 */
[--C-:B------:R-:W-:Y:S01]  /*32d0*/  @!P3 IMAD.IADD R97, R97, 0x1, -R5.reuse ;  /* 0x000000016161b824 */ /* 0x100fe200078e0a05 */
[----:B------:R-:W-:Y:S01]  /*32e0*/  ISETP.GT.U32.AND P3, PT, R5, R103, PT ;  /* 0x000000670500720c */ /* 0x000fe20003f64070 */
[----:B------:R-:W-:Y:S01]  /*32f0*/  @!P5 IMAD.IADD R95, R95, 0x1, -R5 ;  /* 0x000000015f5fd824 */ /* 0x000fe200078e0a05 */
[C---:B------:R-:W-:Y:S01]  /*3300*/  ISETP.GT.U32.AND P5, PT, R5.reuse, R101, PT ;  /* 0x000000650500720c */ /* 0x040fe20003fa4070 */
[----:B------:R-:W-:-:S02]  /*3310*/  IMAD R89, R5, R8, R14 ;  /* 0x0000000805597224 */ /* 0x000fc400078e020e */
[----:B------:R-:W-:-:S04]  /*3320*/  IMAD.HI.U32 R8, R19, R12, RZ ;  /* 0x0000000c13087227 */ /* 0x000fc800078e00ff */
        /* <DEDUP_REMOVED lines=8> */
[----:B------:R-:W-:Y:S02]  /*33b0*/  IMAD.MOV R8, RZ, RZ, -R8 ;  /* 0x000000ffff087224 */ /* 0x000fe400078e0a08 */
[----:B------:R-:W-:Y:S01]  /*33c0*/  @!P1 IMAD.IADD R100, R100, 0x1, -R5 ;  /* 0x0000000164649824 */ /* 0x000fe200078e0a05 */
[----:B------:R-:W-:Y:S01]  /*33d0*/  ISETP.GT.U32.AND P1, PT, R5, R93, PT ;  /* 0x0000005d0500720c */ /* 0x000fe20003f24070 */
[----:B------:R-:W-:Y:S02]  /*33e0*/  IMAD.MOV R6, RZ, RZ, -R6 ;  /* 0x000000ffff067224 */ /* 0x000fe400078e0a06 */
[----:B------:R-:W-:-:S04]  /*33f0*/  IMAD.HI.U32 R9, R19, R86, RZ ;  /* 0x0000005613097227 */ /* 0x000fc800078e00ff */
[----:B------:R-:W-:Y:S02]  /*3400*/  IMAD R87, R5, R8, R12 ;  /* 0x0000000805577224 */ /* 0x000fe400078e020c */
[----:B------:R-:W-:Y:S01]  /*3410*/  IMAD.HI.U32 R8, R19, R84, RZ ;  /* 0x0000005413087227 */ /* 0x000fe200078e00ff */
[----:B------:R-:W-:-:S03]  /*3420*/  IABS R14, R232 ;  /* 0x000000e8000e7213 */ /* 0x000fc60000000000 */
[----:B------:R-:W-:Y:S02]  /*3430*/  IMAD R90, R5, R6, R90 ;  /* 0x00000006055a7224 */ /* 0x000fe400078e025a */
[----:B------:R-:W-:Y:S02]  /*3440*/  IMAD.MOV R9, RZ, RZ, -R9 ;  /* 0x000000ffff097224 */ /* 0x000fe400078e0a09 */
[--C-:B------:R-:W-:Y:S01]  /*3450*/  @!P6 IMAD.IADD R107, R107, 0x1, -R5.reuse ;  /* 0x000000016b6be824 */ /* 0x100fe200078e0a05 */
[----:B------:R-:W-:Y:S01]  /*3460*/  ISETP.GT.U32.AND P6, PT, R5, R95, PT ;  /* 0x0000005f0500720c */ /* 0x000fe20003fc4070 */
[--C-:B------:R-:W-:Y:S01]  /*3470*/  @!P3 IMAD.IADD R103, R103, 0x1, -R5.reuse ;  /* 0x000000016767b824 */ /* 0x100fe200078e0a05 */
[----:B------:R-:W-:Y:S01]  /*3480*/  ISETP.GT.U32.AND P3, PT, R5, R97, PT ;  /* 0x000000610500720c */ /* 0x000fe20003f64070 */
[----:B------:R-:W-:Y:S01]  /*3490*/  @!P5 IMAD.IADD R101, R101, 0x1, -R5 ;  /* 0x000000016565d824 */ /* 0x000fe200078e0a05 */
[----:B------:R-:W-:Y:S01]  /*34a0*/  ISETP.GT.U32.AND P5, PT, R5, R94, PT ;  /* 0x0000005e0500720c */ /* 0x000fe20003fa4070 */
[----:B------:R-:W-:-:S04]  /*34b0*/  IMAD.HI.U32 R6, R19, R88, RZ ;  /* 0x0000005813067227 */ /* 0x000fc800078e00ff */
[----:B------:R-:W-:Y:S02]  /*34c0*/  IMAD.MOV R8, RZ, RZ, -R8 ;  /* 0x000000ffff087224 */ /* 0x000fe400078e0a08 */
[----:B------:R-:W-:Y:S02]  /*34d0*/  IMAD R86, R5, R9, R86 ;  /* 0x0000000905567224 */ /* 0x000fe400078e0256 */
[--C-:B------:R-:W-:Y:S01]  /*34e0*/  @!P0 IMAD.IADD R99, R99, 0x1, -R5.reuse ;  /* 0x0000000163638824 */ /* 0x100fe200078e0a05 */
[C---:B------:R-:W-:Y:S01]  /*34f0*/  ISETP.GT.U32.AND P0, PT, R5.reuse, R92, PT ;  /* 0x0000005c0500720c */ /* 0x040fe20003f04070 */
[--C-:B------:R-:W-:Y:S01]  /*3500*/  @!P2 IMAD.IADD R98, R98, 0x1, -R5.reuse ;  /* 0x000000016262a824 */ /* 0x100fe200078e0a05 */
[C---:B------:R-:W-:Y:S01]  /*3510*/  ISETP.GT.U32.AND P2, PT, R5.reuse, R91, PT ;  /* 0x0000005b0500720c */ /* 0x040fe20003f44070 */
[----:B------:R-:W-:Y:S01]  /*3520*/  @!P4 IMAD.IADD R96, R96, 0x1, -R5 ;  /* 0x000000016060c824 */ /* 0x000fe200078e0a05 */
[----:B------:R-:W-:Y:S01]  /*3530*/  ISETP.GT.U32.AND P4, PT, R5, R89, PT ;  /* 0x000000590500720c */ /* 0x000fe20003f84070 */
[----:B------:R-:W-:-:S02]  /*3540*/  IMAD.MOV R10, RZ, RZ, -R6 ;  /* 0x000000ffff0a7224 */ /* 0x000fc400078e0a06 */
[----:B------:R-:W-:Y:S02]  /*3550*/  IMAD R84, R5, R8, R84 ;  /* 0x0000000805547224 */ /* 0x000fe400078e0254 */
[----:B------:R-:W-:-:S04]  /*3560*/  IMAD.HI.U32 R6, R19, R14, RZ ;  /* 0x0000000e13067227 */ /* 0x000fc800078e00ff */
[----:B------:R-:W-:-:S04]  /*3570*/  IMAD.HI.U32 R8, R19, R82, RZ ;  /* 0x0000005213087227 */ /* 0x000fc800078e00ff */
[----:B------:R-:W-:Y:S01]  /*3580*/  @!P1 IMAD.IADD R93, R93, 0x1, -R5 ;  /* 0x000000015d5d9824 */ /* 0x000fe200078e0a05 */
[C---:B------:R-:W-:Y:S01]  /*3590*/  ISETP.GT.U32.AND P1, PT, R5.reuse, R86, PT ;  /* 0x000000560500720c */ /* 0x040fe20003f24070 */
[C---:B------:R-:W-:Y:S01]  /*35a0*/  IMAD R88, R5.reuse, R10, R88 ;  /* 0x0000000a05587224 */ /* 0x040fe200078e0258 */
[----:B------:R-:W-:Y:S01]  /*35b0*/  IABS R10, R230 ;  /* 0x000000e6000a7213 */ /* 0x000fe20000000000 */
[----:B------:R-:W-:Y:S02]  /*35c0*/  IMAD.MOV R6, RZ, RZ, -R6 ;  /* 0x000000ffff067224 */ /* 0x000fe400078e0a06 */
[----:B------:R-:W-:Y:S01]  /*35d0*/  IMAD.MOV R8, RZ, RZ, -R8 ;  /* 0x000000ffff087224 */ /* 0x000fe200078e0a08 */
[----:B------:R-:W-:Y:S01]  /*35e0*/  IABS R12, R228 ;  /* 0x000000e4000c7213 */ /* 0x000fe20000000000 */
[C---:B------:R-:W-:Y:S02]  /*35f0*/  IMAD R85, R5.reuse, R6, R14 ;  /* 0x0000000605557224 */ /* 0x040fe400078e020e */
[----:B------:R-:W-:-:S02]  /*3600*/  IMAD R82, R5, R8, R82 ;  /* 0x0000000805527224 */ /* 0x000fc400078e0252 */
[--C-:B------:R-:W-:Y:S01]  /*3610*/  @!P3 IMAD.IADD R97, R97, 0x1, -R5.reuse ;  /* 0x000000016161b824 */ /* 0x100fe200078e0a05 */
[----:B------:R-:W-:Y:S01]  /*3620*/  ISETP.GT.U32.AND P3, PT, R5, R90, PT ;  /* 0x0000005a0500720c */ /* 0x000fe20003f64070 */
[--C-:B------:R-:W-:Y:S01]  /*3630*/  @!P6 IMAD.IADD R95, R95, 0x1, -R5.reuse ;  /* 0x000000015f5fe824 */ /* 0x100fe200078e0a05 */
[C---:B------:R-:W-:Y:S01]  /*3640*/  ISETP.GT.U32.AND P6, PT, R5.reuse, R88, PT ;  /* 0x000000580500720c */ /* 0x040fe20003fc4070 */
[----:B------:R-:W-:Y:S01]  /*3650*/  @!P5 IMAD.IADD R94, R94, 0x1, -R5 ;  /* 0x000000015e5ed824 */ /* 0x000fe200078e0a05 */
[----:B------:R-:W-:Y:S01]  /*3660*/  ISETP.GT.U32.AND P5, PT, R5, R87, PT ;  /* 0x000000570500720c */ /* 0x000fe20003fa4070 */
[----:B------:R-:W-:Y:S01]  /*3670*/  IMAD.HI.U32 R6, R19, R10, RZ ;  /* 0x0000000a13067227 */ /* 0x000fe200078e00ff */
[----:B------:R-:W-:-:S03]  /*3680*/  IABS R14, R226 ;  /* 0x000000e2000e7213 */ /* 0x000fc60000000000 */
        /* <DEDUP_REMOVED lines=8> */
[----:B------:R-:W-:Y:S01]  /*3710*/  @!P1 IMAD.IADD R86, R86, 0x1, -R5 ;  /* 0x0000000156569824 */ /* 0x000fe200078e0a05 */
[C---:B------:R-:W-:Y:S01]  /*3720*/  ISETP.GT.U32.AND P1, PT, R5.reuse, R92, PT ;  /* 0x0000005c0500720c */ /* 0x040fe20003f24070 */
[----:B------:R-:W-:Y:S02]  /*3730*/  IMAD.MOV R9, RZ, RZ, -R9 ;  /* 0x000000ffff097224 */ /* 0x000fe400078e0a09 */
[----:B------:R-:W-:Y:S02]  /*3740*/  IMAD R83, R5, R83, R10 ;  /* 0x0000005305537224 */ /* 0x000fe400078e020a */
[----:B------:R-:W-:-:S04]  /*3750*/  IMAD.HI.U32 R8, R19, R14, RZ ;  /* 0x0000000e13087227 */ /* 0x000fc800078e00ff */
[C---:B------:R-:W-:Y:S01]  /*3760*/  IMAD R81, R5.reuse, R9, R12 ;  /* 0x0000000905517224 */ /* 0x040fe200078e020c */
[----:B------:R-:W-:Y:S01]  /*3770*/  IABS R12, R224 ;  /* 0x000000e0000c7213 */ /* 0x000fe20000000000 */
[--C-:B------:R-:W-:Y:S01]  /*3780*/  @!P3 IMAD.IADD R90, R90, 0x1, -R5.reuse ;  /* 0x000000015a5ab824 */ /* 0x100fe200078e0a05 */
[----:B------:R-:W-:Y:S01]  /*3790*/  ISETP.GT.U32.AND P3, PT, R5, R83, PT ;  /* 0x000000530500720c */ /* 0x000fe20003f64070 */
[--C-:B------:R-:W-:Y:S02]  /*37a0*/  @!P6 IMAD.IADD R88, R88, 0x1, -R5.reuse ;  /* 0x000000015858e824 */ /* 0x100fe400078e0a05 */
[--C-:B------:R-:W-:Y:S01]  /*37b0*/  @!P5 IMAD.IADD R87, R87, 0x1, -R5.reuse ;  /* 0x000000015757d824 */ /* 0x100fe200078e0a05 */
[----:B------:R-:W-:Y:S01]  /*37c0*/  ISETP.GT.U32.AND P5, PT, R5, R93, PT ;  /* 0x0000005d0500720c */ /* 0x000fe20003fa4070 */
[----:B------:R-:W-:Y:S02]  /*37d0*/  IMAD.MOV R8, RZ, RZ, -R8 ;  /* 0x000000ffff087224 */ /* 0x000fe400078e0a08 */
[--C-:B------:R-:W-:Y:S01]  /*37e0*/  @!P0 IMAD.IADD R85, R85, 0x1, -R5.reuse ;  /* 0x0000000155558824 */ /* 0x100fe200078e0a05 */
[C---:B------:R-:W-:Y:S01]  /*37f0*/  ISETP.GT.U32.AND P0, PT, R5.reuse, R91, PT ;  /* 0x0000005b0500720c */ /* 0x040fe20003f04070 */
[--C-:B------:R-:W-:Y:S01]  /*3800*/  @!P2 IMAD.IADD R84, R84, 0x1, -R5.reuse ;  /* 0x000000015454a824 */ /* 0x100fe200078e0a05 */
[C---:B------:R-:W-:Y:S01]  /*3810*/  ISETP.GT.U32.AND P2, PT, R5.reuse, R90, PT ;  /* 0x0000005a0500720c */ /* 0x040fe20003f44070 */
[----:B------:R-:W-:Y:S01]  /*3820*/  @!P4 IMAD.IADD R82, R82, 0x1, -R5 ;  /* 0x000000015252c824 */ /* 0x000fe200078e0a05 */
[C---:B------:R-:W-:Y:S01]  /*3830*/  ISETP.GT.U32.AND P4, PT, R5.reuse, R88, PT ;  /* 0x000000580500720c */ /* 0x040fe20003f84070 */
[----:B------:R-:W-:-:S02]  /*3840*/  IMAD R79, R5, R8, R14 ;  /* 0x00000008054f7224 */ /* 0x000fc400078e020e */
[----:B------:R-:W-:-:S04]  /*3850*/  IMAD.HI.U32 R6, R19, R80, RZ ;  /* 0x0000005013067227 */ /* 0x000fc800078e00ff */
[----:B------:R-:W-:-:S04]  /*3860*/  IMAD.HI.U32 R8, R19, R12, RZ ;  /* 0x0000000c13087227 */ /* 0x000fc800078e00ff */
[--C-:B------:R-:W-:Y:S01]  /*3870*/  @!P1 IMAD.IADD R92, R92, 0x1, -R5.reuse ;  /* 0x000000015c5c9824 */ /* 0x100fe200078e0a05 */
[C---:B------:R-:W-:Y:S01]  /*3880*/  ISETP.GT.U32.AND P1, PT, R5.reuse, R86, PT ;  /* 0x000000560500720c */ /* 0x040fe20003f24070 */
[----:B------:R-:W-:Y:S02]  /*3890*/  IMAD.MOV R6, RZ, RZ, -R6 ;  /* 0x000000ffff067224 */ /* 0x000fe400078e0a06 */
[----:B------:R-:W-:Y:S01]  /*38a0*/  IMAD.MOV R8, RZ, RZ, -R8 ;  /* 0x000000ffff087224 */ /* 0x000fe200078e0a08 */
[----:B------:R-:W-:Y:S01]  /*38b0*/  IABS R14, R222 ;  /* 0x000000de000e7213 */ /* 0x000fe20000000000 */
[C---:B------:R-:W-:Y:S02]  /*38c0*/  IMAD R80, R5.reuse, R6, R80 ;  /* 0x0000000605507224 */ /* 0x040fe400078e0250 */
[----:B------:R-:W-:Y:S02]  /*38d0*/  IMAD R77, R5, R8, R12 ;  /* 0x00000008054d7224 */ /* 0x000fe400078e020c */
[--C-:B------:R-:W-:Y:S01]  /*38e0*/  @!P3 IMAD.IADD R83, R83, 0x1, -R5.reuse ;  /* 0x000000015353b824 */ /* 0x100fe200078e0a05 */
[----:B------:R-:W-:Y:S01]  /*38f0*/  ISETP.GT.U32.AND P3, PT, R5, R89, PT ;  /* 0x000000590500720c */ /* 0x000fe20003f64070 */
[----:B------:R-:W-:Y:S01]  /*3900*/  @!P5 IMAD.IADD R93, R93, 0x1, -R5 ;  /* 0x000000015d5dd824 */ /* 0x000fe200078e0a05 */
[----:B------:R-:W-:Y:S01]  /*3910*/  ISETP.GT.U32.AND P5, PT, R5, R87, PT ;  /* 0x000000570500720c */ /* 0x000fe20003fa4070 */
[----:B------:R-:W-:-:S04]  /*3920*/  IMAD.HI.U32 R6, R19, R78, RZ ;  /* 0x0000004e13067227 */ /* 0x000fc800078e00ff */
[----:B------:R-:W-:-:S04]  /*3930*/  IMAD.HI.U32 R8, R19, R74, RZ ;  /* 0x0000004a13087227 */ /* 0x000fc800078e00ff */
[--C-:B------:R-:W-:Y:S01]  /*3940*/  @!P0 IMAD.IADD R91, R91, 0x1, -R5.reuse ;  /* 0x000000015b5b8824 */ /* 0x100fe200078e0a05 */
[C---:B------:R-:W-:Y:S01]  /*3950*/  ISETP.GT.U32.AND P0, PT, R5.reuse, R85, PT ;  /* 0x000000550500720c */ /* 0x040fe20003f04070 */
[--C-:B------:R-:W-:Y:S01]  /*3960*/  @!P2 IMAD.IADD R90, R90, 0x1, -R5.reuse ;  /* 0x000000015a5aa824 */ /* 0x100fe200078e0a05 */
[C---:B------:R-:W-:Y:S01]  /*3970*/  ISETP.GT.U32.AND P2, PT, R5.reuse, R84, PT ;  /* 0x000000540500720c */ /* 0x040fe20003f44070 */
[----:B------:R-:W-:Y:S01]  /*3980*/  @!P4 IMAD.IADD R88, R88, 0x1, -R5 ;  /* 0x000000015858c824 */ /* 0x000fe200078e0a05 */
[----:B------:R-:W-:Y:S01]  /*3990*/  ISETP.GT.U32.AND P4, PT, R5, R81, PT ;  /* 0x000000510500720c */ /* 0x000fe20003f84070 */
[----:B------:R-:W-:Y:S02]  /*39a0*/  IMAD.MOV R10, RZ, RZ, -R6 ;  /* 0x000000ffff0a7224 */ /* 0x000fe400078e0a06 */
[----:B------:R-:W-:Y:S02]  /*39b0*/  IMAD.MOV R8, RZ, RZ, -R8 ;  /* 0x000000ffff087224 */ /* 0x000fe400078e0a08 */
[----:B------:R-:W-:Y:S01]  /*39c0*/  IMAD.HI.U32 R6, R19, R14, RZ ;  /* 0x0000000e13067227 */ /* 0x000fe200078e00ff */
[----:B------:R-:W-:-:S03]  /*39d0*/  ISETP.GT.U32.AND P6, PT, R5, R94, PT ;  /* 0x0000005e0500720c */ /* 0x000fc60003fc4070 */
[----:B------:R-:W-:Y:S01]  /*39e0*/  @!P1 IMAD.IADD R86, R86, 0x1, -R5 ;  /* 0x0000000156569824 */ /* 0x000fe200078e0a05 */
[C---:B------:R-:W-:Y:S01]  /*39f0*/  ISETP.GT.U32.AND P1, PT, R5.reuse, R79, PT ;  /* 0x0000004f0500720c */ /* 0x040fe20003f24070 */
[C---:B------:R-:W-:Y:S01]  /*3a00*/  IMAD R78, R5.reuse, R10, R78 ;  /* 0x0000000a054e7224 */ /* 0x040fe200078e024e */
[----:B------:R-:W-:Y:S01]  /*3a10*/  IABS R10, R220 ;  /* 0x000000dc000a7213 */ /* 0x000fe20000000000 */
[----:B------:R-:W-:Y:S02]  /*3a20*/  IMAD R74, R5, R8, R74 ;  /* 0x00000008054a7224 */ /* 0x000fe400078e024a */
[----:B------:R-:W-:Y:S02]  /*3a30*/  IMAD.MOV R6, RZ, RZ, -R6 ;  /* 0x000000ffff067224 */ /* 0x000fe400078e0a06 */
[----:B------:R-:W-:-:S04]  /*3a40*/  IMAD.HI.U32 R8, R19, R72, RZ ;  /* 0x0000004813087227 */ /* 0x000fc800078e00ff */
[----:B------:R-:W-:Y:S01]  /*3a50*/  IMAD.HI.U32 R9, R19, R76, RZ ;  /* 0x0000004c13097227 */ /* 0x000fe200078e00ff */
[----:B------:R-:W-:-:S03]  /*3a60*/  IABS R12, R218 ;  /* 0x000000da000c7213 */ /* 0x000fc60000000000 */
[----:B------:R-:W-:Y:S02]  /*3a70*/  IMAD R75, R5, R6, R14 ;  /* 0x00000006054b7224 */ /* 0x000fe400078e020e */
[----:B------:R-:W-:Y:S02]  /*3a80*/  IMAD.MOV R8, RZ, RZ, -R8 ;  /* 0x000000ffff087224 */ /* 0x000fe400078e0a08 */
[--C-:B------:R-:W-:Y:S01]  /*3a90*/  @!P3 IMAD.IADD R89, R89, 0x1, -R5.reuse ;  /* 0x000000015959b824 */ /* 0x100fe200078e0a05 */
[----:B------:R-:W-:Y:S01]  /*3aa0*/  ISETP.GT.U32.AND P3, PT, R5, R83, PT ;  /* 0x000000530500720c */ /* 0x000fe20003f64070 */
[----:B------:R-:W-:Y:S01]  /*3ab0*/  @!P5 IMAD.IADD R87, R87, 0x1, -R5 ;  /* 0x000000015757d824 */ /* 0x000fe200078e0a05 */
[----:B------:R-:W-:Y:S01]  /*3ac0*/  ISETP.GT.U32.AND P5, PT, R5, R80, PT ;  /* 0x000000500500720c */ /* 0x000fe20003fa4070 */
[----:B------:R-:W-:Y:S02]  /*3ad0*/  IMAD.MOV R9, RZ, RZ, -R9 ;  /* 0x000000ffff097224 */ /* 0x000fe400078e0a09 */
[----:B------:R-:W-:-:S04]  /*3ae0*/  IMAD.HI.U32 R6, R19, R10, RZ ;  /* 0x0000000a13067227 */ /* 0x000fc800078e00ff */
[----:B------:R-:W-:Y:S02]  /*3af0*/  IMAD R72, R5, R8, R72 ;  /* 0x0000000805487224 */ /* 0x000fe400078e0248 */
[--C-:B------:R-:W-:Y:S01]  /*3b00*/  @!P0 IMAD.IADD R85, R85, 0x1, -R5.reuse ;  /* 0x0000000155558824 */ /* 0x100fe200078e0a05 */
[C---:B------:R-:W-:Y:S01]  /*3b10*/  ISETP.GT.U32.AND P0, PT, R5.reuse, R78, PT ;  /* 0x0000004e0500720c */ /* 0x040fe20003f04070 */
[--C-:B------:R-:W-:Y:S01]  /*3b20*/  @!P2 IMAD.IADD R84, R84, 0x1, -R5.reuse ;  /* 0x000000015454a824 */ /* 0x100fe200078e0a05 */
[----:B------:R-:W-:Y:S01]  /*3b30*/  ISETP.GT.U32.AND P2, PT, R5, R77, PT ;  /* 0x0000004d0500720c */ /* 0x000fe20003f44070 */
[----:B------:R-:W-:Y:S01]  /*3b40*/  @!P4 IMAD.IADD R81, R81, 0x1, -R5 ;  /* 0x000000015151c824 */ /* 0x000fe200078e0a05 */
[C---:B------:R-:W-:Y:S01]  /*3b50*/  ISETP.GT.U32.AND P4, PT, R5.reuse, R74, PT ;  /* 0x0000004a0500720c */ /* 0x040fe20003f84070 */
[----:B------:R-:W-:Y:S02]  /*3b60*/  IMAD R76, R5, R9, R76 ;  /* 0x00000009054c7224 */ /* 0x000fe400078e024c */
[----:B------:R-:W-:-:S02]  /*3b70*/  IMAD.MOV R73, RZ, RZ, -R6 ;  /* 0x000000ffff497224 */ /* 0x000fc400078e0a06 */
[----:B------:R-:W-:-:S04]  /*3b80*/  IMAD.HI.U32 R9, R19, R12, RZ ;  /* 0x0000000c13097227 */ /* 0x000fc800078e00ff */
[----:B------:R-:W-:Y:S01]  /*3b90*/  IMAD.HI.U32 R6, R19, R70, RZ ;  /* 0x0000004613067227 */ /* 0x000fe200078e00ff */
[----:B------:R-:W-:-:S03]  /*3ba0*/  IABS R14, R216 ;  /* 0x000000d8000e7213 */ /* 0x000fc60000000000 */
[----:B------:R-:W-:Y:S01]  /*3bb0*/  @!P1 IMAD.IADD R79, R79, 0x1, -R5 ;  /* 0x000000014f4f9824 */ /* 0x000fe200078e0a05 */
[C---:B------:R-:W-:Y:S01]  /*3bc0*/  ISETP.GT.U32.AND P1, PT, R5.reuse, R72, PT ;  /* 0x000000480500720c */ /* 0x040fe20003f24070 */
[----:B------:R-:W-:Y:S02]  /*3bd0*/  IMAD.MOV R9, RZ, RZ, -R9 ;  /* 0x000000ffff097224 */ /* 0x000fe400078e0a09 */
[C---:B------:R-:W-:Y:S02]  /*3be0*/  IMAD R73, R5.reuse, R73, R10 ;  /* 0x0000004905497224 */ /* 0x040fe400078e020a */
[----:B------:R-:W-:Y:S02]  /*3bf0*/  IMAD.MOV R6, RZ, RZ, -R6 ;  /* 0x000000ffff067224 */ /* 0x000fe400078e0a06 */
[----:B------:R-:W-:Y:S01]  /*3c00*/  @!P6 IMAD.IADD R94, R94, 0x1, -R5 ;  /* 0x000000015e5ee824 */ /* 0x000fe200078e0a05 */
[C---:B------:R-:W-:Y:S01]  /*3c10*/  ISETP.GT.U32.AND P6, PT, R5.reuse, R82, PT ;  /* 0x000000520500720c */ /* 0x040fe20003fc4070 */
[----:B------:R-:W-:-:S02]  /*3c20*/  IMAD R71, R5, R9, R12 ;  /* 0x0000000905477224 */ /* 0x000fc400078e020c */
[----:B------:R-:W-:Y:S02]  /*3c30*/  IMAD R70, R5, R6, R70 ;  /* 0x0000000605467224 */ /* 0x000fe400078e0246 */
[--C-:B------:R-:W-:Y:S01]  /*3c40*/  @!P3 IMAD.IADD R83, R83, 0x1, -R5.reuse ;  /* 0x000000015353b824 */ /* 0x100fe200078e0a05 */
[C---:B------:R-:W-:Y:S01]  /*3c50*/  ISETP.GT.U32.AND P3, PT, R5.reuse, R76, PT ;  /* 0x0000004c0500720c */ /* 0x040fe20003f64070 */
[----:B------:R-:W-:Y:S01]  /*3c60*/  @!P5 IMAD.IADD R80, R80, 0x1, -R5 ;  /* 0x000000015050d824 */ /* 0x000fe200078e0a05 */
[----:B------:R-:W-:Y:S01]  /*3c70*/  ISETP.GT.U32.AND P5, PT, R5, R73, PT ;  /* 0x000000490500720c */ /* 0x000fe20003fa4070 */
[----:B------:R-:W-:-:S04]  /*3c80*/  IMAD.HI.U32 R8, R19, R14, RZ ;  /* 0x0000000e13087227 */ /* 0x000fc800078e00ff */
[--C-:B------:R-:W-:Y:S01]  /*3c90*/  @!P0 IMAD.IADD R78, R78, 0x1, -R5.reuse ;  /* 0x000000014e4e8824 */ /* 0x100fe200078e0a05 */
[----:B------:R-:W-:Y:S01]  /*3ca0*/  ISETP.GT.U32.AND P0, PT, R5, R71, PT ;  /* 0x000000470500720c */ /* 0x000fe20003f04070 */
[--C-:B------:R-:W-:Y:S01]  /*3cb0*/  @!P2 IMAD.IADD R77, R77, 0x1, -R5.reuse ;  /* 0x000000014d4da824 */ /* 0x100fe200078e0a05 */
[C---:B------:R-:W-:Y:S01]  /*3cc0*/  ISETP.GT.U32.AND P2, PT, R5.reuse, R70, PT ;  /* 0x000000460500720c */ /* 0x040fe20003f44070 */
[--C-:B------:R-:W-:Y:S01]  /*3cd0*/  @!P4 IMAD.IADD R74, R74, 0x1, -R5.reuse ;  /* 0x000000014a4ac824 */ /* 0x100fe200078e0a05 */
[C---:B------:R-:W-:Y:S01]  /*3ce0*/  ISETP.GT.U32.AND P4, PT, R5.reuse, R80, PT ;  /* 0x000000500500720c */ /* 0x040fe20003f84070 */
[----:B------:R-:W-:Y:S02]  /*3cf0*/  IMAD.MOV R8, RZ, RZ, -R8 ;  /* 0x000000ffff087224 */ /* 0x000fe400078e0a08 */
[----:B------:R-:W-:Y:S01]  /*3d00*/  @!P1 IMAD.IADD R72, R72, 0x1, -R5 ;  /* 0x0000000148489824 */ /* 0x000fe200078e0a05 */
[C---:B------:R-:W-:Y:S01]  /*3d10*/  ISETP.GT.U32.AND P1, PT, R5.reuse, R78, PT ;  /* 0x0000004e0500720c */ /* 0x040fe20003f24070 */
[----:B------:R-:W-:Y:S01]  /*3d20*/  IMAD R69, R5, R8, R14 ;  /* 0x0000000805457224 */ /* 0x000fe200078e020e */
[----:B------:R-:W-:Y:S01]  /*3d30*/  IABS R14, R212 ;  /* 0x000000d4000e7213 */ /* 0x000fe20000000000 */
[----:B------:R-:W-:Y:S01]  /*3d40*/  IMAD.HI.U32 R6, R19, R68, RZ ;  /* 0x0000004413067227 */ /* 0x000fe200078e00ff */
[----:B------:R-:W-:-:S03]  /*3d50*/  IABS R12, R214 ;  /* 0x000000d6000c7213 */ /* 0x000fc60000000000 */
[--C-:B------:R-:W-:Y:S01]  /*3d60*/  @!P6 IMAD.IADD R82, R82, 0x1, -R5.reuse ;  /* 0x000000015252e824 */ /* 0x100fe200078e0a05 */
[C---:B------:R-:W-:Y:S01]  /*3d70*/  ISETP.GT.U32.AND P6, PT, R5.reuse, R75, PT ;  /* 0x0000004b0500720c */ /* 0x040fe20003fc4070 */
[----:B------:R-:W-:Y:S02]  /*3d80*/  IMAD.MOV R10, RZ, RZ, -R6 ;  /* 0x000000ffff0a7224 */ /* 0x000fe400078e0a06 */
[--C-:B------:R-:W-:Y:S01]  /*3d90*/  @!P3 IMAD.IADD R76, R76, 0x1, -R5.reuse ;  /* 0x000000014c4cb824 */ /* 0x100fe200078e0a05 */
[----:B------:R-:W-:Y:S01]  /*3da0*/  ISETP.GT.U32.AND P3, PT, R5, R69, PT ;  /* 0x000000450500720c */ /* 0x000fe20003f64070 */
[----:B------:R-:W-:Y:S01]  /*3db0*/  @!P5 IMAD.IADD R73, R73, 0x1, -R5 ;  /* 0x000000014949d824 */ /* 0x000fe200078e0a05 */
[----:B------:R-:W-:Y:S01]  /*3dc0*/  ISETP.GT.U32.AND P5, PT, R5, R79, PT ;  /* 0x0000004f0500720c */ /* 0x000fe20003fa4070 */
[----:B------:R-:W-:-:S04]  /*3dd0*/  IMAD.HI.U32 R6, R19, R14, RZ ;  /* 0x0000000e13067227 */ /* 0x000fc800078e00ff */
[----:B------:R-:W-:-:S04]  /*3de0*/  IMAD.HI.U32 R8, R19, R12, RZ ;  /* 0x0000000c13087227 */ /* 0x000fc800078e00ff */
[----:B------:R-:W-:Y:S01]  /*3df0*/  IMAD R68, R5, R10, R68 ;  /* 0x0000000a05447224 */ /* 0x000fe200078e0244 */
[----:B------:R-:W-:Y:S01]  /*3e00*/  IABS R10, R210 ;  /* 0x000000d2000a7213 */ /* 0x000fe20000000000 */
[--C-:B------:R-:W-:Y:S01]  /*3e10*/  @!P0 IMAD.IADD R71, R71, 0x1, -R5.reuse ;  /* 0x0000000147478824 */ /* 0x100fe200078e0a05 */
[C---:B------:R-:W-:Y:S01]  /*3e20*/  ISETP.GT.U32.AND P0, PT, R5.reuse, R77, PT ;  /* 0x0000004d0500720c */ /* 0x040fe20003f04070 */
[--C-:B------:R-:W-:Y:S01]  /*3e30*/  @!P2 IMAD.IADD R70, R70, 0x1, -R5.reuse ;  /* 0x000000014646a824 */ /* 0x100fe200078e0a05 */
[C---:B------:R-:W-:Y:S01]  /*3e40*/  ISETP.GT.U32.AND P2, PT, R5.reuse, R76, PT ;  /* 0x0000004c0500720c */ /* 0x040fe20003f44070 */
[----:B------:R-:W-:Y:S01]  /*3e50*/  @!P4 IMAD.IADD R80, R80, 0x1, -R5 ;  /* 0x000000015050c824 */ /* 0x000fe200078e0a05 */
[----:B------:R-:W-:Y:S01]  /*3e60*/  ISETP.GT.U32.AND P4, PT, R5, R74, PT ;  /* 0x0000004a0500720c */ /* 0x000fe20003f84070 */
[----:B------:R-:W-:Y:S02]  /*3e70*/  IMAD.MOV R6, RZ, RZ, -R6 ;  /* 0x000000ffff067224 */ /* 0x000fe400078e0a06 */
[----:B------:R-:W-:-:S02]  /*3e80*/  IMAD.MOV R8, RZ, RZ, -R8 ;  /* 0x000000ffff087224 */ /* 0x000fc400078e0a08 */
[----:B------:R-:W-:Y:S01]  /*3e90*/  @!P1 IMAD.IADD R78, R78, 0x1, -R5 ;  /* 0x000000014e4e9824 */ /* 0x000fe200078e0a05 */
[C---:B------:R-:W-:Y:S01]  /*3ea0*/  ISETP.GT.U32.AND P1, PT, R5.reuse, R72, PT ;  /* 0x000000480500720c */ /* 0x040fe20003f24070 */
[----:B------:R-:W-:Y:S02]  /*3eb0*/  IMAD R65, R5, R6, R14 ;  /* 0x0000000605417224 */ /* 0x000fe400078e020e */
[----:B------:R-:W-:-:S04]  /*3ec0*/  IMAD.HI.U32 R6, R19, R10, RZ ;  /* 0x0000000a13067227 */ /* 0x000fc800078e00ff */
[----:B------:R-:W-:Y:S02]  /*3ed0*/  @!P6 IMAD.IADD R75, R75, 0x1, -R5 ;  /* 0x000000014b4be824 */ /* 0x000fe400078e0a05 */
[----:B------:R-:W-:Y:S02]  /*3ee0*/  IMAD R67, R5, R8, R12 ;  /* 0x0000000805437224 */ /* 0x000fe400078e020c */
[----:B------:R-:W-:Y:S01]  /*3ef0*/  IMAD.HI.U32 R8, R19, R64, RZ ;  /* 0x0000004013087227 */ /* 0x000fe200078e00ff */
[----:B------:R-:W-:-:S03]  /*3f00*/  ISETP.GT.U32.AND P6, PT, R5, R81, PT ;  /* 0x000000510500720c */ /* 0x000fc60003fc4070 */
[----:B------:R-:W-:Y:S02]  /*3f10*/  IMAD.MOV R63, RZ, RZ, -R6 ;  /* 0x000000ffff3f7224 */ /* 0x000fe400078e0a06 */
[--C-:B------:R-:W-:Y:S01]  /*3f20*/  @!P3 IMAD.IADD R69, R69, 0x1, -R5.reuse ;  /* 0x000000014545b824 */ /* 0x100fe200078e0a05 */
[----:B------:R-:W-:Y:S01]  /*3f30*/  ISETP.GT.U32.AND P3, PT, R5, R75, PT ;  /* 0x0000004b0500720c */ /* 0x000fe20003f64070 */
[----:B------:R-:W-:Y:S01]  /*3f40*/  @!P5 IMAD.IADD R79, R79, 0x1, -R5 ;  /* 0x000000014f4fd824 */ /* 0x000fe200078e0a05 */
[----:B------:R-:W-:Y:S01]  /*3f50*/  ISETP.GT.U32.AND P5, PT, R5, R73, PT ;  /* 0x000000490500720c */ /* 0x000fe20003fa4070 */
[----:B------:R-:W-:-:S04]  /*3f60*/  IMAD.HI.U32 R6, R19, R60, RZ ;  /* 0x0000003c13067227 */ /* 0x000fc800078e00ff */
[----:B------:R-:W-:-:S04]  /*3f70*/  IMAD.HI.U32 R9, R19, R66, RZ ;  /* 0x0000004213097227 */ /* 0x000fc800078e00ff */
[----:B------:R-:W-:Y:S02]  /*3f80*/  IMAD.MOV R8, RZ, RZ, -R8 ;  /* 0x000000ffff087224 */ /* 0x000fe400078e0a08 */
[--C-:B------:R-:W-:Y:S01]  /*3f90*/  @!P0 IMAD.IADD R77, R77, 0x1, -R5.reuse ;  /* 0x000000014d4d8824 */ /* 0x100fe200078e0a05 */
[C---:B------:R-:W-:Y:S01]  /*3fa0*/  ISETP.GT.U32.AND P0, PT, R5.reuse, R71, PT ;  /* 0x000000470500720c */ /* 0x040fe20003f04070 */
[--C-:B------:R-:W-:Y:S01]  /*3fb0*/  @!P2 IMAD.IADD R76, R76, 0x1, -R5.reuse ;  /* 0x000000014c4ca824 */ /* 0x100fe200078e0a05 */
[C---:B------:R-:W-:Y:S01]  /*3fc0*/  ISETP.GT.U32.AND P2, PT, R5.reuse, R70, PT ;  /* 0x000000460500720c */ /* 0x040fe20003f44070 */
[----:B------:R-:W-:Y:S01]  /*3fd0*/  @!P4 IMAD.IADD R74, R74, 0x1, -R5 ;  /* 0x000000014a4ac824 */ /* 0x000fe200078e0a05 */
[----:B------:R-:W-:Y:S01]  /*3fe0*/  ISETP.GT.U32.AND P4, PT, R5, R67, PT ;  /* 0x000000430500720c */ /* 0x000fe20003f84070 */
[----:B------:R-:W-:Y:S01]  /*3ff0*/  IMAD.MOV R6, RZ, RZ, -R6 ;  /* 0x000000ffff067224 */ /* 0x000fe200078e0a06 */
[----:B------:R-:W-:Y:S01]  /*4000*/  IABS R12, R208 ;  /* 0x000000d0000c7213 */ /* 0x000fe20000000000 */
[----:B------:R-:W-:-:S02]  /*4010*/  IMAD.MOV R9, RZ, RZ, -R9 ;  /* 0x000000ffff097224 */ /* 0x000fc400078e0a09 */
[----:B------:R-:W-:Y:S02]  /*4020*/  IMAD R64, R5, R8, R64 ;  /* 0x0000000805407224 */ /* 0x000fe400078e0240 */
[----:B------:R-:W-:Y:S01]  /*4030*/  IMAD.HI.U32 R8, R19, R62, RZ ;  /* 0x0000003e13087227 */ /* 0x000fe200078e00ff */
[----:B------:R-:W-:-:S03]  /*4040*/  IABS R14, R206 ;  /* 0x000000ce000e7213 */ /* 0x000fc60000000000 */
[----:B------:R-:W-:Y:S01]  /*4050*/  @!P1 IMAD.IADD R72, R72, 0x1, -R5 ;  /* 0x0000000148489824 */ /* 0x000fe200078e0a05 */
[C---:B------:R-:W-:Y:S01]  /*4060*/  ISETP.GT.U32.AND P1, PT, R5.reuse, R65, PT ;  /* 0x000000410500720c */ /* 0x040fe20003f24070 */
[C---:B------:R-:W-:Y:S02]  /*4070*/  IMAD R60, R5.reuse, R6, R60 ;  /* 0x00000006053c7224 */ /* 0x040fe400078e023c */
[----:B------:R-:W-:Y:S02]  /*4080*/  IMAD R66, R5, R9, R66 ;  /* 0x0000000905427224 */ /* 0x000fe400078e0242 */
[----:B------:R-:W-:-:S04]  /*4090*/  IMAD.HI.U32 R6, R19, R58, RZ ;  /* 0x0000003a13067227 */ /* 0x000fc800078e00ff */
[----:B------:R-:W-:-:S04]  /*40a0*/  IMAD.HI.U32 R9, R19, R12, RZ ;  /* 0x0000000c13097227 */ /* 0x000fc800078e00ff */
[----:B------:R-:W-:Y:S02]  /*40b0*/  IMAD.MOV R8, RZ, RZ, -R8 ;  /* 0x000000ffff087224 */ /* 0x000fe400078e0a08 */
        /* <DEDUP_REMOVED lines=8> */
[----:B------:R-:W-:-:S02]  /*4140*/  IMAD.MOV R9, RZ, RZ, -R9 ;  /* 0x000000ffff097224 */ /* 0x000fc400078e0a09 */
[----:B------:R-:W-:Y:S02]  /*4150*/  IMAD R62, R5, R8, R62 ;  /* 0x00000008053e7224 */ /* 0x000fe400078e023e */
        /* <DEDUP_REMOVED lines=8> */
[----:B------:R-:W-:Y:S01]  /*41e0*/  IMAD R61, R5, R9, R12 ;  /* 0x00000009053d7224 */ /* 0x000fe200078e020c */
[----:B------:R-:W-:Y:S01]  /*41f0*/  IABS R12, R204 ;  /* 0x000000cc000c7213 */ /* 0x000fe20000000000 */
[----:B------:R-:W-:-:S02]  /*4200*/  IMAD.MOV R8, RZ, RZ, -R8 ;  /* 0x000000ffff087224 */ /* 0x000fc400078e0a08 */
[----:B------:R-:W-:-:S04]  /*4210*/  IMAD.HI.U32 R9, R19, R56, RZ ;  /* 0x0000003813097227 */ /* 0x000fc800078e00ff */
[----:B------:R-:W-:Y:S01]  /*4220*/  @!P1 IMAD.IADD R65, R65, 0x1, -R5 ;  /* 0x0000000141419824 */ /* 0x000fe200078e0a05 */
[C---:B------:R-:W-:Y:S01]  /*4230*/  ISETP.GT.U32.AND P1, PT, R5.reuse, R58, PT ;  /* 0x0000003a0500720c */ /* 0x040fe20003f24070 */
[----:B------:R-:W-:Y:S02]  /*4240*/  IMAD R59, R5, R8, R14 ;  /* 0x00000008053b7224 */ /* 0x000fe400078e020e */
[----:B------:R-:W-:Y:S02]  /*4250*/  IMAD.MOV R9, RZ, RZ, -R9 ;  /* 0x000000ffff097224 */ /* 0x000fe400078e0a09 */
[----:B------:R-:W-:-:S04]  /*4260*/  IMAD.HI.U32 R8, R19, R12, RZ ;  /* 0x0000000c13087227 */ /* 0x000fc800078e00ff */
[----:B------:R-:W-:Y:S02]  /*4270*/  IMAD R56, R5, R9, R56 ;  /* 0x0000000905387224 */ /* 0x000fe400078e0238 */
[--C-:B------:R-:W-:Y:S01]  /*4280*/  @!P6 IMAD.IADD R69, R69, 0x1, -R5.reuse ;  /* 0x000000014545e824 */ /* 0x100fe200078e0a05 */
[C---:B------:R-:W-:Y:S01]  /*4290*/  ISETP.GT.U32.AND P6, PT, R5.reuse, R62, PT ;  /* 0x0000003e0500720c */ /* 0x040fe20003fc4070 */
[--C-:B------:R-:W-:Y:S01]  /*42a0*/  @!P3 IMAD.IADD R68, R68, 0x1, -R5.reuse ;  /* 0x000000014444b824 */ /* 0x100fe200078e0a05 */
[C---:B------:R-:W-:Y:S01]  /*42b0*/  ISETP.GT.U32.AND P3, PT, R5.reuse, R61, PT ;  /* 0x0000003d0500720c */ /* 0x040fe20003f64070 */
[--C-:B------:R-:W-:Y:S01]  /*42c0*/  @!P5 IMAD.IADD R66, R66, 0x1, -R5.reuse ;  /* 0x000000014242d824 */ /* 0x100fe200078e0a05 */
[----:B------:R-:W-:Y:S01]  /*42d0*/  ISETP.GT.U32.AND P5, PT, R5, R59, PT ;  /* 0x0000003b0500720c */ /* 0x000fe20003fa4070 */
[----:B------:R-:W-:Y:S01]  /*42e0*/  IMAD.MOV R8, RZ, RZ, -R8 ;  /* 0x000000ffff087224 */ /* 0x000fe200078e0a08 */
[----:B------:R-:W-:Y:S01]  /*42f0*/  IABS R14, R202 ;  /* 0x000000ca000e7213 */ /* 0x000fe20000000000 */
[----:B------:R-:W-:-:S02]  /*4300*/  @!P0 IMAD.IADD R64, R64, 0x1, -R5 ;  /* 0x0000000140408824 */ /* 0x000fc400078e0a05 */
[--C-:B------:R-:W-:Y:S01]  /*4310*/  @!P2 IMAD.IADD R63, R63, 0x1, -R5.reuse ;  /* 0x000000013f3fa824 */ /* 0x100fe200078e0a05 */
[C---:B------:R-:W-:Y:S01]  /*4320*/  ISETP.GT.U32.AND P2, PT, R5.reuse, R56, PT ;  /* 0x000000380500720c */ /* 0x040fe20003f44070 */
[----:B------:R-:W-:Y:S01]  /*4330*/  @!P4 IMAD.IADD R60, R60, 0x1, -R5 ;  /* 0x000000013c3cc824 */ /* 0x000fe200078e0a05 */
[C---:B------:R-:W-:Y:S01]  /*4340*/  ISETP.GT.U32.AND P4, PT, R5.reuse, R66, PT ;  /* 0x000000420500720c */ /* 0x040fe20003f84070 */
[----:B------:R-:W-:Y:S02]  /*4350*/  IMAD R57, R5, R8, R12 ;  /* 0x0000000805397224 */ /* 0x000fe400078e020c */
[----:B------:R-:W-:-:S04]  /*4360*/  IMAD.HI.U32 R8, R19, R54, RZ ;  /* 0x0000003613087227 */ /* 0x000fc800078e00ff */
[----:B------:R-:W-:Y:S01]  /*4370*/  @!P1 IMAD.IADD R58, R58, 0x1, -R5 ;  /* 0x000000013a3a9824 */ /* 0x000fe200078e0a05 */
[----:B------:R-:W-:Y:S01]  /*4380*/  ISETP.GT.U32.AND P1, PT, R5, R64, PT ;  /* 0x000000400500720c */ /* 0x000fe20003f24070 */
[----:B------:R-:W-:-:S04]  /*4390*/  IMAD.HI.U32 R6, R19, R14, RZ ;  /* 0x0000000e13067227 */ /* 0x000fc800078e00ff */
[----:B------:R-:W-:Y:S01]  /*43a0*/  IMAD.MOV R8, RZ, RZ, -R8 ;  /* 0x000000ffff087224 */ /* 0x000fe200078e0a08 */
[----:B------:R-:W-:Y:S01]  /*43b0*/  IABS R10, R200 ;  /* 0x000000c8000a7213 */ /* 0x000fe20000000000 */
[----:B------:R-:W-:Y:S02]  /*43c0*/  IMAD.MOV R6, RZ, RZ, -R6 ;  /* 0x000000ffff067224 */ /* 0x000fe400078e0a06 */
[----:B------:R-:W-:Y:S02]  /*43d0*/  IMAD R54, R5, R8, R54 ;  /* 0x0000000805367224 */ /* 0x000fe400078e0236 */
[--C-:B------:R-:W-:Y:S02]  /*43e0*/  @!P6 IMAD.IADD R62, R62, 0x1, -R5.reuse ;  /* 0x000000013e3ee824 */ /* 0x100fe400078e0a05 */
[--C-:B------:R-:W-:Y:S01]  /*43f0*/  @!P3 IMAD.IADD R61, R61, 0x1, -R5.reuse ;  /* 0x000000013d3db824 */ /* 0x100fe200078e0a05 */
[----:B------:R-:W-:Y:S01]  /*4400*/  ISETP.GT.U32.AND P3, PT, R5, R67, PT ;  /* 0x000000430500720c */ /* 0x000fe20003f64070 */
[----:B------:R-:W-:Y:S01]  /*4410*/  @!P5 IMAD.IADD R59, R59, 0x1, -R5 ;  /* 0x000000013b3bd824 */ /* 0x000fe200078e0a05 */
[----:B------:R-:W-:Y:S01]  /*4420*/  ISETP.GT.U32.AND P5, PT, R5, R65, PT ;  /* 0x000000410500720c */ /* 0x000fe20003fa4070 */
[----:B------:R-:W-:Y:S01]  /*4430*/  IMAD.HI.U32 R8, R19, R52, RZ ;  /* 0x0000003413087227 */ /* 0x000fe200078e00ff */
[----:B------:R-:W-:-:S03]  /*4440*/  IABS R12, R198 ;  /* 0x000000c6000c7213 */ /* 0x000fc60000000000 */
[C---:B------:R-:W-:Y:S01]  /*4450*/  IMAD R55, R5.reuse, R6, R14 ;  /* 0x0000000605377224 */ /* 0x040fe200078e020e */
[----:B------:R-:W-:Y:S01]  /*4460*/  IABS R14, R196 ;  /* 0x000000c4000e7213 */ /* 0x000fe20000000000 */
[--C-:B------:R-:W-:Y:S01]  /*4470*/  @!P2 IMAD.IADD R56, R56, 0x1, -R5.reuse ;  /* 0x000000013838a824 */ /* 0x100fe200078e0a05 */
[C---:B------:R-:W-:Y:S01]  /*4480*/  ISETP.GT.U32.AND P2, PT, R5.reuse, R62, PT ;  /* 0x0000003e0500720c */ /* 0x040fe20003f44070 */
[----:B------:R-:W-:Y:S01]  /*4490*/  @!P4 IMAD.IADD R66, R66, 0x1, -R5 ;  /* 0x000000014242c824 */ /* 0x000fe200078e0a05 */
[C---:B------:R-:W-:Y:S01]  /*44a0*/  ISETP.GT.U32.AND P4, PT, R5.reuse, R60, PT ;  /* 0x0000003c0500720c */ /* 0x040fe20003f84070 */
[----:B------:R-:W-:Y:S01]  /*44b0*/  IMAD.MOV R8, RZ, RZ, -R8 ;  /* 0x000000ffff087224 */ /* 0x000fe200078e0a08 */
[----:B------:R-:W-:Y:S01]  /*44c0*/  ISETP.GT.U32.AND P0, PT, R5, R57, PT ;  /* 0x000000390500720c */ /* 0x000fe20003f04070 */
[----:B------:R-:W-:-:S04]  /*44d0*/  IMAD.HI.U32 R6, R19, R10, RZ ;  /* 0x0000000a13067227 */ /* 0x000fc800078e00ff */
[----:B------:R-:W-:Y:S01]  /*44e0*/  IMAD.HI.U32 R9, R19, R12, RZ ;  /* 0x0000000c13097227 */ /* 0x000fe200078e00ff */
[----:B------:R-:W-:-:S03]  /*44f0*/  ISETP.GT.U32.AND P6, PT, R5, R68, PT ;  /* 0x000000440500720c */ /* 0x000fc60003fc4070 */
[----:B------:R-:W-:Y:S01]  /*4500*/  @!P1 IMAD.IADD R64, R64, 0x1, -R5 ;  /* 0x0000000140409824 */ /* 0x000fe200078e0a05 */
[C---:B------:R-:W-:Y:S01]  /*4510*/  ISETP.GT.U32.AND P1, PT, R5.reuse, R56, PT ;  /* 0x000000380500720c */ /* 0x040fe20003f24070 */
[----:B------:R-:W-:Y:S02]  /*4520*/  IMAD R52, R5, R8, R52 ;  /* 0x0000000805347224 */ /* 0x000fe400078e0234 */
[----:B------:R-:W-:Y:S02]  /*4530*/  IMAD.MOV R53, RZ, RZ, -R6 ;  /* 0x000000ffff357224 */ /* 0x000fe400078e0a06 */
[----:B------:R-:W-:-:S04]  /*4540*/  IMAD.HI.U32 R8, R19, R14, RZ ;  /* 0x0000000e13087227 */ /* 0x000fc800078e00ff */
[----:B------:R-:W-:-:S04]  /*4550*/  IMAD.HI.U32 R6, R19, R50, RZ ;  /* 0x0000003213067227 */ /* 0x000fc800078e00ff */
[----:B------:R-:W-:Y:S02]  /*4560*/  IMAD.MOV R9, RZ, RZ, -R9 ;  /* 0x000000ffff097224 */ /* 0x000fe400078e0a09 */
[----:B------:R-:W-:Y:S02]  /*4570*/  IMAD R53, R5, R53, R10 ;  /* 0x0000003505357224 */ /* 0x000fe400078e020a */
[----:B------:R-:W-:Y:S02]  /*4580*/  IMAD.MOV R8, RZ, RZ, -R8 ;  /* 0x000000ffff087224 */ /* 0x000fe400078e0a08 */
[--C-:B------:R-:W-:Y:S01]  /*4590*/  @!P3 IMAD.IADD R67, R67, 0x1, -R5.reuse ;  /* 0x000000014343b824 */ /* 0x100fe200078e0a05 */
[----:B------:R-:W-:Y:S01]  /*45a0*/  ISETP.GT.U32.AND P3, PT, R5, R61, PT ;  /* 0x0000003d0500720c */ /* 0x000fe20003f64070 */
[----:B------:R-:W-:Y:S01]  /*45b0*/  @!P5 IMAD.IADD R65, R65, 0x1, -R5 ;  /* 0x000000014141d824 */ /* 0x000fe200078e0a05 */
[----:B------:R-:W-:Y:S01]  /*45c0*/  ISETP.GT.U32.AND P5, PT, R5, R59, PT ;  /* 0x0000003b0500720c */ /* 0x000fe20003fa4070 */
[----:B------:R-:W-:-:S02]  /*45d0*/  IMAD.MOV R6, RZ, RZ, -R6 ;  /* 0x000000ffff067224 */ /* 0x000fc400078e0a06 */
[C---:B------:R-:W-:Y:S01]  /*45e0*/  IMAD R51, R5.reuse, R9, R12 ;  /* 0x0000000905337224 */ /* 0x040fe200078e020c */
[----:B------:R-:W-:Y:S01]  /*45f0*/  IABS R12, R194 ;  /* 0x000000c2000c7213 */ /* 0x000fe20000000000 */
[C---:B------:R-:W-:Y:S02]  /*4600*/  IMAD R49, R5.reuse, R8, R14 ;  /* 0x0000000805317224 */ /* 0x040fe400078e020e */
[--C-:B------:R-:W-:Y:S01]  /*4610*/  @!P2 IMAD.IADD R62, R62, 0x1, -R5.reuse ;  /* 0x000000013e3ea824 */ /* 0x100fe200078e0a05 */
[C---:B------:R-:W-:Y:S01]  /*4620*/  ISETP.GT.U32.AND P2, PT, R5.reuse, R55, PT ;  /* 0x000000370500720c */ /* 0x040fe20003f44070 */
[----:B------:R-:W-:Y:S01]  /*4630*/  @!P4 IMAD.IADD R60, R60, 0x1, -R5 ;  /* 0x000000013c3cc824 */ /* 0x000fe200078e0a05 */
[C---:B------:R-:W-:Y:S01]  /*4640*/  ISETP.GT.U32.AND P4, PT, R5.reuse, R53, PT ;  /* 0x000000350500720c */ /* 0x040fe20003f84070 */
[----:B------:R-:W-:Y:S02]  /*4650*/  IMAD R50, R5, R6, R50 ;  /* 0x0000000605327224 */ /* 0x000fe400078e0232 */
[----:B------:R-:W-:-:S04]  /*4660*/  IMAD.HI.U32 R6, R19, R48, RZ ;  /* 0x0000003013067227 */ /* 0x000fc800078e00ff */
[----:B------:R-:W-:-:S04]  /*4670*/  IMAD.HI.U32 R9, R19, R46, RZ ;  /* 0x0000002e13097227 */ /* 0x000fc800078e00ff */
[----:B------:R-:W-:Y:S01]  /*4680*/  @!P0 IMAD.IADD R57, R57, 0x1, -R5 ;  /* 0x0000000139398824 */ /* 0x000fe200078e0a05 */
[----:B------:R-:W-:Y:S01]  /*4690*/  ISETP.GT.U32.AND P0, PT, R5, R63, PT ;  /* 0x0000003f0500720c */ /* 0x000fe20003f04070 */
        /* <DEDUP_REMOVED lines=14> */
[C---:B------:R-:W-:Y:S01]  /*4780*/  ISETP.GT.U32.AND P5, PT, R5.reuse, R52, PT ;  /* 0x000000340500720c */ /* 0x040fe20003fa4070 */
[----:B------:R-:W-:Y:S02]  /*4790*/  IMAD R47, R5, R8, R12 ;  /* 0x00000008052f7224 */ /* 0x000fe400078e020c */
[----:B------:R-:W-:-:S04]  /*47a0*/  IMAD.HI.U32 R6, R19, R14, RZ ;  /* 0x0000000e13067227 */ /* 0x000fc800078e00ff */
[----:B------:R-:W-:-:S04]  /*47b0*/  IMAD.HI.U32 R8, R19, R44, RZ ;  /* 0x0000002c13087227 */ /* 0x000fc800078e00ff */
[--C-:B------:R-:W-:Y:S01]  /*47c0*/  @!P2 IMAD.IADD R55, R55, 0x1, -R5.reuse ;  /* 0x000000013737a824 */ /* 0x100fe200078e0a05 */
[----:B------:R-:W-:Y:S01]  /*47d0*/  ISETP.GT.U32.AND P2, PT, R5, R48, PT ;  /* 0x000000300500720c */ /* 0x000fe20003f44070 */
[--C-:B------:R-:W-:Y:S01]  /*47e0*/  @!P4 IMAD.IADD R53, R53, 0x1, -R5.reuse ;  /* 0x000000013535c824 */ /* 0x100fe200078e0a05 */
[----:B------:R-:W-:Y:S01]  /*47f0*/  ISETP.GT.U32.AND P4, PT, R5, R46, PT ;  /* 0x0000002e0500720c */ /* 0x000fe20003f84070 */
[----:B------:R-:W-:Y:S02]  /*4800*/  IMAD.MOV R6, RZ, RZ, -R6 ;  /* 0x000000ffff067224 */ /* 0x000fe400078e0a06 */
[----:B------:R-:W-:Y:S02]  /*4810*/  IMAD.MOV R8, RZ, RZ, -R8 ;  /* 0x000000ffff087224 */ /* 0x000fe400078e0a08 */
[--C-:B------:R-:W-:Y:S01]  /*4820*/  @!P0 IMAD.IADD R63, R63, 0x1, -R5.reuse ;  /* 0x000000013f3f8824 */ /* 0x100fe200078e0a05 */
[----:B------:R-:W-:Y:S01]  /*4830*/  ISETP.GT.U32.AND P0, PT, R5, R57, PT ;  /* 0x000000390500720c */ /* 0x000fe20003f04070 */
[--C-:B------:R-:W-:Y:S01]  /*4840*/  @!P1 IMAD.IADD R49, R49, 0x1, -R5.reuse ;  /* 0x0000000131319824 */ /* 0x100fe200078e0a05 */
[C---:B------:R-:W-:Y:S01]  /*4850*/  ISETP.GT.U32.AND P1, PT, R5.reuse, R55, PT ;  /* 0x000000370500720c */ /* 0x040fe20003f24070 */
[C---:B------:R-:W-:Y:S01]  /*4860*/  IMAD R45, R5.reuse, R6, R14 ;  /* 0x00000006052d7224 */ /* 0x040fe200078e020e */
[----:B------:R-:W-:Y:S01]  /*4870*/  IABS R10, R190 ;  /* 0x000000be000a7213 */ /* 0x000fe20000000000 */
[C---:B------:R-:W-:Y:S01]  /*4880*/  IMAD R44, R5.reuse, R8, R44 ;  /* 0x00000008052c7224 */ /* 0x040fe200078e022c */
[----:B------:R-:W-:Y:S01]  /*4890*/  IABS R12, R188 ;  /* 0x000000bc000c7213 */ /* 0x000fe20000000000 */
[----:B------:R-:W-:Y:S01]  /*48a0*/  @!P6 IMAD.IADD R58, R58, 0x1, -R5 ;  /* 0x000000013a3ae824 */ /* 0x000fe200078e0a05 */
[----:B------:R-:W-:Y:S01]  /*48b0*/  ISETP.GT.U32.AND P6, PT, R5, R51, PT ;  /* 0x000000330500720c */ /* 0x000fe20003fc4070 */
[----:B------:R-:W-:Y:S01]  /*48c0*/  IMAD.HI.U32 R8, R19, R42, RZ ;  /* 0x0000002a13087227 */ /* 0x000fe200078e00ff */
[----:B------:R-:W-:-:S03]  /*48d0*/  IABS R14, R186 ;  /* 0x000000ba000e7213 */ /* 0x000fc60000000000 */
[--C-:B------:R-:W-:Y:S01]  /*48e0*/  @!P3 IMAD.IADD R54, R54, 0x1, -R5.reuse ;  /* 0x000000013636b824 */ /* 0x100fe200078e0a05 */
[C---:B------:R-:W-:Y:S01]  /*48f0*/  ISETP.GT.U32.AND P3, PT, R5.reuse, R47, PT ;  /* 0x0000002f0500720c */ /* 0x040fe20003f64070 */
[----:B------:R-:W-:Y:S01]  /*4900*/  @!P5 IMAD.IADD R52, R52, 0x1, -R5 ;  /* 0x000000013434d824 */ /* 0x000fe200078e0a05 */
[----:B------:R-:W-:Y:S01]  /*4910*/  ISETP.GT.U32.AND P5, PT, R5, R45, PT ;  /* 0x0000002d0500720c */ /* 0x000fe20003fa4070 */
[----:B------:R-:W-:-:S04]  /*4920*/  IMAD.HI.U32 R6, R19, R10, RZ ;  /* 0x0000000a13067227 */ /* 0x000fc800078e00ff */
[----:B------:R-:W-:-:S04]  /*4930*/  IMAD.HI.U32 R9, R19, R12, RZ ;  /* 0x0000000c13097227 */ /* 0x000fc800078e00ff */
[----:B------:R-:W-:Y:S02]  /*4940*/  IMAD.MOV R8, RZ, RZ, -R8 ;  /* 0x000000ffff087224 */ /* 0x000fe400078e0a08 */
[--C-:B------:R-:W-:Y:S01]  /*4950*/  @!P2 IMAD.IADD R48, R48, 0x1, -R5.reuse ;  /* 0x000000013030a824 */ /* 0x100fe200078e0a05 */
[C---:B------:R-:W-:Y:S01]  /*4960*/  ISETP.GT.U32.AND P2, PT, R5.reuse, R54, PT ;  /* 0x000000360500720c */ /* 0x040fe20003f44070 */
[----:B------:R-:W-:Y:S01]  /*4970*/  @!P4 IMAD.IADD R46, R46, 0x1, -R5 ;  /* 0x000000012e2ec824 */ /* 0x000fe200078e0a05 */
[C---:B------:R-:W-:Y:S01]  /*4980*/  ISETP.GT.U32.AND P4, PT, R5.reuse, R52, PT ;  /* 0x000000340500720c */ /* 0x040fe20003f84070 */
[----:B------:R-:W-:Y:S02]  /*4990*/  IMAD.MOV R43, RZ, RZ, -R6 ;  /* 0x000000ffff2b7224 */ /* 0x000fe400078e0a06 */
[----:B------:R-:W-:Y:S02]  /*49a0*/  IMAD.MOV R9, RZ, RZ, -R9 ;  /* 0x000000ffff097224 */ /* 0x000fe400078e0a09 */
[----:B------:R-:W-:-:S02]  /*49b0*/  IMAD R42, R5, R8, R42 ;  /* 0x00000008052a7224 */ /* 0x000fc400078e022a */
[----:B------:R-:W-:-:S04]  /*49c0*/  IMAD.HI.U32 R6, R19, R40, RZ ;  /* 0x0000002813067227 */ /* 0x000fc800078e00ff */
[----:B------:R-:W-:-:S04]  /*49d0*/  IMAD.HI.U32 R8, R19, R14, RZ ;  /* 0x0000000e13087227 */ /* 0x000fc800078e00ff */
[--C-:B------:R-:W-:Y:S01]  /*49e0*/  @!P0 IMAD.IADD R57, R57, 0x1, -R5.reuse ;  /* 0x0000000139398824 */ /* 0x100fe200078e0a05 */
[----:B------:R-:W-:Y:S01]  /*49f0*/  ISETP.GT.U32.AND P0, PT, R5, R50, PT ;  /* 0x000000320500720c */ /* 0x000fe20003f04070 */
[--C-:B------:R-:W-:Y:S01]  /*4a00*/  @!P1 IMAD.IADD R55, R55, 0x1, -R5.reuse ;  /* 0x0000000137379824 */ /* 0x100fe200078e0a05 */
[C---:B------:R-:W-:Y:S01]  /*4a10*/  ISETP.GT.U32.AND P1, PT, R5.reuse, R48, PT ;  /* 0x000000300500720c */ /* 0x040fe20003f24070 */
[----:B------:R-:W-:Y:S01]  /*4a20*/  IMAD R41, R5, R9, R12 ;  /* 0x0000000905297224 */ /* 0x000fe200078e020c */
[----:B------:R-:W-:Y:S01]  /*4a30*/  IABS R12, R184 ;  /* 0x000000b8000c7213 */ /* 0x000fe20000000000 */
[----:B------:R-:W-:Y:S02]  /*4a40*/  IMAD.MOV R6, RZ, RZ, -R6 ;  /* 0x000000ffff067224 */ /* 0x000fe400078e0a06 */
[----:B------:R-:W-:Y:S02]  /*4a50*/  IMAD.MOV R8, RZ, RZ, -R8 ;  /* 0x000000ffff087224 */ /* 0x000fe400078e0a08 */
[----:B------:R-:W-:Y:S01]  /*4a60*/  @!P6 IMAD.IADD R51, R51, 0x1, -R5 ;  /* 0x000000013333e824 */ /* 0x000fe200078e0a05 */
[C---:B------:R-:W-:Y:S01]  /*4a70*/  ISETP.GT.U32.AND P6, PT, R5.reuse, R44, PT ;  /* 0x0000002c0500720c */ /* 0x040fe20003fc4070 */
[C---:B------:R-:W-:Y:S01]  /*4a80*/  IMAD R40, R5.reuse, R6, R40 ;  /* 0x0000000605287224 */ /* 0x040fe200078e0228 */
[----:B------:R-:W-:Y:S01]  /*4a90*/  IABS R6, R182 ;  /* 0x000000b600067213 */ /* 0x000fe20000000000 */
[----:B------:R-:W-:-:S02]  /*4aa0*/  IMAD R39, R5, R8, R14 ;  /* 0x0000000805277224 */ /* 0x000fc400078e020e */
[--C-:B------:R-:W-:Y:S01]  /*4ab0*/  @!P3 IMAD.IADD R47, R47, 0x1, -R5.reuse ;  /* 0x000000012f2fb824 */ /* 0x100fe200078e0a05 */
[----:B------:R-:W-:Y:S01]  /*4ac0*/  ISETP.GT.U32.AND P3, PT, R5, R53, PT ;  /* 0x000000350500720c */ /* 0x000fe20003f64070 */
[----:B------:R-:W-:Y:S01]  /*4ad0*/  @!P5 IMAD.IADD R45, R45, 0x1, -R5 ;  /* 0x000000012d2dd824 */ /* 0x000fe200078e0a05 */
[----:B------:R-:W-:Y:S01]  /*4ae0*/  ISETP.GT.U32.AND P5, PT, R5, R51, PT ;  /* 0x000000330500720c */ /* 0x000fe20003fa4070 */
[----:B------:R-:W-:-:S04]  /*4af0*/  IMAD.HI.U32 R8, R19, R38, RZ ;  /* 0x0000002613087227 */ /* 0x000fc800078e00ff */
[----:B------:R-:W-:-:S04]  /*4b00*/  IMAD.HI.U32 R9, R19, R12, RZ ;  /* 0x0000000c13097227 */ /* 0x000fc800078e00ff */
[C---:B------:R-:W-:Y:S02]  /*4b10*/  IMAD R43, R5.reuse, R43, R10 ;  /* 0x0000002b052b7224 */ /* 0x040fe400078e020a */
[--C-:B------:R-:W-:Y:S01]  /*4b20*/  @!P2 IMAD.IADD R54, R54, 0x1, -R5.reuse ;  /* 0x000000013636a824 */ /* 0x100fe200078e0a05 */
[C---:B------:R-:W-:Y:S01]  /*4b30*/  ISETP.GT.U32.AND P2, PT, R5.reuse, R47, PT ;  /* 0x0000002f0500720c */ /* 0x040fe20003f44070 */
[----:B------:R-:W-:Y:S01]  /*4b40*/  @!P4 IMAD.IADD R52, R52, 0x1, -R5 ;  /* 0x000000013434c824 */ /* 0x000fe200078e0a05 */
[----:B------:R-:W-:Y:S01]  /*4b50*/  ISETP.GT.U32.AND P4, PT, R5, R45, PT ;  /* 0x0000002d0500720c */ /* 0x000fe20003f84070 */
[----:B------:R-:W-:Y:S02]  /*4b60*/  IMAD.MOV R11, RZ, RZ, -R8 ;  /* 0x000000ffff0b7224 */ /* 0x000fe400078e0a08 */
[----:B------:R-:W-:Y:S02]  /*4b70*/  IMAD.MOV R9, RZ, RZ, -R9 ;  /* 0x000000ffff097224 */ /* 0x000fe400078e0a09 */
[----:B------:R-:W-:-:S04]  /*4b80*/  IMAD.HI.U32 R10, R19, R36, RZ ;  /* 0x00000024130a7227 */ /* 0x000fc800078e00ff */
[----:B------:R-:W-:-:S04]  /*4b90*/  IMAD.HI.U32 R8, R19, R6, RZ ;  /* 0x0000000613087227 */ /* 0x000fc800078e00ff */
[--C-:B------:R-:W-:Y:S01]  /*4ba0*/  @!P0 IMAD.IADD R50, R50, 0x1, -R5.reuse ;  /* 0x0000000132328824 */ /* 0x100fe200078e0a05 */
[C---:B------:R-:W-:Y:S01]  /*4bb0*/  ISETP.GT.U32.AND P0, PT, R5.reuse, R43, PT ;  /* 0x0000002b0500720c */ /* 0x040fe20003f04070 */
[----:B------:R-:W-:Y:S01]  /*4bc0*/  @!P1 IMAD.IADD R48, R48, 0x1, -R5 ;  /* 0x0000000130309824 */ /* 0x000fe200078e0a05 */
[C---:B------:R-:W-:Y:S01]  /*4bd0*/  ISETP.GT.U32.AND P1, PT, R5.reuse, R41, PT ;  /* 0x000000290500720c */ /* 0x040fe20003f24070 */
[----:B------:R-:W-:Y:S02]  /*4be0*/  IMAD R37, R5, R9, R12 ;  /* 0x0000000905257224 */ /* 0x000fe400078e020c */
[----:B------:R-:W-:Y:S02]  /*4bf0*/  IMAD.MOV R10, RZ, RZ, -R10 ;  /* 0x000000ffff0a7224 */ /* 0x000fe400078e0a0a */
[----:B------:R-:W-:-:S04]  /*4c00*/  IMAD.HI.U32 R9, R19, R34, RZ ;  /* 0x0000002213097227 */ /* 0x000fc800078e00ff */
[----:B------:R-:W-:Y:S02]  /*4c10*/  IMAD.MOV R8, RZ, RZ, -R8 ;  /* 0x000000ffff087224 */ /* 0x000fe400078e0a08 */
[----:B------:R-:W-:Y:S01]  /*4c20*/  @!P6 IMAD.IADD R44, R44, 0x1, -R5 ;  /* 0x000000012c2ce824 */ /* 0x000fe200078e0a05 */
[C---:B------:R-:W-:Y:S01]  /*4c30*/  ISETP.GT.U32.AND P6, PT, R5.reuse, R50, PT ;  /* 0x000000320500720c */ /* 0x040fe20003fc4070 */
[C---:B------:R-:W-:Y:S02]  /*4c40*/  IMAD R38, R5.reuse, R11, R38 ;  /* 0x0000000b05267224 */ /* 0x040fe400078e0226 */
[C---:B------:R-:W-:Y:S01]  /*4c50*/  IMAD R36, R5.reuse, R10, R36 ;  /* 0x0000000a05247224 */ /* 0x040fe200078e0224 */
[----:B------:R-:W-:Y:S01]  /*4c60*/  IABS R10, R180 ;  /* 0x000000b4000a7213 */ /* 0x000fe20000000000 */
[----:B------:R-:W-:Y:S02]  /*4c70*/  IMAD.MOV R9, RZ, RZ, -R9 ;  /* 0x000000ffff097224 */ /* 0x000fe400078e0a09 */
[----:B------:R-:W-:Y:S01]  /*4c80*/  IMAD R35, R5, R8, R6 ;  /* 0x0000000805237224 */ /* 0x000fe200078e0206 */
[----:B------:R-:W-:Y:S01]  /*4c90*/  IABS R8, R178 ;  /* 0x000000b200087213 */ /* 0x000fe20000000000 */
[--C-:B------:R-:W-:Y:S01]  /*4ca0*/  @!P3 IMAD.IADD R53, R53, 0x1, -R5.reuse ;  /* 0x000000013535b824 */ /* 0x100fe200078e0a05 */
[----:B------:R-:W-:Y:S01]  /*4cb0*/  ISETP.GT.U32.AND P3, PT, R5, R46, PT ;  /* 0x0000002e0500720c */ /* 0x000fe20003f64070 */
[----:B------:R-:W-:Y:S01]  /*4cc0*/  @!P5 IMAD.IADD R51, R51, 0x1, -R5 ;  /* 0x000000013333d824 */ /* 0x000fe200078e0a05 */
[C---:B------:R-:W-:Y:S01]  /*4cd0*/  ISETP.GT.U32.AND P5, PT, R5.reuse, R44, PT ;  /* 0x0000002c0500720c */ /* 0x040fe20003fa4070 */
[----:B------:R-:W-:-:S02]  /*4ce0*/  IMAD R34, R5, R9, R34 ;  /* 0x0000000905227224 */ /* 0x000fc400078e0222 */
[--C-:B------:R-:W-:Y:S01]  /*4cf0*/  @!P2 IMAD.IADD R47, R47, 0x1, -R5.reuse ;  /* 0x000000012f2fa824 */ /* 0x100fe200078e0a05 */
[----:B------:R-:W-:Y:S01]  /*4d00*/  ISETP.GT.U32.AND P2, PT, R5, R40, PT ;  /* 0x000000280500720c */ /* 0x000fe20003f44070 */
[----:B------:R-:W-:Y:S01]  /*4d10*/  @!P4 IMAD.IADD R45, R45, 0x1, -R5 ;  /* 0x000000012d2dc824 */ /* 0x000fe200078e0a05 */
[----:B------:R-:W-:Y:S01]  /*4d20*/  ISETP.GT.U32.AND P4, PT, R5, R38, PT ;  /* 0x000000260500720c */ /* 0x000fe20003f84070 */
[----:B------:R-:W-:-:S04]  /*4d30*/  IMAD.HI.U32 R6, R19, R10, RZ ;  /* 0x0000000a13067227 */ /* 0x000fc800078e00ff */
[----:B------:R-:W-:-:S04]  /*4d40*/  IMAD.HI.U32 R11, R19, R8, RZ ;  /* 0x00000008130b7227 */ /* 0x000fc800078e00ff */
[--C-:B------:R-:W-:Y:S02]  /*4d50*/  @!P0 IMAD.IADD R43, R43, 0x1, -R5.reuse ;  /* 0x000000012b2b8824 */ /* 0x100fe400078e0a05 */
[----:B------:R-:W-:Y:S01]  /*4d60*/  @!P1 IMAD.IADD R41, R41, 0x1, -R5 ;  /* 0x0000000129299824 */ /* 0x000fe200078e0a05 */
[C---:B------:R-:W-:Y:S01]  /*4d70*/  ISETP.GT.U32.AND P1, PT, R5.reuse, R34, PT ;  /* 0x000000220500720c */ /* 0x040fe20003f24070 */
[----:B------:R-:W-:Y:S02]  /*4d80*/  IMAD.MOV R33, RZ, RZ, -R6 ;  /* 0x000000ffff217224 */ /* 0x000fe400078e0a06 */
[----:B------:R-:W-:Y:S02]  /*4d90*/  IMAD.MOV R11, RZ, RZ, -R11 ;  /* 0x000000ffff0b7224 */ /* 0x000fe400078e0a0b */
[----:B------:R-:W-:Y:S01]  /*4da0*/  @!P6 IMAD.IADD R50, R50, 0x1, -R5 ;  /* 0x000000013232e824 */ /* 0x000fe200078e0a05 */
[----:B------:R-:W-:Y:S01]  /*4db0*/  ISETP.GT.U32.AND P6, PT, R5, R43, PT ;  /* 0x0000002b0500720c */ /* 0x000fe20003fc4070 */
[----:B------:R-:W-:-:S04]  /*4dc0*/  IMAD.HI.U32 R9, R19, R32, RZ ;  /* 0x0000002013097227 */ /* 0x000fc800078e00ff */
[C---:B------:R-:W-:Y:S02]  /*4dd0*/  IMAD R33, R5.reuse, R33, R10 ;  /* 0x0000002105217224 */ /* 0x040fe400078e020a */
[C---:B------:R-:W-:Y:S02]  /*4de0*/  IMAD R31, R5.reuse, R11, R8 ;  /* 0x0000000b051f7224 */ /* 0x040fe400078e0208 */
[--C-:B------:R-:W-:Y:S01]  /*4df0*/  @!P3 IMAD.IADD R46, R46, 0x1, -R5.reuse ;  /* 0x000000012e2eb824 */ /* 0x100fe200078e0a05 */
[C---:B------:R-:W-:Y:S01]  /*4e00*/  ISETP.GT.U32.AND P3, PT, R5.reuse, R39, PT ;  /* 0x000000270500720c */ /* 0x040fe20003f64070 */
[----:B------:R-:W-:Y:S01]  /*4e10*/  @!P5 IMAD.IADD R44, R44, 0x1, -R5 ;  /* 0x000000012c2cd824 */ /* 0x000fe200078e0a05 */
[----:B------:R-:W-:Y:S01]  /*4e20*/  ISETP.GT.U32.AND P5, PT, R5, R37, PT ;  /* 0x000000250500720c */ /* 0x000fe20003fa4070 */
[----:B------:R-:W-:Y:S02]  /*4e30*/  IMAD.MOV R12, RZ, RZ, -R9 ;  /* 0x000000ffff0c7224 */ /* 0x000fe400078e0a09 */
[----:B------:R-:W-:Y:S01]  /*4e40*/  IMAD.HI.U32 R9, R19, R30, RZ ;  /* 0x0000001e13097227 */ /* 0x000fe200078e00ff */
[----:B------:R-:W-:-:S03]  /*4e50*/  IABS R14, R176 ;  /* 0x000000b0000e7213 */ /* 0x000fc60000000000 */
[--C-:B------:R-:W-:Y:S01]  /*4e60*/  @!P2 IMAD.IADD R40, R40, 0x1, -R5.reuse ;  /* 0x000000012828a824 */ /* 0x100fe200078e0a05 */
[C---:B------:R-:W-:Y:S01]  /*4e70*/  ISETP.GT.U32.AND P2, PT, R5.reuse, R33, PT ;  /* 0x000000210500720c */ /* 0x040fe20003f44070 */
[----:B------:R-:W-:Y:S01]  /*4e80*/  @!P4 IMAD.IADD R38, R38, 0x1, -R5 ;  /* 0x000000012626c824 */ /* 0x000fe200078e0a05 */
[C---:B------:R-:W-:Y:S01]  /*4e90*/  ISETP.GT.U32.AND P4, PT, R5.reuse, R31, PT ;  /* 0x0000001f0500720c */ /* 0x040fe20003f84070 */
[----:B------:R-:W-:Y:S02]  /*4ea0*/  IMAD.MOV R9, RZ, RZ, -R9 ;  /* 0x000000ffff097224 */ /* 0x000fe400078e0a09 */
[--C-:B------:R-:W-:Y:S01]  /*4eb0*/  @!P1 IMAD.IADD R34, R34, 0x1, -R5.reuse ;  /* 0x0000000122229824 */ /* 0x100fe200078e0a05 */
[C---:B------:R-:W-:Y:S01]  /*4ec0*/  ISETP.GT.U32.AND P1, PT, R5.reuse, R40, PT ;  /* 0x000000280500720c */ /* 0x040fe20003f24070 */
[----:B------:R-:W-:Y:S02]  /*4ed0*/  IMAD R30, R5, R9, R30 ;  /* 0x00000009051e7224 */ /* 0x000fe400078e021e */
[----:B------:R-:W-:Y:S01]  /*4ee0*/  @!P6 IMAD.IADD R43, R43, 0x1, -R5 ;  /* 0x000000012b2be824 */ /* 0x000fe200078e0a05 */
[----:B------:R-:W-:Y:S01]  /*4ef0*/  ISETP.GT.U32.AND P6, PT, R5, R36, PT ;  /* 0x000000240500720c */ /* 0x000fe20003fc4070 */
[----:B------:R-:W-:-:S02]  /*4f00*/  IMAD.MOV.U32 R6, RZ, RZ, R14 ;  /* 0x000000ffff067224 */ /* 0x000fc400078e000e */
[--C-:B------:R-:W-:Y:S02]  /*4f10*/  @!P3 IMAD.IADD R39, R39, 0x1, -R5.reuse ;  /* 0x000000012727b824 */ /* 0x100fe400078e0a05 */
[----:B------:R-:W-:Y:S01]  /*4f20*/  @!P5 IMAD.IADD R37, R37, 0x1, -R5 ;  /* 0x000000012525d824 */ /* 0x000fe200078e0a05 */
[----:B------:R-:W-:Y:S01]  /*4f30*/  ISETP.GT.U32.AND P5, PT, R5, R30, PT ;  /* 0x0000001e0500720c */ /* 0x000fe20003fa4070 */
[----:B------:R-:W-:-:S04]  /*4f40*/  IMAD.HI.U32 R10, R19, R6, RZ ;  /* 0x00000006130a7227 */ /* 0x000fc800078e00ff */
[--C-:B------:R-:W-:Y:S01]  /*4f50*/  @!P2 IMAD.IADD R33, R33, 0x1, -R5.reuse ;  /* 0x000000012121a824 */ /* 0x100fe200078e0a05 */
[----:B------:R-:W-:Y:S01]  /*4f60*/  ISETP.GT.U32.AND P2, PT, R5, R39, PT ;  /* 0x000000270500720c */ /* 0x000fe20003f44070 */
[--C-:B------:R-:W-:Y:S01]  /*4f70*/  @!P4 IMAD.IADD R31, R31, 0x1, -R5.reuse ;  /* 0x000000011f1fc824 */ /* 0x100fe200078e0a05 */
[C---:B------:R-:W-:Y:S01]  /*4f80*/  ISETP.GT.U32.AND P4, PT, R5.reuse, R37, PT ;  /* 0x000000250500720c */ /* 0x040fe20003f84070 */
[----:B------:R-:W-:Y:S02]  /*4f90*/  IMAD.MOV R10, RZ, RZ, -R10 ;  /* 0x000000ffff0a7224 */ /* 0x000fe400078e0a0a */
[----:B------:R-:W-:Y:S01]  /*4fa0*/  @!P1 IMAD.IADD R40, R40, 0x1, -R5 ;  /* 0x0000000128289824 */ /* 0x000fe200078e0a05 */
[C---:B------:R-:W-:Y:S01]  /*4fb0*/  ISETP.GT.U32.AND P1, PT, R5.reuse, R34, PT ;  /* 0x000000220500720c */ /* 0x040fe20003f24070 */
[----:B------:R-:W-:Y:S02]  /*4fc0*/  IMAD R29, R5, R10, R6 ;  /* 0x0000000a051d7224 */ /* 0x000fe400078e0206 */
[----:B------:R-:W-:-:S04]  /*4fd0*/  IMAD.HI.U32 R6, R19, R27, RZ ;  /* 0x0000001b13067227 */ /* 0x000fc800078e00ff */
[----:B------:R-:W-:Y:S02]  /*4fe0*/  @!P6 IMAD.IADD R36, R36, 0x1, -R5 ;  /* 0x000000012424e824 */ /* 0x000fe400078e0a05 */
[----:B------:R-:W-:Y:S01]  /*4ff0*/  IMAD.HI.U32 R10, R19, R28, RZ ;  /* 0x0000001c130a7227 */ /* 0x000fe200078e00ff */
[----:B------:R-:W-:-:S03]  /*5000*/  IABS R23, R170 ;  /* 0x000000aa00177213 */ /* 0x000fc60000000000 */
[----:B------:R-:W-:Y:S02]  /*5010*/  IMAD.MOV R6, RZ, RZ, -R6 ;  /* 0x000000ffff067224 */ /* 0x000fe400078e0a06 */
[----:B------:R-:W-:Y:S01]  /*5020*/  @!P5 IMAD.IADD R30, R30, 0x1, -R5 ;  /* 0x000000011e1ed824 */ /* 0x000fe200078e0a05 */
[----:B------:R-:W-:Y:S01]  /*5030*/  ISETP.GT.U32.AND P5, PT, R5, R36, PT ;  /* 0x000000240500720c */ /* 0x000fe20003fa4070 */
[----:B------:R-:W-:Y:S02]  /*5040*/  IMAD.MOV R10, RZ, RZ, -R10 ;  /* 0x000000ffff0a7224 */ /* 0x000fe400078e0a0a */
[----:B------:R-:W-:-:S04]  /*5050*/  IMAD.HI.U32 R8, R19, R25, RZ ;  /* 0x0000001913087227 */ /* 0x000fc800078e00ff */
[----:B------:R-:W-:Y:S02]  /*5060*/  IMAD R27, R5, R6, R27 ;  /* 0x00000006051b7224 */ /* 0x000fe400078e021b */
[--C-:B------:R-:W-:Y:S01]  /*5070*/  @!P2 IMAD.IADD R39, R39, 0x1, -R5.reuse ;  /* 0x000000012727a824 */ /* 0x100fe200078e0a05 */
[----:B------:R-:W-:Y:S01]  /*5080*/  ISETP.GT.U32.AND P2, PT, R5, R33, PT ;  /* 0x000000210500720c */ /* 0x000fe20003f44070 */
[----:B------:R-:W-:Y:S01]  /*5090*/  @!P4 IMAD.IADD R37, R37, 0x1, -R5 ;  /* 0x000000012525c824 */ /* 0x000fe200078e0a05 */
[C---:B------:R-:W-:Y:S01]  /*50a0*/  ISETP.GT.U32.AND P4, PT, R5.reuse, R30, PT ;  /* 0x0000001e0500720c */ /* 0x040fe20003f84070 */
[----:B------:R-:W-:Y:S02]  /*50b0*/  IMAD R28, R5, R10, R28 ;  /* 0x0000000a051c7224 */ /* 0x000fe400078e021c */
[----:B------:R-:W-:Y:S02]  /*50c0*/  IMAD.MOV R8, RZ, RZ, -R8 ;  /* 0x000000ffff087224 */ /* 0x000fe400078e0a08 */
[----:B------:R-:W-:-:S04]  /*50d0*/  IMAD.HI.U32 R9, R19, R26, RZ ;  /* 0x0000001a13097227 */ /* 0x000fc800078e00ff */
[----:B------:R-:W-:-:S04]  /*50e0*/  IMAD.HI.U32 R10, R19, R23, RZ ;  /* 0x00000017130a7227 */ /* 0x000fc800078e00ff */
[----:B------:R-:W-:Y:S01]  /*50f0*/  @!P1 IMAD.IADD R34, R34, 0x1, -R5 ;  /* 0x0000000122229824 */ /* 0x000fe200078e0a05 */
[C---:B------:R-:W-:Y:S01]  /*5100*/  ISETP.GT.U32.AND P1, PT, R5.reuse, R27, PT ;  /* 0x0000001b0500720c */ /* 0x040fe20003f24070 */
[----:B------:R-:W-:Y:S02]  /*5110*/  IMAD R25, R5, R8, R25 ;  /* 0x0000000805197224 */ /* 0x000fe400078e0219 */
[----:B------:R-:W-:Y:S02]  /*5120*/  IMAD.MOV R9, RZ, RZ, -R9 ;  /* 0x000000ffff097224 */ /* 0x000fe400078e0a09 */
[----:B------:R-:W-:Y:S02]  /*5130*/  IMAD.MOV R10, RZ, RZ, -R10 ;  /* 0x000000ffff0a7224 */ /* 0x000fe400078e0a0a */
[----:B------:R-:W-:-:S04]  /*5140*/  IMAD.HI.U32 R8, R19, R20, RZ ;  /* 0x0000001413087227 */ /* 0x000fc800078e00ff */
[----:B------:R-:W-:-:S04]  /*5150*/  IMAD.HI.U32 R6, R19, R24, RZ ;  /* 0x0000001813067227 */ /* 0x000fc800078e00ff */
[C---:B------:R-:W-:Y:S02]  /*5160*/  IMAD R26, R5.reuse, R9, R26 ;  /* 0x00000009051a7224 */ /* 0x040fe400078e021a */
[C---:B------:R-:W-:Y:S02]  /*5170*/  IMAD R23, R5.reuse, R10, R23 ;  /* 0x0000000a05177224 */ /* 0x040fe400078e0217 */
[----:B------:R-:W-:Y:S02]  /*5180*/  IMAD.MOV R8, RZ, RZ, -R8 ;  /* 0x000000ffff087224 */ /* 0x000fe400078e0a08 */
[----:B------:R-:W-:Y:S01]  /*5190*/  @!P5 IMAD.IADD R36, R36, 0x1, -R5 ;  /* 0x000000012424d824 */ /* 0x000fe200078e0a05 */
[C---:B------:R-:W-:Y:S01]  /*51a0*/  ISETP.GT.U32.AND P5, PT, R5.reuse, R29, PT ;  /* 0x0000001d0500720c */ /* 0x040fe20003fa4070 */
[----:B------:R-:W-:Y:S02]  /*51b0*/  IMAD.MOV R6, RZ, RZ, -R6 ;  /* 0x000000ffff067224 */ /* 0x000fe400078e0a06 */
[----:B------:R-:W-:-:S02]  /*51c0*/  IMAD R20, R5, R8, R20 ;  /* 0x0000000805147224 */ /* 0x000fc400078e0214 */
[--C-:B------:R-:W-:Y:S01]  /*51d0*/  @!P2 IMAD.IADD R33, R33, 0x1, -R5.reuse ;  /* 0x000000012121a824 */ /* 0x100fe200078e0a05 */
[C---:B------:R-:W-:Y:S01]  /*51e0*/  ISETP.GT.U32.AND P2, PT, R5.reuse, R26, PT ;  /* 0x0000001a0500720c */ /* 0x040fe20003f44070 */
[----:B------:R-:W-:Y:S01]  /*51f0*/  @!P4 IMAD.IADD R30, R30, 0x1, -R5 ;  /* 0x000000011e1ec824 */ /* 0x000fe200078e0a05 */
[C---:B------:R-:W-:Y:S01]  /*5200*/  ISETP.GT.U32.AND P4, PT, R5.reuse, R23, PT ;  /* 0x000000170500720c */ /* 0x040fe20003f84070 */
[----:B------:R-:W-:Y:S02]  /*5210*/  IMAD R24, R5, R6, R24 ;  /* 0x0000000605187224 */ /* 0x000fe400078e0218 */
[----:B------:R-:W-:Y:S01]  /*5220*/  IMAD.HI.U32 R6, R19, R22, RZ ;  /* 0x0000001613067227 */ /* 0x000fe200078e00ff */
[----:B------:R-:W-:-:S03]  /*5230*/  IABS R18, R166 ;  /* 0x000000a600127213 */ /* 0x000fc60000000000 */
[--C-:B------:R-:W-:Y:S01]  /*5240*/  @!P1 IMAD.IADD R27, R27, 0x1, -R5.reuse ;  /* 0x000000011b1b9824 */ /* 0x100fe200078e0a05 */
[----:B------:R-:W-:Y:S01]  /*5250*/  ISETP.GT.U32.AND P1, PT, R5, R20, PT ;  /* 0x000000140500720c */ /* 0x000fe20003f24070 */
[----:B------:R-:W-:Y:S02]  /*5260*/  IMAD.MOV R6, RZ, RZ, -R6 ;  /* 0x000000ffff067224 */ /* 0x000fe400078e0a06 */
[----:B------:R-:W-:Y:S02]  /*5270*/  @!P5 IMAD.IADD R29, R29, 0x1, -R5 ;  /* 0x000000011d1dd824 */ /* 0x000fe400078e0a05 */
[----:B------:R-:W-:Y:S02]  /*5280*/  IMAD R22, R5, R6, R22 ;  /* 0x0000000605167224 */ /* 0x000fe400078e0216 */
[----:B------:R-:W-:-:S04]  /*5290*/  IMAD.HI.U32 R6, R19, R18, RZ ;  /* 0x0000001213067227 */ /* 0x000fc800078e00ff */
[----:B------:R-:W-:Y:S01]  /*52a0*/  IMAD R32, R5, R12, R32 ;  /* 0x0000000c05207224 */ /* 0x000fe200078e0220 */
[----:B------:R-:W-:Y:S01]  /*52b0*/  IABS R12, R163 ;  /* 0x000000a3000c7213 */ /* 0x000fe20000000000 */
[--C-:B------:R-:W-:Y:S02]  /*52c0*/  @!P2 IMAD.IADD R26, R26, 0x1, -R5.reuse ;  /* 0x000000011a1aa824 */ /* 0x100fe400078e0a05 */
[--C-:B------:R-:W-:Y:S01]  /*52d0*/  @!P4 IMAD.IADD R23, R23, 0x1, -R5.reuse ;  /* 0x000000011717c824 */ /* 0x100fe200078e0a05 */
[C---:B------:R-:W-:Y:S01]  /*52e0*/  ISETP.GT.U32.AND P4, PT, R5.reuse, R29, PT ;  /* 0x0000001d0500720c */ /* 0x040fe20003f84070 */
[----:B------:R-:W-:Y:S02]  /*52f0*/  IMAD.MOV R6, RZ, RZ, -R6 ;  /* 0x000000ffff067224 */ /* 0x000fe400078e0a06 */
[----:B------:R-:W-:Y:S01]  /*5300*/  @!P1 IMAD.IADD R20, R20, 0x1, -R5 ;  /* 0x0000000114149824 */ /* 0x000fe200078e0a05 */
[C---:B------:R-:W-:Y:S01]  /*5310*/  ISETP.GT.U32.AND P1, PT, R5.reuse, R26, PT ;  /* 0x0000001a0500720c */ /* 0x040fe20003f24070 */
[----:B------:R-:W-:-:S02]  /*5320*/  IMAD R18, R5, R6, R18 ;  /* 0x0000000605127224 */ /* 0x000fc400078e0212 */
[----:B------:R-:W-:-:S04]  /*5330*/  IMAD.HI.U32 R6, R19, R12, RZ ;  /* 0x0000000c13067227 */ /* 0x000fc800078e00ff */
[----:B------:R-:W-:Y:S02]  /*5340*/  IMAD.MOV R6, RZ, RZ, -R6 ;  /* 0x000000ffff067224 */ /* 0x000fe400078e0a06 */
[--C-:B------:R-:W-:Y:S01]  /*5350*/  @!P4 IMAD.IADD R29, R29, 0x1, -R5.reuse ;  /* 0x000000011d1dc824 */ /* 0x100fe200078e0a05 */
[C---:B------:R-:W-:Y:S01]  /*5360*/  ISETP.GT.U32.AND P4, PT, R5.reuse, R23, PT ;  /* 0x000000170500720c */ /* 0x040fe20003f84070 */
[C---:B------:R-:W-:Y:S01]  /*5370*/  IMAD R12, R5.reuse, R6, R12 ;  /* 0x00000006050c7224 */ /* 0x040fe200078e020c */
[----:B------:R-:W-:Y:S01]  /*5380*/  IABS R6, R160 ;  /* 0x000000a000067213 */ /* 0x000fe20000000000 */
[----:B------:R-:W-:Y:S01]  /*5390*/  @!P1 IMAD.IADD R26, R26, 0x1, -R5 ;  /* 0x000000011a1a9824 */ /* 0x000fe200078e0a05 */
[----:B------:R-:W-:-:S03]  /*53a0*/  ISETP.GT.U32.AND P1, PT, R5, R20, PT ;  /* 0x000000140500720c */ /* 0x000fc60003f24070 */
[----:B------:R-:W-:-:S04]  /*53b0*/  IMAD.HI.U32 R135, R19, R6, RZ ;  /* 0x0000000613877227 */ /* 0x000fc800078e00ff */
[----:B------:R-:W-:Y:S02]  /*53c0*/  IMAD.MOV R135, RZ, RZ, -R135 ;  /* 0x000000ffff877224 */ /* 0x000fe400078e0a87 */
[--C-:B------:R-:W-:Y:S01]  /*53d0*/  @!P4 IMAD.IADD R23, R23, 0x1, -R5.reuse ;  /* 0x000000011717c824 */ /* 0x100fe200078e0a05 */
[C---:B------:R-:W-:Y:S01]  /*53e0*/  ISETP.GT.U32.AND P4, PT, R5.reuse, R12, PT ;  /* 0x0000000c0500720c */ /* 0x040fe20003f84070 */
[----:B------:R-:W-:Y:S02]  /*53f0*/  IMAD R6, R5, R135, R6 ;  /* 0x0000008705067224 */ /* 0x000fe400078e0206 */
[----:B------:R-:W-:-:S03]  /*5400*/  @!P1 IMAD.IADD R20, R20, 0x1, -R5 ;  /* 0x0000000114149824 */ /* 0x000fc600078e0a05 */
[----:B------:R-:W-:Y:S01]  /*5410*/  ISETP.GT.U32.AND P1, PT, R5, R6, PT ;  /* 0x000000060500720c */ /* 0x000fe20003f24070 */
[----:B------:R-:W-:Y:S04]  /*5420*/  STL [R1+0x6b4], R157 ;  /* 0x0006b49d01007387 */ /* 0x000fe80000100800 */
[----:B------:R-:W-:Y:S02]  /*5430*/  STL [R1+0x6b8], R0 ;  /* 0x0006b80001007387 */ /* 0x000fe40000100800 */
[--C-:B------:R-:W-:Y:S02]  /*5440*/  @!P4 IMAD.IADD R12, R12, 0x1, -R5.reuse ;  /* 0x000000010c0cc824 */ /* 0x100fe400078e0a05 */
[----:B------:R-:W-:Y:S04]  /*5450*/  STL [R1+0x6bc], R252 ;  /* 0x0006bcfc01007387 */ /* 0x000fe80000100800 */
[----:B------:R-:W-:Y:S01]  /*5460*/  STL [R1+0x6c0], R251 ;  /* 0x0006c0fb01007387 */ /* 0x000fe20000100800 */
[----:B------:R-:W-:-:S03]  /*5470*/  @!P1 IMAD.IADD R6, R6, 0x1, -R5 ;  /* 0x0000000106069824 */ /* 0x000fc600078e0a05 */
[----:B------:R0:W-:Y:S01]  /*5480*/  STL [R1+0x6c4], R249 ;  /* 0x0006c4f901007387 */ /* 0x0001e20000100800 */
[----:B------:R-:W-:-:S03]  /*5490*/  ISETP.GT.U32.AND P1, PT, R5, R12, PT ;  /* 0x0000000c0500720c */ /* 0x000fc60003f24070 */
[----:B------:R-:W-:Y:S04]  /*54a0*/  STL [R1+0x6c8], R248 ;  /* 0x0006c8f801007387 */ /* 0x000fe80000100800 */
[----:B------:R-:W-:Y:S04]  /*54b0*/  STL [R1+0x6cc], R247 ;  /* 0x0006ccf701007387 */ /* 0x000fe80000100800 */
[----:B------:R-:W-:Y:S04]  /*54c0*/  STL [R1+0x6d0], R246 ;  /* 0x0006d0f601007387 */ /* 0x000fe80000100800 */
[----:B------:R1:W-:Y:S04]  /*54d0*/  STL [R1+0x6d4], R245 ;  /* 0x0006d4f501007387 */ /* 0x0003e80000100800 */
[----:B0-----:R-:W2:Y:S01]  /*54e0*/  LDL R249, [R1+0x490] ;  /* 0x0004900001f97983 */ /* 0x001ea20000100800 */
[----:B------:R-:W-:-:S02]  /*54f0*/  IMAD.MOV.U32 R157, RZ, RZ, R15 ;  /* 0x000000ffff9d7224 */ /* 0x000fc400078e000f */
[----:B------:R-:W-:Y:S01]  /*5500*/  @!P1 IMAD.IADD R12, R12, 0x1, -R5 ;  /* 0x000000010c0c9824 */ /* 0x000fe200078e0a05 */
[----:B------:R-:W4:Y:S02]  /*5510*/  LDL R251, [R1+0x498] ;  /* 0x0004980001fb7983 */ /* 0x000f240000100800 */
[----:B------:R-:W-:Y:S02]  /*5520*/  ISETP.GE.AND P1, PT, R157, RZ, PT ;  /* 0x000000ff9d00720c */ /* 0x000fe40003f26270 */
[----:B------:R-:W5:Y:S04]  /*5530*/  LDL R252, [R1+0x49c] ;  /* 0x00049c0001fc7983 */ /* 0x000f680000100800 */
[----:B------:R-:W5:Y:S04]  /*5540*/  LDL R0, [R1+0x4a0] ;  /* 0x0004a00001007983 */ /* 0x000f680000100800 */
[----:B------:R-:W5:Y:S01]  /*5550*/  LDL R157, [R1+0x4a4] ;  /* 0x0004a400019d7983 */ /* 0x000f620000100800 */
[----:B------:R-:W-:-:S02]  /*5560*/  ISETP.GT.U32.AND P0, PT, R5, R49, PT ;  /* 0x000000310500720c */ /* 0x000fc40003f04070 */
[----:B------:R-:W-:Y:S01]  /*5570*/  ISETP.GT.U32.AND P3, PT, R5, R32, PT ;  /* 0x000000200500720c */ /* 0x000fe20003f64070 */
[----:B------:R-:W-:Y:S01]  /*5580*/  IMAD.HI.U32 R133, R19, R134, RZ ;  /* 0x0000008613857227 */ /* 0x000fe200078e00ff */
[----:B------:R-:W-:Y:S01]  /*5590*/  IABS R14, R164 ;  /* 0x000000a4000e7213 */ /* 0x000fe20000000000 */
[----:B-1----:R-:W5:Y:S01]  /*55a0*/  LDL R245, [R1+0x494] ;  /* 0x0004940001f57983 */ /* 0x002f620000100800 */
[----:B------:R-:W-:Y:S02]  /*55b0*/  IABS R8, R161 ;  /* 0x000000a100087213 */ /* 0x000fe40000000000 */
[----:B------:R-:W-:Y:S01]  /*55c0*/  IABS R21, R168 ;  /* 0x000000a800157213 */ /* 0x000fe20000000000 */
[----:B------:R-:W5:Y:S04]  /*55d0*/  LDL R246, [R1+0x4a8] ;  /* 0x0004a80001f67983 */ /* 0x000f680000100800 */
[----:B------:R-:W-:Y:S01]  /*55e0*/  @!P0 IMAD.IADD R49, R49, 0x1, -R5 ;  /* 0x0000000131318824 */ /* 0x000fe200078e0a05 */
[----:B------:R-:W-:Y:S01]  /*55f0*/  ISETP.GT.U32.AND P0, PT, R5, R42, PT ;  /* 0x0000002a0500720c */ /* 0x000fe20003f04070 */
[----:B------:R-:W5:Y:S01]  /*5600*/  LDL R247, [R1+0x4ac] ;  /* 0x0004ac0001f77983 */ /* 0x000f620000100800 */
[----:B------:R-:W-:-:S02]  /*5610*/  IABS R16, R165 ;  /* 0x000000a500107213 */ /* 0x000fc40000000000 */
[----:B------:R-:W-:Y:S01]  /*5620*/  IABS R10, R162 ;  /* 0x000000a2000a7213 */ /* 0x000fe20000000000 */
[----:B------:R-:W5:Y:S08]  /*5630*/  LDL R248, [R1+0x4b0] ;  /* 0x0004b00001f87983 */ /* 0x000f700000100800 */
[--C-:B------:R-:W-:Y:S01]  /*5640*/  @!P0 IMAD.IADD R42, R42, 0x1, -R5.reuse ;  /* 0x000000012a2a8824 */ /* 0x100fe200078e0a05 */
[C---:B------:R-:W-:Y:S01]  /*5650*/  ISETP.GT.U32.AND P0, PT, R5.reuse, R35, PT ;  /* 0x000000230500720c */ /* 0x040fe20003f04070 */
[----:B------:R-:W-:Y:S01]  /*5660*/  @!P3 IMAD.IADD R32, R32, 0x1, -R5 ;  /* 0x000000012020b824 */ /* 0x000fe200078e0a05 */
[----:B------:R-:W-:Y:S01]  /*5670*/  ISETP.GT.U32.AND P3, PT, R5, R38, PT ;  /* 0x000000260500720c */ /* 0x000fe20003f64070 */
[----:B------:R-:W-:-:S10]  /*5680*/  IMAD.HI.U32 R11, R19, R14, RZ ;  /* 0x0000000e130b7227 */ /* 0x000fd400078e00ff */
[----:B------:R-:W-:Y:S01]  /*5690*/  @!P0 IMAD.IADD R35, R35, 0x1, -R5 ;  /* 0x0000000123238824 */ /* 0x000fe200078e0a05 */
[C---:B------:R-:W-:Y:S01]  /*56a0*/  ISETP.GT.U32.AND P0, PT, R5.reuse, R41, PT ;  /* 0x000000290500720c */ /* 0x040fe20003f04070 */
[----:B------:R-:W-:Y:S01]  /*56b0*/  IMAD.MOV R11, RZ, RZ, -R11 ;  /* 0x000000ffff0b7224 */ /* 0x000fe200078e0a0b */
[----:B------:R-:W-:-:S03]  /*56c0*/  ISETP.GT.U32.AND P6, PT, R5, R42, PT ;  /* 0x0000002a0500720c */ /* 0x000fc60003fc4070 */
[----:B------:R-:W-:Y:S02]  /*56d0*/  IMAD R14, R5, R11, R14 ;  /* 0x0000000b050e7224 */ /* 0x000fe400078e020e */
[----:B------:R-:W-:-:S04]  /*56e0*/  IMAD.HI.U32 R11, R19, R8, RZ ;  /* 0x00000008130b7227 */ /* 0x000fc800078e00ff */
[--C-:B------:R-:W-:Y:S02]  /*56f0*/  @!P3 IMAD.IADD R38, R38, 0x1, -R5.reuse ;  /* 0x000000012626b824 */ /* 0x100fe400078e0a05 */
[----:B------:R-:W-:Y:S01]  /*5700*/  @!P0 IMAD.IADD R41, R41, 0x1, -R5 ;  /* 0x0000000129298824 */ /* 0x000fe200078e0a05 */
[C---:B------:R-:W-:Y:S01]  /*5710*/  ISETP.GT.U32.AND P0, PT, R5.reuse, R35, PT ;  /* 0x000000230500720c */ /* 0x040fe20003f04070 */
[----:B------:R-:W-:Y:S01]  /*5720*/  IMAD.MOV R11, RZ, RZ, -R11 ;  /* 0x000000ffff0b7224 */ /* 0x000fe200078e0a0b */
[----:B------:R-:W-:Y:S01]  /*5730*/  ISETP.GT.U32.AND P3, PT, R5, R32, PT ;  /* 0x000000200500720c */ /* 0x000fe20003f64070 */
[----:B------:R-:W-:-:S04]  /*5740*/  IMAD.HI.U32 R9, R19, R21, RZ ;  /* 0x0000001513097227 */ /* 0x000fc800078e00ff */
[----:B------:R-:W-:-:S04]  /*5750*/  IMAD.HI.U32 R15, R19, R16, RZ ;  /* 0x00000010130f7227 */ /* 0x000fc800078e00ff */
[C---:B------:R-:W-:Y:S01]  /*5760*/  IMAD R8, R5.reuse, R11, R8 ;  /* 0x0000000b05087224 */ /* 0x040fe200078e0208 */
[----:B------:R-:W-:Y:S01]  /*5770*/  IABS R11, R156 ;  /* 0x0000009c000b7213 */ /* 0x000fe20000000000 */
[----:B------:R-:W-:Y:S02]  /*5780*/  IMAD.MOV R9, RZ, RZ, -R9 ;  /* 0x000000ffff097224 */ /* 0x000fe400078e0a09 */
[----:B------:R-:W-:Y:S02]  /*5790*/  IMAD.MOV R15, RZ, RZ, -R15 ;  /* 0x000000ffff0f7224 */ /* 0x000fe400078e0a0f */
[C---:B------:R-:W-:Y:S02]  /*57a0*/  IMAD R21, R5.reuse, R9, R21 ;  /* 0x0000000905157224 */ /* 0x040fe400078e0215 */
[C---:B------:R-:W-:Y:S02]  /*57b0*/  IMAD R16, R5.reuse, R15, R16 ;  /* 0x0000000f05107224 */ /* 0x040fe400078e0210 */
[----:B------:R-:W-:Y:S01]  /*57c0*/  @!P6 IMAD.IADD R42, R42, 0x1, -R5 ;  /* 0x000000012a2ae824 */ /* 0x000fe200078e0a05 */
[----:B------:R-:W-:Y:S01]  /*57d0*/  ISETP.GT.U32.AND P6, PT, R5, R31, PT ;  /* 0x0000001f0500720c */ /* 0x000fe20003fc4070 */
[----:B------:R-:W-:-:S04]  /*57e0*/  IMAD.HI.U32 R9, R19, R10, RZ ;  /* 0x0000000a13097227 */ /* 0x000fc800078e00ff */
[----:B------:R-:W-:Y:S01]  /*57f0*/  IMAD.HI.U32 R15, R19, R11, RZ ;  /* 0x0000000b130f7227 */ /* 0x000fe200078e00ff */
[----:B------:R-:W-:-:S03]  /*5800*/  IABS R13, R155 ;  /* 0x0000009b000d7213 */ /* 0x000fc60000000000 */
[--C-:B------:R-:W-:Y:S01]  /*5810*/  @!P0 IMAD.IADD R35, R35, 0x1, -R5.reuse ;  /* 0x0000000123238824 */ /* 0x100fe200078e0a05 */
[C---:B------:R-:W-:Y:S01]  /*5820*/  ISETP.GT.U32.AND P0, PT, R5.reuse, R28, PT ;  /* 0x0000001c0500720c */ /* 0x040fe20003f04070 */
[----:B------:R-:W-:Y:S01]  /*5830*/  @!P3 IMAD.IADD R32, R32, 0x1, -R5 ;  /* 0x000000012020b824 */ /* 0x000fe200078e0a05 */
[C---:B------:R-:W-:Y:S01]  /*5840*/  ISETP.GT.U32.AND P3, PT, R5.reuse, R25, PT ;  /* 0x000000190500720c */ /* 0x040fe20003f64070 */
[----:B------:R-:W-:Y:S02]  /*5850*/  IMAD.MOV R9, RZ, RZ, -R9 ;  /* 0x000000ffff097224 */ /* 0x000fe400078e0a09 */
[----:B------:R-:W-:Y:S01]  /*5860*/  IMAD.MOV R15, RZ, RZ, -R15 ;  /* 0x000000ffff0f7224 */ /* 0x000fe200078e0a0f */
[C---:B------:R-:W-:Y:S01]  /*5870*/  ISETP.GT.U32.AND P2, PT, R5.reuse, R18, PT ;  /* 0x000000120500720c */ /* 0x040fe20003f44070 */
[C---:B------:R-:W-:Y:S01]  /*5880*/  IMAD R10, R5.reuse, R9, R10 ;  /* 0x00000009050a7224 */ /* 0x040fe200078e020a */
[----:B------:R-:W-:Y:S01]  /*5890*/  IABS R9, R158 ;  /* 0x0000009e00097213 */ /* 0x000fe20000000000 */
[----:B------:R-:W-:-:S02]  /*58a0*/  IMAD R11, R5, R15, R11 ;  /* 0x0000000f050b7224 */ /* 0x000fc400078e020b */
[----:B------:R-:W-:-:S04]  /*58b0*/  IMAD.HI.U32 R15, R19, R13, RZ ;  /* 0x0000000d130f7227 */ /* 0x000fc800078e00ff */
[----:B------:R-:W-:Y:S02]  /*58c0*/  IMAD.MOV R15, RZ, RZ, -R15 ;  /* 0x000000ffff0f7224 */ /* 0x000fe400078e0a0f */
[----:B------:R-:W-:Y:S01]  /*58d0*/  @!P6 IMAD.IADD R31, R31, 0x1, -R5 ;  /* 0x000000011f1fe824 */ /* 0x000fe200078e0a05 */
[----:B------:R-:W-:Y:S01]  /*58e0*/  ISETP.GT.U32.AND P6, PT, R5, R24, PT ;  /* 0x000000180500720c */ /* 0x000fe20003fc4070 */
[----:B------:R-:W-:Y:S01]  /*58f0*/  IMAD.HI.U32 R17, R19, R9, RZ ;  /* 0x0000000913117227 */ /* 0x000fe200078e00ff */
[----:B------:R-:W-:-:S03]  /*5900*/  ISETP.GT.U32.AND P5, PT, R5, R22, PT ;  /* 0x000000160500720c */ /* 0x000fc60003fa4070 */
[----:B------:R-:W-:Y:S01]  /*5910*/  @!P0 IMAD.IADD R28, R28, 0x1, -R5 ;  /* 0x000000011c1c8824 */ /* 0x000fe200078e0a05 */
[C---:B------:R-:W-:Y:S01]  /*5920*/  ISETP.GT.U32.AND P0, PT, R5.reuse, R21, PT ;  /* 0x000000150500720c */ /* 0x040fe20003f04070 */
[----:B------:R-:W-:Y:S01]  /*5930*/  IMAD R13, R5, R15, R13 ;  /* 0x0000000f050d7224 */ /* 0x000fe200078e020d */
[----:B------:R-:W-:Y:S01]  /*5940*/  IABS R15, R154 ;  /* 0x0000009a000f7213 */ /* 0x000fe20000000000 */
[----:B------:R-:W-:Y:S01]  /*5950*/  @!P3 IMAD.IADD R25, R25, 0x1, -R5 ;  /* 0x000000011919b824 */ /* 0x000fe200078e0a05 */
        /* <DEDUP_REMOVED lines=8> */
[----:B------:R-:W-:Y:S01]  /*59e0*/  ISETP.GT.U32.AND P6, PT, R5, R14, PT ;  /* 0x0000000e0500720c */ /* 0x000fe20003fc4070 */
[--C-:B------:R-:W-:Y:S01]  /*59f0*/  @!P0 IMAD.IADD R21, R21, 0x1, -R5.reuse ;  /* 0x0000000115158824 */ /* 0x100fe200078e0a05 */
[C---:B------:R-:W-:Y:S01]  /*5a00*/  ISETP.GT.U32.AND P0, PT, R5.reuse, R27, PT ;  /* 0x0000001b0500720c */ /* 0x040fe20003f04070 */
[----:B------:R-:W-:Y:S01]  /*5a10*/  @!P5 IMAD.IADD R22, R22, 0x1, -R5 ;  /* 0x000000011616d824 */ /* 0x000fe200078e0a05 */
[C---:B------:R-:W-:Y:S01]  /*5a20*/  ISETP.GT.U32.AND P5, PT, R5.reuse, R28, PT ;  /* 0x0000001c0500720c */ /* 0x040fe20003fa4070 */
[C---:B------:R-:W-:Y:S01]  /*5a30*/  IMAD R15, R5.reuse, R17, R15 ;  /* 0x00000011050f7224 */ /* 0x040fe200078e020f */
[----:B------:R-:W-:Y:S01]  /*5a40*/  IABS R17, R153 ;  /* 0x0000009900117213 */ /* 0x000fe20000000000 */
[----:B------:R-:W-:Y:S01]  /*5a50*/  @!P3 IMAD.IADD R16, R16, 0x1, -R5 ;  /* 0x000000011010b824 */ /* 0x000fe200078e0a05 */
[----:B------:R-:W-:Y:S01]  /*5a60*/  ISETP.GT.U32.AND P3, PT, R5, R24, PT ;  /* 0x000000180500720c */ /* 0x000fe20003f64070 */
[----:B------:R-:W-:-:S02]  /*5a70*/  IMAD.MOV R133, RZ, RZ, -R133 ;  /* 0x000000ffff857224 */ /* 0x000fc400078e0a85 */
[----:B------:R-:W-:Y:S01]  /*5a80*/  @!P2 IMAD.IADD R25, R25, 0x1, -R5 ;  /* 0x000000011919a824 */ /* 0x000fe200078e0a05 */
[C---:B------:R-:W-:Y:S01]  /*5a90*/  ISETP.GT.U32.AND P2, PT, R5.reuse, R18, PT ;  /* 0x000000120500720c */ /* 0x040fe20003f44070 */
[----:B------:R-:W-:Y:S02]  /*5aa0*/  IMAD R134, R5, R133, R134 ;  /* 0x0000008505867224 */ /* 0x000fe400078e0286 */
[----:B------:R-:W-:-:S04]  /*5ab0*/  IMAD.HI.U32 R133, R19, R17, RZ ;  /* 0x0000001113857227 */ /* 0x000fc800078e00ff */
[----:B------:R-:W-:Y:S02]  /*5ac0*/  IMAD.MOV R133, RZ, RZ, -R133 ;  /* 0x000000ffff857224 */ /* 0x000fe400078e0a85 */
[--C-:B------:R-:W-:Y:S02]  /*5ad0*/  @!P6 IMAD.IADD R14, R14, 0x1, -R5.reuse ;  /* 0x000000010e0ee824 */ /* 0x100fe400078e0a05 */
[--C-:B------:R-:W-:Y:S01]  /*5ae0*/  @!P0 IMAD.IADD R27, R27, 0x1, -R5.reuse ;  /* 0x000000011b1b8824 */ /* 0x100fe200078e0a05 */
[C---:B------:R-:W-:Y:S01]  /*5af0*/  ISETP.GT.U32.AND P0, PT, R5.reuse, R21, PT ;  /* 0x000000150500720c */ /* 0x040fe20003f04070 */
[----:B------:R-:W-:Y:S01]  /*5b00*/  @!P5 IMAD.IADD R28, R28, 0x1, -R5 ;  /* 0x000000011c1cd824 */ /* 0x000fe200078e0a05 */
[C---:B------:R-:W-:Y:S01]  /*5b10*/  ISETP.GT.U32.AND P5, PT, R5.reuse, R22, PT ;  /* 0x000000160500720c */ /* 0x040fe20003fa4070 */
[C---:B------:R-:W-:Y:S01]  /*5b20*/  IMAD R17, R5.reuse, R133, R17 ;  /* 0x0000008505117224 */ /* 0x040fe200078e0211 */
[----:B---3--:R-:W-:Y:S01]  /*5b30*/  IABS R133, R152 ;  /* 0x0000009800857213 */ /* 0x008fe20000000000 */
[--C-:B------:R-:W-:Y:S01]  /*5b40*/  @!P3 IMAD.IADD R24, R24, 0x1, -R5.reuse ;  /* 0x000000011818b824 */ /* 0x100fe200078e0a05 */
[C---:B------:R-:W-:Y:S01]  /*5b50*/  ISETP.GT.U32.AND P3, PT, R5.reuse, R14, PT ;  /* 0x0000000e0500720c */ /* 0x040fe20003f64070 */
[----:B------:R-:W-:Y:S01]  /*5b60*/  @!P2 IMAD.IADD R18, R18, 0x1, -R5 ;  /* 0x000000011212a824 */ /* 0x000fe200078e0a05 */
[----:B------:R-:W-:Y:S01]  /*5b70*/  ISETP.GT.U32.AND P2, PT, R5, R134, PT ;  /* 0x000000860500720c */ /* 0x000fe20003f44070 */
[----:B------:R-:W-:-:S04]  /*5b80*/  IMAD.HI.U32 R19, R19, R133, RZ ;  /* 0x0000008513137227 */ /* 0x000fc800078e00ff */
[----:B------:R-:W-:Y:S02]  /*5b90*/  IMAD.MOV R19, RZ, RZ, -R19 ;  /* 0x000000ffff137224 */ /* 0x000fe400078e0a13 */
[--C-:B------:R-:W-:Y:S01]  /*5ba0*/  @!P0 IMAD.IADD R21, R21, 0x1, -R5.reuse ;  /* 0x0000000115158824 */ /* 0x100fe200078e0a05 */
[C---:B------:R-:W-:Y:S01]  /*5bb0*/  ISETP.GT.U32.AND P0, PT, R5.reuse, R8, PT ;  /* 0x000000080500720c */ /* 0x040fe20003f04070 */
[----:B------:R-:W-:Y:S01]  /*5bc0*/  @!P5 IMAD.IADD R22, R22, 0x1, -R5 ;  /* 0x000000011616d824 */ /* 0x000fe200078e0a05 */
[C---:B------:R-:W-:Y:S01]  /*5bd0*/  ISETP.GT.U32.AND P5, PT, R5.reuse, R10, PT ;  /* 0x0000000a0500720c */ /* 0x040fe20003fa4070 */
[C---:B------:R-:W-:Y:S02]  /*5be0*/  IMAD R133, R5.reuse, R19, R133 ;  /* 0x0000001305857224 */ /* 0x040fe400078e0285 */
[--C-:B------:R-:W-:Y:S01]  /*5bf0*/  @!P3 IMAD.IADD R14, R14, 0x1, -R5.reuse ;  /* 0x000000010e0eb824 */ /* 0x100fe200078e0a05 */
[C---:B------:R-:W-:Y:S01]  /*5c00*/  ISETP.GT.U32.AND P3, PT, R5.reuse, R11, PT ;  /* 0x0000000b0500720c */ /* 0x040fe20003f64070 */
[----:B------:R-:W-:Y:S01]  /*5c10*/  @!P2 IMAD.IADD R134, R134, 0x1, -R5 ;  /* 0x000000018686a824 */ /* 0x000fe200078e0a05 */
[----:B------:R-:W-:-:S02]  /*5c20*/  ISETP.GT.U32.AND P4, PT, R5, R13, PT ;  /* 0x0000000d0500720c */ /* 0x000fc40003f84070 */
[----:B------:R-:W-:-:S03]  /*5c30*/  ISETP.GT.U32.AND P2, PT, R5, R133, PT ;  /* 0x000000850500720c */ /* 0x000fc60003f44070 */
[--C-:B------:R-:W-:Y:S02]  /*5c40*/  @!P0 IMAD.IADD R8, R8, 0x1, -R5.reuse ;  /* 0x0000000108088824 */ /* 0x100fe400078e0a05 */
[----:B------:R-:W-:Y:S01]  /*5c50*/  @!P5 IMAD.IADD R10, R10, 0x1, -R5 ;  /* 0x000000010a0ad824 */ /* 0x000fe200078e0a05 */
[----:B------:R-:W-:-:S03]  /*5c60*/  ISETP.GT.U32.AND P5, PT, R5, R15, PT ;  /* 0x0000000f0500720c */ /* 0x000fc60003fa4070 */
[--C-:B------:R-:W-:Y:S01]  /*5c70*/  @!P3 IMAD.IADD R11, R11, 0x1, -R5.reuse ;  /* 0x000000010b0bb824 */ /* 0x100fe200078e0a05 */
[----:B------:R-:W-:Y:S01]  /*5c80*/  ISETP.GT.U32.AND P3, PT, R5, R8, PT ;  /* 0x000000080500720c */ /* 0x000fe20003f64070 */
[--C-:B------:R-:W-:Y:S01]  /*5c90*/  @!P4 IMAD.IADD R13, R13, 0x1, -R5.reuse ;  /* 0x000000010d0dc824 */ /* 0x100fe200078e0a05 */
[----:B------:R-:W-:Y:S01]  /*5ca0*/  ISETP.GT.U32.AND P4, PT, R5, R6, PT ;  /* 0x000000060500720c */ /* 0x000fe20003f84070 */
[----:B------:R-:W-:Y:S01]  /*5cb0*/  @!P2 IMAD.IADD R133, R133, 0x1, -R5 ;  /* 0x000000018585a824 */ /* 0x000fe200078e0a05 */
[----:B------:R-:W-:-:S05]  /*5cc0*/  ISETP.GT.U32.AND P2, PT, R5, R11, PT ;  /* 0x0000000b0500720c */ /* 0x000fca0003f44070 */
[----:B------:R-:W-:-:S04]  /*5cd0*/  @!P5 IMAD.IADD R15, R15, 0x1, -R5 ;  /* 0x000000010f0fd824 */ /* 0x000fc800078e0a05 */
[--C-:B------:R-:W-:Y:S01]  /*5ce0*/  @!P3 IMAD.IADD R8, R8, 0x1, -R5.reuse ;  /* 0x000000010808b824 */ /* 0x100fe200078e0a05 */
[C---:B------:R-:W-:Y:S01]  /*5cf0*/  ISETP.GT.U32.AND P3, PT, R5.reuse, R13, PT ;  /* 0x0000000d0500720c */ /* 0x040fe20003f64070 */
[--C-:B------:R-:W-:Y:S01]  /*5d00*/  @!P4 IMAD.IADD R6, R6, 0x1, -R5.reuse ;  /* 0x000000010606c824 */ /* 0x100fe200078e0a05 */
[----:B------:R-:W-:Y:S01]  /*5d10*/  ISETP.GT.U32.AND P4, PT, R5, R15, PT ;  /* 0x0000000f0500720c */ /* 0x000fe20003f84070 */
[----:B------:R-:W-:Y:S01]  /*5d20*/  @!P2 IMAD.IADD R11, R11, 0x1, -R5 ;  /* 0x000000010b0ba824 */ /* 0x000fe200078e0a05 */
[----:B------:R-:W-:Y:S01]  /*5d30*/  ISETP.GE.AND P2, PT, R250, RZ, PT ;  /* 0x000000fffa00720c */ /* 0x000fe20003f46270 */
[----:B------:R-:W-:-:S08]  /*5d40*/  @!P1 IMAD.MOV R7, RZ, RZ, -R7 ;  /* 0x000000ffff079224 */ /* 0x000fd000078e0a07 */
[--C-:B------:R-:W-:Y:S02]  /*5d50*/  @!P3 IMAD.IADD R13, R13, 0x1, -R5.reuse ;  /* 0x000000010d0db824 */ /* 0x100fe400078e0a05 */
[----:B------:R-:W-:Y:S02]  /*5d60*/  @!P4 IMAD.IADD R15, R15, 0x1, -R5 ;  /* 0x000000010f0fc824 */ /* 0x000fe400078e0a05 */
[----:B------:R-:W-:Y:S01]  /*5d70*/  @!P2 IMAD.MOV R4, RZ, RZ, -R4 ;  /* 0x000000ffff04a224 */ /* 0x000fe200078e0a04 */
[----:B--2---:R-:W-:Y:S02]  /*5d80*/  ISETP.GE.AND P1, PT, R249, RZ, PT ;  /* 0x000000fff900720c */ /* 0x004fe40003f26270 */
[----:B------:R-:W2:Y:S01]  /*5d90*/  LDL R249, [R1+0x4b4] ;  /* 0x0004b40001f97983 */ /* 0x000ea20000100800 */
[----:B----4-:R-:W-:-:S03]  /*5da0*/  ISETP.GE.AND P3, PT, R251, RZ, PT ;  /* 0x000000fffb00720c */ /* 0x010fc60003f66270 */
[----:B------:R-:W3:Y:S01]  /*5db0*/  LDL R251, [R1+0x4b8] ;  /* 0x0004b80001fb7983 */ /* 0x000ee20000100800 */
[----:B-----5:R-:W-:-:S03]  /*5dc0*/  ISETP.GE.AND P4, PT, R252, RZ, PT ;  /* 0x000000fffc00720c */ /* 0x020fc60003f86270 */
[----:B------:R-:W4:Y:S01]  /*5dd0*/  LDL R252, [R1+0x4bc] ;  /* 0x0004bc0001fc7983 */ /* 0x000f220000100800 */
[----:B------:R-:W-:Y:S02]  /*5de0*/  ISETP.GE.AND P2, PT, R0, RZ, PT ;  /* 0x000000ff0000720c */ /* 0x000fe40003f46270 */
[----:B------:R-:W-:Y:S01]  /*5df0*/  @!P1 IMAD.MOV R132, RZ, RZ, -R132 ;  /* 0x000000ffff849224 */ /* 0x000fe200078e0a84 */
[----:B------:R-:W5:Y:S01]  /*5e00*/  LDL R0, [R1+0x4c0] ;  /* 0x0004c00001007983 */ /* 0x000f620000100800 */
[----:B------:R-:W-:-:S03]  /*5e10*/  ISETP.GE.AND P1, PT, R157, RZ, PT ;  /* 0x000000ff9d00720c */ /* 0x000fc60003f26270 */
[----:B------:R-:W5:Y:S01]  /*5e20*/  LDL R157, [R1+0x4c4] ;  /* 0x0004c400019d7983 */ /* 0x000f620000100800 */
[C---:B------:R-:W-:Y:S02]  /*5e30*/  ISETP.GT.U32.AND P6, PT, R5.reuse, R16, PT ;  /* 0x000000100500720c */ /* 0x040fe40003fc4070 */
[----:B------:R-:W-:-:S11]  /*5e40*/  ISETP.GT.U32.AND P0, PT, R5, R17, PT ;  /* 0x000000110500720c */ /* 0x000fd60003f04070 */
[--C-:B------:R-:W-:Y:S01]  /*5e50*/  @!P6 IMAD.IADD R16, R16, 0x1, -R5.reuse ;  /* 0x000000011010e824 */ /* 0x100fe200078e0a05 */
[C---:B------:R-:W-:Y:S02]  /*5e60*/  ISETP.GT.U32.AND P6, PT, R5.reuse, R9, PT ;  /* 0x000000090500720c */ /* 0x040fe40003fc4070 */
[----:B------:R-:W-:Y:S01]  /*5e70*/  ISETP.GT.U32.AND P5, PT, R5, R134, PT ;  /* 0x000000860500720c */ /* 0x000fe20003fa4070 */
[----:B------:R-:W-:-:S10]  /*5e80*/  @!P0 IMAD.IADD R17, R17, 0x1, -R5 ;  /* 0x0000000111118824 */ /* 0x000fd400078e0a05 */
[----:B------:R-:W-:-:S05]  /*5e90*/  @!P6 IMAD.IADD R9, R9, 0x1, -R5 ;  /* 0x000000010909e824 */ /* 0x000fca00078e0a05 */
[C---:B------:R-:W-:Y:S01]  /*5ea0*/  ISETP.GT.U32.AND P0, PT, R5.reuse, R9, PT ;  /* 0x000000090500720c */ /* 0x040fe20003f04070 */
[----:B------:R-:W-:Y:S01]  /*5eb0*/  @!P5 IMAD.IADD R134, R134, 0x1, -R5 ;  /* 0x000000018686d824 */ /* 0x000fe200078e0a05 */
[----:B------:R-:W-:-:S11]  /*5ec0*/  ISETP.GT.U32.AND P5, PT, R5, R133, PT ;  /* 0x000000850500720c */ /* 0x000fd60003fa4070 */
[--C-:B------:R-:W-:Y:S01]  /*5ed0*/  @!P0 IMAD.IADD R9, R9, 0x1, -R5.reuse ;  /* 0x0000000109098824 */ /* 0x100fe200078e0a05 */
[----:B------:R-:W-:Y:S01]  /*5ee0*/  ISETP.NE.AND P0, PT, R2, RZ, PT ;  /* 0x000000ff0200720c */ /* 0x000fe20003f05270 */
[----:B------:R-:W-:Y:S01]  /*5ef0*/  @!P5 IMAD.IADD R133, R133, 0x1, -R5 ;  /* 0x000000018585d824 */ /* 0x000fe200078e0a05 */
[----:B------:R-:W-:Y:S01]  /*5f00*/  ISETP.GE.AND P5, PT, R245, RZ, PT ;  /* 0x000000fff500720c */ /* 0x000fe20003fa6270 */
[----:B------:R-:W-:Y:S01]  /*5f10*/  @!P3 IMAD.MOV R130, RZ, RZ, -R130 ;  /* 0x000000ffff82b224 */ /* 0x000fe200078e0a82 */
[----:B------:R-:W5:Y:S01]  /*5f20*/  LDL R245, [R1+0x4cc] ;  /* 0x0004cc0001f57983 */ /* 0x000f620000100800 */
[----:B------:R-:W-:Y:S01]  /*5f30*/  ISETP.GE.AND P3, PT, R247, RZ, PT ;  /* 0x000000fff700720c */ /* 0x000fe20003f66270 */
[----:B------:R-:W-:-:S07]  /*5f40*/  @!P4 IMAD.MOV R129, RZ, RZ, -R129 ;  /* 0x000000ffff81c224 */ /* 0x000fce00078e0a81 */
[----:B------:R-:W-:Y:S01]  /*5f50*/  @!P0 LOP3.LUT R7, RZ, R2, RZ, 0x33, !PT ;  /* 0x00000002ff078212 */ /* 0x000fe200078e33ff */
[----:B------:R-:W5:Y:S04]  /*5f60*/  LDL R247, [R1+0x4d4] ;  /* 0x0004d40001f77983 */ /* 0x000f680000100800 */
[----:B------:R-:W5:Y:S01]  /*5f70*/  LDL R2, [R1+0x4c8] ;  /* 0x0004c80001027983 */ /* 0x000f620000100800 */
[----:B------:R-:W-:Y:S01]  /*5f80*/  @!P5 IMAD.MOV R131, RZ, RZ, -R131 ;  /* 0x000000ffff83d224 */ /* 0x000fe200078e0a83 */
[----:B------:R-:W-:Y:S02]  /*5f90*/  ISETP.GE.AND P5, PT, R246, RZ, PT ;  /* 0x000000fff600720c */ /* 0x000fe40003fa6270 */
[----:B------:R-:W5:Y:S01]  /*5fa0*/  LDL R246, [R1+0x4d0] ;  /* 0x0004d00001f67983 */ /* 0x000f620000100800 */
[----:B------:R-:W-:-:S03]  /*5fb0*/  ISETP.GE.AND P4, PT, R248, RZ, PT ;  /* 0x000000fff800720c */ /* 0x000fc60003f86270 */
[----:B------:R-:W5:Y:S01]  /*5fc0*/  LDL R248, [R1+0x4d8] ;  /* 0x0004d80001f87983 */ /* 0x000f620000100800 */
[----:B------:R-:W-:Y:S02]  /*5fd0*/  @!P2 IMAD.MOV R128, RZ, RZ, -R128 ;  /* 0x000000ffff80a224 */ /* 0x000fe400078e0a80 */
[----:B------:R-:W-:Y:S02]  /*5fe0*/  @!P1 IMAD.MOV R127, RZ, RZ, -R127 ;  /* 0x000000ffff7f9224 */ /* 0x000fe400078e0a7f */
[----:B------:R-:W-:Y:S02]  /*5ff0*/  @!P3 IMAD.MOV R125, RZ, RZ, -R125 ;  /* 0x000000ffff7db224 */ /* 0x000fe400078e0a7d */
[----:B------:R-:W-:-:S03]  /*6000*/  @!P5 IMAD.MOV R126, RZ, RZ, -R126 ;  /* 0x000000ffff7ed224 */ /* 0x000fc600078e0a7e */
[----:B------:R-:W-:Y:S01]  /*6010*/  @!P4 IMAD.MOV R124, RZ, RZ, -R124 ;  /* 0x000000ffff7cc224 */ /* 0x000fe200078e0a7c */
[----:B--2---:R-:W-:Y:S02]  /*6020*/  ISETP.GE.AND P2, PT, R249, RZ, PT ;  /* 0x000000fff900720c */ /* 0x004fe40003f46270 */
[----:B------:R-:W2:Y:S01]  /*6030*/  LDL R249, [R1+0x4dc] ;  /* 0x0004dc0001f97983 */ /* 0x000ea20000100800 */
[----:B---3--:R-:W-:-:S03]  /*6040*/  ISETP.GE.AND P1, PT, R251, RZ, PT ;  /* 0x000000fffb00720c */ /* 0x008fc60003f26270 */
[----:B------:R-:W3:Y:S01]  /*6050*/  LDL R251, [R1+0x4e0] ;  /* 0x0004e00001fb7983 */ /* 0x000ee20000100800 */
[----:B----4-:R-:W-:-:S03]  /*6060*/  ISETP.GE.AND P5, PT, R252, RZ, PT ;  /* 0x000000fffc00720c */ /* 0x010fc60003fa6270 */
[----:B------:R-:W4:Y:S01]  /*6070*/  LDL R252, [R1+0x4e4] ;  /* 0x0004e40001fc7983 */ /* 0x000f220000100800 */
[----:B-----5:R-:W-:-:S03]  /*6080*/  ISETP.GE.AND P3, PT, R0, RZ, PT ;  /* 0x000000ff0000720c */ /* 0x020fc60003f66270 */
[----:B------:R-:W5:Y:S01]  /*6090*/  LDL R0, [R1+0x4e8] ;  /* 0x0004e80001007983 */ /* 0x000f620000100800 */
[----:B------:R-:W-:-:S03]  /*60a0*/  ISETP.GE.AND P4, PT, R157, RZ, PT ;  /* 0x000000ff9d00720c */ /* 0x000fc60003f86270 */
[----:B------:R-:W5:Y:S01]  /*60b0*/  LDL R157, [R1+0x4ec] ;  /* 0x0004ec00019d7983 */ /* 0x000f620000100800 */
[----:B------:R-:W-:Y:S01]  /*60c0*/  ISETP.GT.U32.AND P6, PT, R5, R10, PT ;  /* 0x0000000a0500720c */ /* 0x000fe20003fc4070 */
[----:B------:R-:W-:-:S12]  /*60d0*/  @!P2 IMAD.MOV R123, RZ, RZ, -R123 ;  /* 0x000000ffff7ba224 */ /* 0x000fd800078e0a7b */
[----:B------:R-:W-:Y:S01]  /*60e0*/  @!P6 IMAD.IADD R10, R10, 0x1, -R5 ;  /* 0x000000010a0ae824 */ /* 0x000fe200078e0a05 */
[----:B------:R-:W-:Y:S01]  /*60f0*/  ISETP.GT.U32.AND P6, PT, R5, R17, PT ;  /* 0x000000110500720c */ /* 0x000fe20003fc4070 */
[----:B------:R-:W-:Y:S02]  /*6100*/  @!P1 IMAD.MOV R122, RZ, RZ, -R122 ;  /* 0x000000ffff7a9224 */ /* 0x000fe400078e0a7a */
[----:B------:R-:W-:Y:S02]  /*6110*/  @!P5 IMAD.MOV R121, RZ, RZ, -R121 ;  /* 0x000000ffff79d224 */ /* 0x000fe400078e0a79 */
[----:B------:R-:W-:Y:S01]  /*6120*/  @!P3 IMAD.MOV R120, RZ, RZ, -R120 ;  /* 0x000000ffff78b224 */ /* 0x000fe200078e0a78 */
[----:B------:R-:W-:Y:S01]  /*6130*/  ISETP.NE.AND P0, PT, R3, RZ, PT ;  /* 0x000000ff0300720c */ /* 0x000fe20003f05270 */
[----:B------:R-:W-:-:S06]  /*6140*/  @!P4 IMAD.MOV R119, RZ, RZ, -R119 ;  /* 0x000000ffff77c224 */ /* 0x000fcc00078e0a77 */
[----:B------:R-:W-:Y:S01]  /*6150*/  @!P6 IMAD.IADD R17, R17, 0x1, -R5 ;  /* 0x000000011111e824 */ /* 0x000fe200078e0a05 */
[----:B------:R-:W-:Y:S02]  /*6160*/  LOP3.LUT R5, RZ, R3, RZ, 0x33, !PT ;  /* 0x00000003ff057212 */ /* 0x000fe400078e33ff */
[----:B------:R-:W5:Y:S01]  /*6170*/  LDL R3, [R1+0x4f0] ;  /* 0x0004f00001037983 */ /* 0x000f620000100800 */
[----:B------:R-:W-:Y:S02]  /*6180*/  ISETP.GE.AND P1, PT, R245, RZ, PT ;  /* 0x000000fff500720c */ /* 0x000fe40003f26270 */
[----:B------:R-:W-:Y:S02]  /*6190*/  ISETP.GE.AND P2, PT, R2, RZ, PT ;  /* 0x000000ff0200720c */ /* 0x000fe40003f46270 */
[----:B------:R-:W5:Y:S01]  /*61a0*/  LDL R2, [R1+0x4f4] ;  /* 0x0004f40001027983 */ /* 0x000f620000100800 */
[----:B------:R-:W-:Y:S02]  /*61b0*/  ISETP.GE.AND P3, PT, R247, RZ, PT ;  /* 0x000000fff700720c */ /* 0x000fe40003f66270 */
[----:B------:R-:W-:Y:S01]  /*61c0*/  ISETP.GE.AND P5, PT, R246, RZ, PT ;  /* 0x000000fff600720c */ /* 0x000fe20003fa6270 */
[----:B------:R-:W5:Y:S01]  /*61d0*/  LDL.LU R245, [R1+0x6d4] ;  /* 0x0006d40001f57983 */ /* 0x000f620000300800 */
[----:B------:R-:W-:-:S03]  /*61e0*/  ISETP.GE.AND P4, PT, R248, RZ, PT ;  /* 0x000000fff800720c */ /* 0x000fc60003f86270 */
[----:B------:R-:W5:Y:S03]  /*61f0*/  LDL.LU R246, [R1+0x6d0] ;  /* 0x0006d00001f67983 */ /* 0x000f660000300800 */
[----:B------:R-:W-:Y:S01]  /*6200*/  @!P2 IMAD.MOV R118, RZ, RZ, -R118 ;  /* 0x000000ffff76a224 */ /* 0x000fe200078e0a76 */
[----:B------:R-:W5:Y:S04]  /*6210*/  LDL.LU R247, [R1+0x6cc] ;  /* 0x0006cc0001f77983 */ /* 0x000f680000300800 */
[----:B------:R-:W5:Y:S01]  /*6220*/  LDL.LU R248, [R1+0x6c8] ;  /* 0x0006c80001f87983 */ /* 0x000f620000300800 */
[----:B------:R-:W-:Y:S02]  /*6230*/  @!P1 IMAD.MOV R117, RZ, RZ, -R117 ;  /* 0x000000ffff759224 */ /* 0x000fe400078e0a75 */
[----:B------:R-:W-:-:S02]  /*6240*/  @!P5 IMAD.MOV R116, RZ, RZ, -R116 ;  /* 0x000000ffff74d224 */ /* 0x000fc400078e0a74 */
[----:B------:R-:W-:Y:S02]  /*6250*/  @!P3 IMAD.MOV R115, RZ, RZ, -R115 ;  /* 0x000000ffff73b224 */ /* 0x000fe400078e0a73 */
[----:B------:R-:W-:Y:S01]  /*6260*/  @!P4 IMAD.MOV R114, RZ, RZ, -R114 ;  /* 0x000000ffff72c224 */ /* 0x000fe200078e0a72 */
[----:B--2---:R-:W-:Y:S02]  /*6270*/  ISETP.GE.AND P2, PT, R249, RZ, PT ;  /* 0x000000fff900720c */ /* 0x004fe40003f46270 */
[----:B------:R-:W2:Y:S01]  /*6280*/  LDL.LU R249, [R1+0x6c4] ;  /* 0x0006c40001f97983 */ /* 0x000ea20000300800 */
[----:B---3--:R-:W-:-:S03]  /*6290*/  ISETP.GE.AND P1, PT, R251, RZ, PT ;  /* 0x000000fffb00720c */ /* 0x008fc60003f26270 */
[----:B------:R-:W3:Y:S01]  /*62a0*/  LDL.LU R251, [R1+0x6c0] ;  /* 0x0006c00001fb7983 */ /* 0x000ee20000300800 */
[----:B----4-:R-:W-:-:S03]  /*62b0*/  ISETP.GE.AND P5, PT, R252, RZ, PT ;  /* 0x000000fffc00720c */ /* 0x010fc60003fa6270 */
[----:B------:R-:W4:Y:S01]  /*62c0*/  LDL.LU R252, [R1+0x6bc] ;  /* 0x0006bc0001fc7983 */ /* 0x000f220000300800 */
[----:B-----5:R-:W-:-:S03]  /*62d0*/  ISETP.GE.AND P3, PT, R0, RZ, PT ;  /* 0x000000ff0000720c */ /* 0x020fc60003f66270 */
[----:B------:R-:W5:Y:S01]  /*62e0*/  LDL.LU R0, [R1+0x6b8] ;  /* 0x0006b80001007983 */ /* 0x000f620000300800 */
[----:B------:R-:W-:-:S03]  /*62f0*/  ISETP.GE.AND P4, PT, R157, RZ, PT ;  /* 0x000000ff9d00720c */ /* 0x000fc60003f86270 */
[----:B------:R-:W5:Y:S01]  /*6300*/  LDL.LU R157, [R1+0x6b4] ;  /* 0x0006b400019d7983 */ /* 0x000f620000300800 */
[----:B------:R-:W-:Y:S02]  /*6310*/  @!P1 IMAD.MOV R112, RZ, RZ, -R112 ;  /* 0x000000ffff709224 */ /* 0x000fe400078e0a70 */
[----:B------:R-:W-:Y:S02]  /*6320*/  @!P2 IMAD.MOV R113, RZ, RZ, -R113 ;  /* 0x000000ffff71a224 */ /* 0x000fe400078e0a71 */
[----:B------:R-:W-:Y:S02]  /*6330*/  @!P5 IMAD.MOV R111, RZ, RZ, -R111 ;  /* 0x000000ffff6fd224 */ /* 0x000fe400078e0a6f */
[----:B------:R-:W-:-:S03]  /*6340*/  @!P3 IMAD.MOV R110, RZ, RZ, -R110 ;  /* 0x000000ffff6eb224 */ /* 0x000fc600078e0a6e */
[----:B------:R-:W-:Y:S01]  /*6350*/  @!P4 IMAD.MOV R109, RZ, RZ, -R109 ;  /* 0x000000ffff6dc224 */ /* 0x000fe200078e0a6d */
[----:B------:R-:W-:-:S13]  /*6360*/  ISETP.GE.AND P2, PT, R3, RZ, PT ;  /* 0x000000ff0300720c */ /* 0x000fda0003f46270 */
[----:B------:R-:W-:Y:S01]  /*6370*/  @!P2 IMAD.MOV R108, RZ, RZ, -R108 ;  /* 0x000000ffff6ca224 */ /* 0x000fe200078e0a6c */
[----:B------:R-:W-:-:S13]  /*6380*/  ISETP.GE.AND P1, PT, R2, RZ, PT ;  /* 0x000000ff0200720c */ /* 0x000fda0003f26270 */
[----:B------:R-:W-:Y:S01]  /*6390*/  @!P1 IMAD.MOV R107, RZ, RZ, -R107 ;  /* 0x000000ffff6b9224 */ /* 0x000fe200078e0a6b */
[----:B--2---:R-:W-:Y:S02]  /*63a0*/  ISETP.GE.AND P1, PT, R249, RZ, PT ;  /* 0x000000fff900720c */ /* 0x004fe40003f26270 */
[----:B---3--:R-:W-:Y:S02]  /*63b0*/  ISETP.GE.AND P2, PT, R251, RZ, PT ;  /* 0x000000fffb00720c */ /* 0x008fe40003f46270 */
[----:B----4-:R-:W-:Y:S02]  /*63c0*/  ISETP.GE.AND P4, PT, R252, RZ, PT ;  /* 0x000000fffc00720c */ /* 0x010fe40003f86270 */
[----:B-----5:R-:W-:Y:S02]  /*63d0*/  ISETP.GE.AND P3, PT, R0, RZ, PT ;  /* 0x000000ff0000720c */ /* 0x020fe40003f66270 */
[----:B------:R-:W-:-:S05]  /*63e0*/  ISETP.GE.AND P5, PT, R157, RZ, PT ;  /* 0x000000ff9d00720c */ /* 0x000fca0003fa6270 */
[----:B------:R-:W-:Y:S01]  /*63f0*/  @!P1 IMAD.MOV R102, RZ, RZ, -R102 ;  /* 0x000000ffff669224 */ /* 0x000fe200078e0a66 */
[----:B------:R-:W-:Y:S01]  /*6400*/  ISETP.GE.AND P1, PT, R244, RZ, PT ;  /* 0x000000fff400720c */ /* 0x000fe20003f26270 */
[----:B------:R-:W-:Y:S01]  /*6410*/  @!P2 IMAD.MOV R103, RZ, RZ, -R103 ;  /* 0x000000ffff67a224 */ /* 0x000fe200078e0a67 */
[----:B------:R-:W-:Y:S01]  /*6420*/  ISETP.GE.AND P2, PT, R245, RZ, PT ;  /* 0x000000fff500720c */ /* 0x000fe20003f46270 */
[----:B------:R-:W-:Y:S01]  /*6430*/  @!P4 IMAD.MOV R104, RZ, RZ, -R104 ;  /* 0x000000ffff68c224 */ /* 0x000fe200078e0a68 */
[----:B------:R-:W-:Y:S01]  /*6440*/  ISETP.GE.AND P4, PT, R246, RZ, PT ;  /* 0x000000fff600720c */ /* 0x000fe20003f86270 */
[----:B------:R-:W-:Y:S01]  /*6450*/  IMAD.MOV.U32 R2, RZ, RZ, R134 ;  /* 0x000000ffff027224 */ /* 0x000fe200078e0086 */
[----:B------:R-:W-:Y:S01]  /*6460*/  ISETP.GE.AND P6, PT, R152, RZ, PT ;  /* 0x000000ff9800720c */ /* 0x000fe20003fc6270 */
[----:B------:R-:W-:Y:S01]  /*6470*/  @!P3 IMAD.MOV R105, RZ, RZ, -R105 ;  /* 0x000000ffff69b224 */ /* 0x000fe200078e0a69 */
[----:B------:R-:W-:Y:S01]  /*6480*/  ISETP.GE.AND P3, PT, R247, RZ, PT ;  /* 0x000000fff700720c */ /* 0x000fe20003f66270 */
[----:B------:R-:W-:Y:S01]  /*6490*/  IMAD R3, R7, UR4, RZ ;  /* 0x0000000407037c24 */ /* 0x000fe2000f8e02ff */
[----:B------:R-:W-:Y:S01]  /*64a0*/  SEL R132, R5, R132, !P0 ;  /* 0x0000008405847207 */ /* 0x000fe20004000000 */
[----:B------:R-:W-:Y:S01]  /*64b0*/  @!P5 IMAD.MOV R106, RZ, RZ, -R106 ;  /* 0x000000ffff6ad224 */ /* 0x000fe200078e0a6a */
[----:B------:R-:W-:Y:S01]  /*64c0*/  ISETP.GE.AND P5, PT, R248, RZ, PT ;  /* 0x000000fff800720c */ /* 0x000fe20003fa6270 */
[----:B------:R-:W-:Y:S01]  /*64d0*/  @!P1 IMAD.MOV R97, RZ, RZ, -R97 ;  /* 0x000000ffff619224 */ /* 0x000fe200078e0a61 */
[----:B------:R-:W-:Y:S01]  /*64e0*/  ISETP.GE.AND P1, PT, R239, RZ, PT ;  /* 0x000000ffef00720c */ /* 0x000fe20003f26270 */
[----:B------:R-:W-:Y:S01]  /*64f0*/  @!P2 IMAD.MOV R98, RZ, RZ, -R98 ;  /* 0x000000ffff62a224 */ /* 0x000fe200078e0a62 */
[----:B------:R-:W-:Y:S01]  /*6500*/  ISETP.GE.AND P2, PT, R240, RZ, PT ;  /* 0x000000fff000720c */ /* 0x000fe20003f46270 */
[----:B------:R-:W-:Y:S01]  /*6510*/  @!P4 IMAD.MOV R99, RZ, RZ, -R99 ;  /* 0x000000ffff63c224 */ /* 0x000fe200078e0a63 */
[----:B------:R-:W-:Y:S01]  /*6520*/  ISETP.GE.AND P4, PT, R241, RZ, PT ;  /* 0x000000fff100720c */ /* 0x000fe20003f86270 */
[----:B------:R-:W-:Y:S01]  /*6530*/  ULDC UR4, c[0x0][0x240] ;  /* 0x0000900000047ab9 */ /* 0x000fe20000000800 */
[----:B------:R-:W-:Y:S01]  /*6540*/  SEL R131, R5, R131, !P0 ;  /* 0x0000008305837207 */ /* 0x000fe20004000000 */
[----:B------:R-:W-:Y:S01]  /*6550*/  @!P3 IMAD.MOV R100, RZ, RZ, -R100 ;  /* 0x000000ffff64b224 */ /* 0x000fe200078e0a64 */
[----:B------:R-:W-:Y:S01]  /*6560*/  ISETP.GE.AND P3, PT, R242, RZ, PT ;  /* 0x000000fff200720c */ /* 0x000fe20003f66270 */
[----:B------:R-:W2:Y:S02]  /*6570*/  LDL.LU R157, [R1+0x6b0] ;  /* 0x0006b000019d7983 */ /* 0x000ea40000300800 */
[----:B------:R-:W-:Y:S01]  /*6580*/  @!P5 IMAD.MOV R101, RZ, RZ, -R101 ;  /* 0x000000ffff65d224 */ /* 0x000fe200078e0a65 */
[----:B------:R-:W-:Y:S01]  /*6590*/  ISETP.GE.AND P5, PT, R243, RZ, PT ;  /* 0x000000fff300720c */ /* 0x000fe20003fa6270 */
[----:B------:R-:W-:Y:S01]  /*65a0*/  @!P1 IMAD.MOV R92, RZ, RZ, -R92 ;  /* 0x000000ffff5c9224 */ /* 0x000fe200078e0a5c */
[----:B------:R-:W-:Y:S01]  /*65b0*/  ISETP.GE.AND P1, PT, R234, RZ, PT ;  /* 0x000000ffea00720c */ /* 0x000fe20003f26270 */
[----:B------:R-:W-:Y:S01]  /*65c0*/  @!P2 IMAD.MOV R93, RZ, RZ, -R93 ;  /* 0x000000ffff5da224 */ /* 0x000fe200078e0a5d */
[----:B------:R-:W-:Y:S01]  /*65d0*/  ISETP.GE.AND P2, PT, R235, RZ, PT ;  /* 0x000000ffeb00720c */ /* 0x000fe20003f46270 */
[----:B------:R-:W-:Y:S01]  /*65e0*/  @!P4 IMAD.MOV R94, RZ, RZ, -R94 ;  /* 0x000000ffff5ec224 */ /* 0x000fe200078e0a5e */
[----:B------:R-:W-:-:S03]  /*65f0*/  ISETP.GE.AND P4, PT, R236, RZ, PT ;  /* 0x000000ffec00720c */ /* 0x000fc60003f86270 */
[----:B------:R-:W-:Y:S01]  /*6600*/  @!P3 IMAD.MOV R95, RZ, RZ, -R95 ;  /* 0x000000ffff5fb224 */ /* 0x000fe200078e0a5f */
[----:B------:R-:W-:-:S03]  /*6610*/  ISETP.GE.AND P3, PT, R237, RZ, PT ;  /* 0x000000ffed00720c */ /* 0x000fc60003f66270 */
        /* <DEDUP_REMOVED lines=163> */
[----:B------:R-:W-:Y:S02]  /*7050*/  SEL R7, R5, R2, !P0 ;  /* 0x0000000205077207 */ /* 0x000fe40004000000 */
[----:B------:R-:W-:Y:S01]  /*7060*/  LEA R2, P1, R3, UR8, 0x1 ;  /* 0x0000000803027c11 */ /* 0x000fe2000f8208ff */
[----:B------:R-:W-:Y:S01]  /*7070*/  IMAD R132, R132, UR4, RZ ;  /* 0x0000000484847c24 */ /* 0x000fe2000f8e02ff */
[----:B------:R-:W-:Y:S01]  /*7080*/  SEL R130, R5, R130, !P0 ;  /* 0x0000008205827207 */ /* 0x000fe20004000000 */
[----:B------:R-:W-:Y:S01]  /*7090*/  IMAD R131, R131, UR4, RZ ;  /* 0x0000000483837c24 */ /* 0x000fe2000f8e02ff */
[C---:B------:R-:W-:Y:S02]  /*70a0*/  SEL R129, R5.reuse, R129, !P0 ;  /* 0x0000008105817207 */ /* 0x040fe40004000000 */
[----:B------:R-:W-:-:S02]  /*70b0*/  SEL R128, R5, R128, !P0 ;  /* 0x0000008005807207 */ /* 0x000fc40004000000 */
[----:B------:R-:W-:Y:S01]  /*70c0*/  LEA.HI.X.SX32 R3, R3, UR9, 0x1, P1 ;  /* 0x0000000903037c11 */ /* 0x000fe200088f0eff */
[----:B------:R-:W-:Y:S01]  /*70d0*/  ULDC.64 UR8, c[0x0][0x218] ;  /* 0x0000860000087ab9 */ /* 0x000fe20000000a00 */
[----:B------:R-:W-:Y:S01]  /*70e0*/  @!P3 IMAD.MOV R11, RZ, RZ, -R11 ;  /* 0x000000ffff0bb224 */ /* 0x000fe200078e0a0b */
[----:B------:R-:W-:Y:S01]  /*70f0*/  LEA R153, P3, R132, UR8, 0x1 ;  /* 0x0000000884997c11 */ /* 0x000fe2000f8608ff */
[----:B------:R-:W-:Y:S01]  /*7100*/  @!P5 IMAD.MOV R9, RZ, RZ, -R9 ;  /* 0x000000ffff09d224 */ /* 0x000fe200078e0a09 */
[----:B------:R-:W-:Y:S01]  /*7110*/  SEL R127, R5, R127, !P0 ;  /* 0x0000007f057f7207 */ /* 0x000fe20004000000 */
[----:B------:R-:W-:Y:S01]  /*7120*/  @!P4 IMAD.MOV R13, RZ, RZ, -R13 ;  /* 0x000000ffff0dc224 */ /* 0x000fe200078e0a0d */
[----:B------:R-:W-:Y:S01]  /*7130*/  LEA R152, P4, R131, UR8, 0x1 ;  /* 0x0000000883987c11 */ /* 0x000fe2000f8808ff */
[----:B------:R-:W-:Y:S02]  /*7140*/  @!P2 IMAD.MOV R15, RZ, RZ, -R15 ;  /* 0x000000ffff0fa224 */ /* 0x000fe400078e0a0f */
[----:B------:R-:W-:Y:S01]  /*7150*/  IMAD R130, R130, UR4, RZ ;  /* 0x0000000482827c24 */ /* 0x000fe2000f8e02ff */
[----:B------:R-:W-:Y:S01]  /*7160*/  SEL R126, R5, R126, !P0 ;  /* 0x0000007e057e7207 */ /* 0x000fe20004000000 */
[----:B------:R-:W-:-:S02]  /*7170*/  @!P6 IMAD.MOV R133, RZ, RZ, -R133 ;  /* 0x000000ffff85e224 */ /* 0x000fc400078e0a85 */
[----:B------:R-:W-:Y:S02]  /*7180*/  IMAD R129, R129, UR4, RZ ;  /* 0x0000000481817c24 */ /* 0x000fe4000f8e02ff */
[----:B------:R-:W-:Y:S01]  /*7190*/  IMAD R128, R128, UR4, RZ ;  /* 0x0000000480807c24 */ /* 0x000fe2000f8e02ff */
[C---:B------:R-:W-:Y:S01]  /*71a0*/  SEL R4, R5.reuse, R4, !P0 ;  /* 0x0000000405047207 */ /* 0x040fe20004000000 */
[----:B------:R0:W-:Y:S01]  /*71b0*/  STL [R1+0x228], R153 ;  /* 0x0002289901007387 */ /* 0x0001e20000100800 */
[----:B------:R-:W-:Y:S01]  /*71c0*/  SEL R125, R5, R125, !P0 ;  /* 0x0000007d057d7207 */ /* 0x000fe20004000000 */
[----:B------:R-:W-:Y:S01]  /*71d0*/  IMAD R127, R127, UR4, RZ ;  /* 0x000000047f7f7c24 */ /* 0x000fe2000f8e02ff */
[C---:B------:R-:W-:Y:S01]  /*71e0*/  SEL R124, R5.reuse, R124, !P0 ;  /* 0x0000007c057c7207 */ /* 0x040fe20004000000 */
[----:B------:R1:W-:Y:S01]  /*71f0*/  STL [R1+0x22c], R152 ;  /* 0x00022c9801007387 */ /* 0x0003e20000100800 */
[C---:B------:R-:W-:Y:S02]  /*7200*/  SEL R123, R5.reuse, R123, !P0 ;  /* 0x0000007b057b7207 */ /* 0x040fe40004000000 */
[----:B------:R-:W-:-:S02]  /*7210*/  SEL R122, R5, R122, !P0 ;  /* 0x0000007a057a7207 */ /* 0x000fc40004000000 */
[C---:B------:R-:W-:Y:S02]  /*7220*/  SEL R121, R5.reuse, R121, !P0 ;  /* 0x0000007905797207 */ /* 0x040fe40004000000 */
[C---:B------:R-:W-:Y:S02]  /*7230*/  SEL R120, R5.reuse, R120, !P0 ;  /* 0x0000007805787207 */ /* 0x040fe40004000000 */
[C---:B------:R-:W-:Y:S02]  /*7240*/  SEL R119, R5.reuse, R119, !P0 ;  /* 0x0000007705777207 */ /* 0x040fe40004000000 */
[C---:B------:R-:W-:Y:S02]  /*7250*/  SEL R118, R5.reuse, R118, !P0 ;  /* 0x0000007605767207 */ /* 0x040fe40004000000 */
        /* <DEDUP_REMOVED lines=110> */
[----:B------:R-:W-:Y:S01]  /*7940*/  LEA R154, P5, R130, UR8, 0x1 ;  /* 0x00000008829a7c11 */ /* 0x000fe2000f8a08ff */
[----:B------:R-:W-:Y:S01]  /*7950*/  IMAD R126, R126, UR4, RZ ;  /* 0x000000047e7e7c24 */ /* 0x000fe2000f8e02ff */
[----:B------:R-:W-:Y:S02]  /*7960*/  SEL R5, R5, R133, !P0 ;  /* 0x0000008505057207 */ /* 0x000fe40004000000 */
[----:B0-----:R-:W-:Y:S02]  /*7970*/  LEA R153, P6, R129, UR8, 0x1 ;  /* 0x0000000881997c11 */ /* 0x001fe4000f8c08ff */
[----:B-1----:R-:W-:Y:S01]  /*7980*/  LEA R152, P0, R128, UR8, 0x1 ;  /* 0x0000000880987c11 */ /* 0x002fe2000f8008ff */
[----:B------:R0:W-:Y:S01]  /*7990*/  STL [R1+0x230], R154 ;  /* 0x0002309a01007387 */ /* 0x0001e20000100800 */
[----:B------:R-:W-:-:S03]  /*79a0*/  IMAD R125, R125, UR4, RZ ;  /* 0x000000047d7d7c24 */ /* 0x000fc6000f8e02ff */
[----:B------:R1:W-:Y:S01]  /*79b0*/  STL [R1+0x234], R153 ;  /* 0x0002349901007387 */ /* 0x0003e20000100800 */
[----:B------:R-:W-:-:S03]  /*79c0*/  IMAD R124, R124, UR4, RZ ;  /* 0x000000047c7c7c24 */ /* 0x000fc6000f8e02ff */
[----:B------:R3:W-:Y:S01]  /*79d0*/  STL [R1+0x238], R152 ;  /* 0x0002389801007387 */ /* 0x0007e20000100800 */
[----:B0-----:R-:W-:Y:S02]  /*79e0*/  LEA R154, P1, R127, UR8, 0x1 ;  /* 0x000000087f9a7c11 */ /* 0x001fe4000f8208ff */
[----:B-1----:R-:W-:-:S03]  /*79f0*/  LEA R153, P2, R126, UR8, 0x1 ;  /* 0x000000087e997c11 */ /* 0x002fc6000f8408ff */
[----:B------:R0:W-:Y:S01]  /*7a00*/  STL [R1+0x23c], R154 ;  /* 0x00023c9a01007387 */ /* 0x0001e20000100800 */
[----:B---3--:R-:W-:-:S03]  /*7a10*/  LEA.HI.X.SX32 R152, R132, UR9, 0x1, P3 ;  /* 0x0000000984987c11 */ /* 0x008fc600098f0eff */
[----:B------:R1:W-:Y:S01]  /*7a20*/  STL [R1+0x240], R153 ;  /* 0x0002409901007387 */ /* 0x0003e20000100800 */
[----:B------:R-:W-:-:S03]  /*7a30*/  IMAD R123, R123, UR4, RZ ;  /* 0x000000047b7b7c24 */ /* 0x000fc6000f8e02ff */
[----:B------:R3:W-:Y:S01]  /*7a40*/  STL [R1+0x220], R152 ;  /* 0x0002209801007387 */ /* 0x0007e20000100800 */
[----:B0-----:R-:W-:Y:S02]  /*7a50*/  LEA R154, P3, R125, UR8, 0x1 ;  /* 0x000000087d9a7c11 */ /* 0x001fe4000f8608ff */
[----:B-1----:R-:W-:-:S03]  /*7a60*/  LEA.HI.X.SX32 R153, R131, UR9, 0x1, P4 ;  /* 0x0000000983997c11 */ /* 0x002fc6000a0f0eff */
[----:B------:R0:W-:Y:S01]  /*7a70*/  STL [R1+0x244], R154 ;  /* 0x0002449a01007387 */ /* 0x0001e20000100800 */
[----:B---3--:R-:W-:-:S03]  /*7a80*/  LEA R152, P4, R124, UR8, 0x1 ;  /* 0x000000087c987c11 */ /* 0x008fc6000f8808ff */
[----:B------:R1:W-:Y:S01]  /*7a90*/  STL [R1+0x218], R153 ;  /* 0x0002189901007387 */ /* 0x0003e20000100800 */
[----:B------:R-:W-:-:S03]  /*7aa0*/  IMAD R122, R122, UR4, RZ ;  /* 0x000000047a7a7c24 */ /* 0x000fc6000f8e02ff */
[----:B------:R3:W-:Y:S01]  /*7ab0*/  STL [R1+0x248], R152 ;  /* 0x0002489801007387 */ /* 0x0007e20000100800 */
[----:B0-----:R-:W-:Y:S01]  /*7ac0*/  LEA.HI.X.SX32 R154, R130, UR9, 0x1, P5 ;  /* 0x00000009829a7c11 */ /* 0x001fe2000a8f0eff */
[----:B------:R-:W-:Y:S01]  /*7ad0*/  IMAD R121, R121, UR4, RZ ;  /* 0x0000000479797c24 */ /* 0x000fe2000f8e02ff */
        /* <DEDUP_REMOVED lines=525> */
[----:B-1----:R-:W-:Y:S01]  /*9bb0*/  LEA R153, P5, R16, UR8, 0x1 ;  /* 0x0000000810997c11 */ /* 0x002fe2000f8a08ff */
[----:B------:R-:W-:Y:S01]  /*9bc0*/  IMAD R10, R10, UR4, RZ ;  /* 0x000000040a0a7c24 */ /* 0x000fe2000f8e02ff */
[----:B---3--:R-:W-:Y:S01]  /*9bd0*/  LEA.HI.X.SX32 R152, R24, UR9, 0x1, P6 ;  /* 0x0000000918987c11 */ /* 0x008fe2000b0f0eff */
[----:B------:R0:W-:Y:S04]  /*9be0*/  STL [R1+0x18c], R154 ;  /* 0x00018c9a01007387 */ /* 0x0001e80000100800 */
[----:B------:R1:W-:Y:S01]  /*9bf0*/  STL [R1+0x3f0], R153 ;  /* 0x0003f09901007387 */ /* 0x0003e20000100800 */
[----:B------:R-:W-:-:S03]  /*9c00*/  IMAD R8, R8, UR4, RZ ;  /* 0x0000000408087c24 */ /* 0x000fc6000f8e02ff */
[----:B------:R3:W-:Y:S01]  /*9c10*/  STL [R1+0x194], R152 ;  /* 0x0001949801007387 */ /* 0x0007e20000100800 */
[----:B0-----:R-:W-:Y:S02]  /*9c20*/  LEA R154, P6, R14, UR8, 0x1 ;  /* 0x000000080e9a7c11 */ /* 0x001fe4000f8c08ff */
[----:B-1----:R-:W-:Y:S02]  /*9c30*/  LEA.HI.X.SX32 R153, R23, UR9, 0x1, P0 ;  /* 0x0000000917997c11 */ /* 0x002fe400080f0eff */
[----:B------:R-:W-:Y:S02]  /*9c40*/  LEA.HI.X.SX32 R23, R22, UR9, 0x1, P1 ;  /* 0x0000000916177c11 */ /* 0x000fe400088f0eff */
[----:B---3--:R-:W-:Y:S01]  /*9c50*/  LEA R152, P0, R12, UR8, 0x1 ;  /* 0x000000080c987c11 */ /* 0x008fe2000f8008ff */
[----:B------:R-:W-:Y:S01]  /*9c60*/  STL [R1+0x3f4], R154 ;  /* 0x0003f49a01007387 */ /* 0x000fe20000100800 */
[----:B------:R-:W-:Y:S01]  /*9c70*/  LEA R22, P1, R10, UR8, 0x1 ;  /* 0x000000080a167c11 */ /* 0x000fe2000f8208ff */
[----:B------:R-:W-:Y:S01]  /*9c80*/  IMAD R6, R6, UR4, RZ ;  /* 0x0000000406067c24 */ /* 0x000fe2000f8e02ff */
[----:B------:R-:W-:Y:S01]  /*9c90*/  LEA.HI.X.SX32 R21, R21, UR9, 0x1, P2 ;  /* 0x0000000915157c11 */ /* 0x000fe200090f0eff */
[----:B------:R-:W-:Y:S01]  /*9ca0*/  STL [R1+0x19c], R153 ;  /* 0x00019c9901007387 */ /* 0x000fe20000100800 */
[----:B------:R-:W-:-:S03]  /*9cb0*/  IMAD R7, R7, UR4, RZ ;  /* 0x0000000407077c24 */ /* 0x000fc6000f8e02ff */
[----:B------:R-:W-:Y:S04]  /*9cc0*/  STL [R1+0x3f8], R152 ;  /* 0x0003f89801007387 */ /* 0x000fe80000100800 */
        /* <DEDUP_REMOVED lines=14> */
[----:B------:R-:W-:Y:S01]  /*9db0*/  STL [R1+0x404], R21 ;  /* 0x0004041501007387 */ /* 0x000fe20000100800 */
[----:B------:R-:W0:Y:S03]  /*9dc0*/  S2R R0, SR_TID.X ;  /* 0x0000000000007919 */ /* 0x000e260000002100 */
[----:B------:R1:W-:Y:S04]  /*9dd0*/  STL [R1+0x1bc], R20 ;  /* 0x0001bc1401007387 */ /* 0x0003e80000100800 */
[----:B------:R3:W-:Y:S01]  /*9de0*/  STL [R1+0x408], R18 ;  /* 0x0004081201007387 */ /* 0x0007e20000100800 */
[----:B------:R-:W-:-:S03]  /*9df0*/  IMAD R15, R15, UR4, RZ ;  /* 0x000000040f0f7c24 */ /* 0x000fc6000f8e02ff */
[----:B------:R4:W-:Y:S01]  /*9e00*/  STL [R1+0x1c4], R16 ;  /* 0x0001c41001007387 */ /* 0x0009e20000100800 */
[----:B-1----:R-:W-:Y:S02]  /*9e10*/  LEA R20, P5, R9, UR8, 0x1 ;  /* 0x0000000809147c11 */ /* 0x002fe4000f8a08ff */
[----:B---3--:R-:W-:Y:S02]  /*9e20*/  LEA.HI.X.SX32 R18, R14, UR9, 0x1, P6 ;  /* 0x000000090e127c11 */ /* 0x008fe4000b0f0eff */
[----:B------:R-:W-:Y:S02]  /*9e30*/  LEA.HI.X.SX32 R14, R12, UR9, 0x1, P0 ;  /* 0x000000090c0e7c11 */ /* 0x000fe400080f0eff */
[----:B----4-:R-:W-:Y:S01]  /*9e40*/  LEA R16, P6, R11, UR8, 0x1 ;  /* 0x000000080b107c11 */ /* 0x010fe2000f8c08ff */
[----:B------:R-:W-:Y:S01]  /*9e50*/  STL [R1+0x40c], R20 ;  /* 0x00040c1401007387 */ /* 0x000fe20000100800 */
[----:B------:R-:W-:Y:S01]  /*9e60*/  LEA R12, P0, R13, UR8, 0x1 ;  /* 0x000000080d0c7c11 */ /* 0x000fe2000f8008ff */
[----:B------:R-:W-:Y:S01]  /*9e70*/  IMAD R17, R17, UR4, RZ ;  /* 0x0000000411117c24 */ /* 0x000fe2000f8e02ff */
[----:B------:R-:W-:Y:S01]  /*9e80*/  LEA.HI.X.SX32 R10, R10, UR9, 0x1, P1 ;  /* 0x000000090a0a7c11 */ /* 0x000fe200088f0eff */
[----:B------:R-:W-:Y:S04]  /*9e90*/  STL [R1+0x1cc], R18 ;  /* 0x0001cc1201007387 */ /* 0x000fe80000100800 */
[----:B------:R-:W-:Y:S04]  /*9ea0*/  STL [R1+0x410], R16 ;  /* 0x0004101001007387 */ /* 0x000fe80000100800 */
[----:B------:R1:W-:Y:S04]  /*9eb0*/  STL [R1+0x1d4], R14 ;  /* 0x0001d40e01007387 */ /* 0x0003e80000100800 */
[----:B------:R3:W-:Y:S01]  /*9ec0*/  STL [R1+0x414], R12 ;  /* 0x0004140c01007387 */ /* 0x0007e20000100800 */
[----:B------:R-:W-:-:S03]  /*9ed0*/  LEA.HI.X.SX32 R7, R7, UR9, 0x1, P4 ;  /* 0x0000000907077c11 */ /* 0x000fc6000a0f0eff */
[----:B------:R4:W-:Y:S01]  /*9ee0*/  STL [R1+0x1dc], R10 ;  /* 0x0001dc0a01007387 */ /* 0x0009e20000100800 */
[----:B-1----:R-:W-:Y:S02]  /*9ef0*/  LEA R14, P1, R15, UR8, 0x1 ;  /* 0x000000080f0e7c11 */ /* 0x002fe4000f8208ff */
[----:B---3--:R-:W-:Y:S02]  /*9f00*/  LEA.HI.X.SX32 R12, R8, UR9, 0x1, P2 ;  /* 0x00000009080c7c11 */ /* 0x008fe400090f0eff */
[----:B------:R-:W-:Y:S02]  /*9f10*/  LEA.HI.X.SX32 R8, R6, UR9, 0x1, P3 ;  /* 0x0000000906087c11 */ /* 0x000fe400098f0eff */
[----:B----4-:R-:W-:Y:S01]  /*9f20*/  LEA R10, P2, R17, UR8, 0x1 ;  /* 0x00000008110a7c11 */ /* 0x010fe2000f8408ff */
[----:B------:R-:W-:Y:S01]  /*9f30*/  STL [R1+0x418], R14 ;  /* 0x0004180e01007387 */ /* 0x000fe20000100800 */
[----:B------:R-:W-:Y:S01]  /*9f40*/  LEA.HI.X.SX32 R6, R9, UR9, 0x1, P5 ;  /* 0x0000000909067c11 */ /* 0x000fe2000a8f0eff */
[----:B------:R-:W-:-:S02]  /*9f50*/  IMAD R5, R5, UR4, RZ ;  /* 0x0000000405057c24 */ /* 0x000fc4000f8e02ff */
[----:B------:R-:W-:Y:S01]  /*9f60*/  IMAD R4, R4, UR4, RZ ;  /* 0x0000000404047c24 */ /* 0x000fe2000f8e02ff */
[----:B------:R-:W-:Y:S01]  /*9f70*/  STL [R1+0x1e4], R12 ;  /* 0x0001e40c01007387 */ /* 0x000fe20000100800 */
[----:B------:R-:W-:Y:S01]  /*9f80*/  ULDC.64 UR4, c[0x0][0x218] ;  /* 0x0000860000047ab9 */ /* 0x000fe20000000a00 */
[----:B0-----:R-:W-:Y:S01]  /*9f90*/  SHF.R.U32.HI R0, RZ, 0x6, R0 ;  /* 0x00000006ff007819 */ /* 0x001fe20000011600 */
[----:B------:R-:W-:Y:S01]  /*9fa0*/  USHF.R.U32.HI UR7, URZ, 0x4, UR7 ;  /* 0x000000043f077899 */ /* 0x000fe20008011607 */
[----:B------:R-:W-:Y:S01]  /*9fb0*/  STL [R1+0x41c], R10 ;  /* 0x00041c0a01007387 */ /* 0x000fe20000100800 */
[----:B------:R-:W-:Y:S01]  /*9fc0*/  SHF.R.S32.HI R19, RZ, 0x1f, R140 ;  /* 0x0000001fff137819 */ /* 0x000fe2000001148c */
[----:B------:R-:W-:Y:S02]  /*9fd0*/  ULDC UR8, c[0x0][0x23c] ;  /* 0x00008f0000087ab9 */ /* 0x000fe40000000800 */
[----:B------:R0:W-:Y:S04]  /*9fe0*/  STL [R1+0x1ec], R8 ;  /* 0x0001ec0801007387 */ /* 0x0001e80000100800 */
[----:B------:R1:W-:Y:S04]  /*9ff0*/  STL [R1+0x1f4], R7 ;  /* 0x0001f40701007387 */ /* 0x0003e80000100800 */
[----:B------:R3:W-:Y:S01]  /*a000*/  STL [R1+0x1fc], R6 ;  /* 0x0001fc0601007387 */ /* 0x0007e20000100800 */
[----:B0-----:R-:W-:-:S02]  /*a010*/  LEA.HI.X.SX32 R8, R11, UR9, 0x1, P6 ;  /* 0x000000090b087c11 */ /* 0x001fc4000b0f0eff */
[----:B-1----:R-:W-:-:S03]  /*a020*/  LEA.HI.X.SX32 R7, R13, UR9, 0x1, P0 ;  /* 0x000000090d077c11 */ /* 0x002fc600080f0eff */
[----:B------:R-:W-:Y:S01]  /*a030*/  STL [R1+0x204], R8 ;  /* 0x0002040801007387 */ /* 0x000fe20000100800 */
[----:B---3--:R-:W-:-:S03]  /*a040*/  LEA.HI.X.SX32 R6, R15, UR9, 0x1, P1 ;  /* 0x000000090f067c11 */ /* 0x008fc600088f0eff */
[----:B------:R-:W-:Y:S01]  /*a050*/  STL [R1+0x20c], R7 ;  /* 0x00020c0701007387 */ /* 0x000fe20000100800 */
[----:B------:R-:W-:Y:S01]  /*a060*/  SGXT.U32 R0, R0, 0x1 ;  /* 0x000000010000781a */ /* 0x000fe20000000000 */
[----:B------:R-:W-:Y:S02]  /*a070*/  ULDC UR9, c[0x0][0x238] ;  /* 0x00008e0000097ab9 */ /* 0x000fe40000000800 */
[----:B------:R0:W-:Y:S02]  /*a080*/  STL [R1+0x214], R6 ;  /* 0x0002140601007387 */ /* 0x0001e40000100800 */
[----:B0-----:R-:W-:Y:S01]  /*a090*/  LEA R6, P0, R5, UR10, 0x1 ;  /* 0x0000000a05067c11 */ /* 0x001fe2000f8008ff */
[----:B------:R-:W-:Y:S01]  /*a0a0*/  ULDC UR10, c[0x0][0x238] ;  /* 0x00008e00000a7ab9 */ /* 0x000fe20000000800 */
[----:B------:R-:W-:Y:S01]  /*a0b0*/  LEA.HI.X.SX32 R7, R17, UR11, 0x1, P2 ;  /* 0x0000000b11077c11 */ /* 0x000fe200090f0eff */
[----:B------:R-:W-:Y:S02]  /*a0c0*/  ULDC UR11, c[0x0][0x238] ;  /* 0x00008e00000b7ab9 */ /* 0x000fe40000000800 */
[----:B------:R0:W-:Y:S01]  /*a0d0*/  STL [R1+0x420], R6 ;  /* 0x0004200601007387 */ /* 0x0001e20000100800 */
[----:B------:R-:W-:-:S03]  /*a0e0*/  LEA.HI.X.SX32 R5, R5, UR5, 0x1, P0 ;  /* 0x0000000505057c11 */ /* 0x000fc600080f0eff */
[----:B------:R1:W-:Y:S01]  /*a0f0*/  STL [R1+0x21c], R7 ;  /* 0x00021c0701007387 */ /* 0x0003e20000100800 */
[----:B0-----:R-:W-:-:S05]  /*a100*/  LEA R6, P1, R4, UR4, 0x1 ;  /* 0x0000000404067c11 */ /* 0x001fca000f8208ff */
[----:B------:R-:W-:Y:S01]  /*a110*/  STL [R1+0x424], R6 ;  /* 0x0004240601007387 */ /* 0x000fe20000100800 */
[----:B-1----:R-:W-:-:S03]  /*a120*/  LOP3.LUT R7, R0, 0x30, RZ, 0xfc, !PT ;  /* 0x0000003000077812 */ /* 0x002fc600078efcff */
[----:B------:R0:W-:Y:S01]  /*a130*/  STL [R1+0x224], R5 ;  /* 0x0002240501007387 */ /* 0x0001e20000100800 */
[C---:B------:R-:W-:Y:S02]  /*a140*/  LOP3.LUT R10, R0.reuse, 0x28, RZ, 0xfc, !PT ;  /* 0x00000028000a7812 */ /* 0x040fe400078efcff */
[C---:B------:R-:W-:Y:S02]  /*a150*/  LOP3.LUT R13, R0.reuse, 0x22, RZ, 0xfc, !PT ;  /* 0x00000022000d7812 */ /* 0x040fe400078efcff */
[C---:B------:R-:W-:Y:S02]  /*a160*/  LOP3.LUT R15, R0.reuse, 0x1c, RZ, 0xfc, !PT ;  /* 0x0000001c000f7812 */ /* 0x040fe400078efcff */
[C---:B0-----:R-:W-:Y:S02]  /*a170*/  LOP3.LUT R5, R0.reuse, 0x34, RZ, 0xfc, !PT ;  /* 0x0000003400057812 */ /* 0x041fe400078efcff */
[C---:B------:R-:W-:Y:S02]  /*a180*/  LOP3.LUT R6, R0.reuse, 0x32, RZ, 0xfc, !PT ;  /* 0x0000003200067812 */ /* 0x040fe400078efcff */
[C---:B------:R-:W-:Y:S01]  /*a190*/  LOP3.LUT R8, R0.reuse, 0x2c, RZ, 0xfc, !PT ;  /* 0x0000002c00087812 */ /* 0x040fe200078efcff */
[----:B------:R-:W-:Y:S01]  /*a1a0*/  IMAD R159, R5, UR9, RZ ;  /* 0x00000009059f7c24 */ /* 0x000fe2000f8e02ff */
[C---:B------:R-:W-:Y:S01]  /*a1b0*/  LOP3.LUT R16, R0.reuse, 0x1a, RZ, 0xfc, !PT ;  /* 0x0000001a00107812 */ /* 0x040fe200078efcff */
[----:B------:R-:W-:Y:S01]  /*a1c0*/  IMAD R5, R7, UR11, RZ ;  /* 0x0000000b07057c24 */ /* 0x000fe2000f8e02ff */
[----:B------:R-:W-:Y:S01]  /*a1d0*/  LOP3.LUT R18, R0, 0x16, RZ, 0xfc, !PT ;  /* 0x0000001600127812 */ /* 0x000fe200078efcff */
[----:B------:R-:W-:Y:S01]  /*a1e0*/  IMAD R5, R10, UR19, RZ ;  /* 0x000000130a057c24 */ /* 0x000fe2000f8e02ff */
[----:B------:R-:W-:Y:S01]  /*a1f0*/  LEA.HI R19, R19, R140, RZ, 0x6 ;  /* 0x0000008c13137211 */ /* 0x000fe200078f30ff */
[----:B------:R-:W-:Y:S01]  /*a200*/  IMAD R5, R13, UR22, RZ ;  /* 0x000000160d057c24 */ /* 0x000fe2000f8e02ff */
[----:B------:R-:W-:Y:S01]  /*a210*/  LOP3.LUT R11, R0, 0x26, RZ, 0xfc, !PT ;  /* 0x00000026000b7812 */ /* 0x000fe200078efcff */
[----:B------:R-:W-:-:S02]  /*a220*/  IMAD R158, R6, UR10, RZ ;  /* 0x0000000a069e7c24 */ /* 0x000fc4000f8e02ff */
[----:B------:R-:W-:Y:S01]  /*a230*/  IMAD R5, R15, UR24, RZ ;  /* 0x000000180f057c24 */ /* 0x000fe2000f8e02ff */
[----:B------:R-:W-:Y:S01]  /*a240*/  LOP3.LUT R14, R0, 0x20, RZ, 0xfc, !PT ;  /* 0x00000020000e7812 */ /* 0x000fe200078efcff */
[----:B------:R-:W-:Y:S01]  /*a250*/  IMAD R6, R8, UR12, RZ ;  /* 0x0000000c08067c24 */ /* 0x000fe2000f8e02ff */
[----:B------:R-:W-:Y:S01]  /*a260*/  USGXT.U32 UR14, UR14, 0xe ;  /* 0x0000000e0e0e789a */ /* 0x000fe20008000000 */
[----:B--2---:R-:W-:Y:S01]  /*a270*/  IMAD R252, R157, UR8, RZ ;  /* 0x000000089dfc7c24 */ /* 0x004fe2000f8e02ff */
[----:B------:R-:W-:Y:S01]  /*a280*/  USGXT.U32 UR12, UR7, 0xe ;  /* 0x0000000e070c789a */ /* 0x000fe20008000000 */
[----:B------:R-:W-:Y:S01]  /*a290*/  IMAD R5, R16, UR25, RZ ;  /* 0x0000001910057c24 */ /* 0x000fe2000f8e02ff */
[----:B------:R-:W-:Y:S01]  /*a2a0*/  LOP3.LUT R17, R0, 0x18, RZ, 0xfc, !PT ;  /* 0x0000001800117812 */ /* 0x000fe200078efcff */
[----:B------:R-:W-:Y:S01]  /*a2b0*/  IMAD R5, R18, UR27, RZ ;  /* 0x0000001b12057c24 */ /* 0x000fe2000f8e02ff */
[----:B------:R-:W-:Y:S02]  /*a2c0*/  SHF.R.S32.HI R5, RZ, 0x6, R19 ;  /* 0x00000006ff057819 */ /* 0x000fe40000011413 */
[----:B------:R-:W-:-:S02]  /*a2d0*/  LOP3.LUT R154, R0, 0x10, RZ, 0xfc, !PT ;  /* 0x00000010009a7812 */ /* 0x000fc400078efcff */
[C---:B------:R-:W-:Y:S02]  /*a2e0*/  LOP3.LUT R155, R0.reuse, 0x12, RZ, 0xfc, !PT ;  /* 0x00000012009b7812 */ /* 0x040fe400078efcff */
[C---:B------:R-:W-:Y:S01]  /*a2f0*/  LOP3.LUT R156, R0.reuse, 0x14, RZ, 0xfc, !PT ;  /* 0x00000014009c7812 */ /* 0x040fe200078efcff */
[----:B------:R-:W-:Y:S01]  /*a300*/  IMAD R6, R11, UR20, RZ ;  /* 0x000000140b067c24 */ /* 0x000fe2000f8e02ff */
[C---:B------:R-:W-:Y:S01]  /*a310*/  LOP3.LUT R23, R0.reuse, 0x8, RZ, 0xfc, !PT ;  /* 0x0000000800177812 */ /* 0x040fe200078efcff */
[----:B------:R-:W-:Y:S01]  /*a320*/  UIADD3 UR10, UP1, UR14, 0x2, URZ ;  /* 0x000000020e0a7890 */ /* 0x000fe2000ff3e03f */
[C---:B------:R-:W-:Y:S01]  /*a330*/  LOP3.LUT R152, R0.reuse, 0xa, RZ, 0xfc, !PT ;  /* 0x0000000a00987812 */ /* 0x040fe200078efcff */
[----:B------:R-:W-:Y:S01]  /*a340*/  UIADD3 UR8, UP0, UR12, 0x80, URZ ;  /* 0x000000800c087890 */ /* 0x000fe2000ff1e03f */
[----:B------:R-:W-:Y:S01]  /*a350*/  LOP3.LUT R153, R0, 0xc, RZ, 0xfc, !PT ;  /* 0x0000000c00997812 */ /* 0x000fe200078efcff */
[----:B------:R-:W-:Y:S01]  /*a360*/  IMAD R6, R14, UR23, RZ ;  /* 0x000000170e067c24 */ /* 0x000fe2000f8e02ff */
[----:B------:R-:W-:-:S02]  /*a370*/  LOP3.LUT R20, R0, 0x2, RZ, 0xfc, !PT ;  /* 0x0000000200147812 */ /* 0x000fc400078efcff */
[C---:B------:R-:W-:Y:S02]  /*a380*/  LOP3.LUT R21, R0.reuse, 0x4, RZ, 0xfc, !PT ;  /* 0x0000000400157812 */ /* 0x040fe400078efcff */
[C---:B------:R-:W-:Y:S02]  /*a390*/  LOP3.LUT R22, R0.reuse, 0x6, RZ, 0xfc, !PT ;  /* 0x0000000600167812 */ /* 0x040fe400078efcff */
[----:B------:R-:W-:Y:S01]  /*a3a0*/  SHF.R.S32.HI R251, RZ, 0x1f, R252 ;  /* 0x0000001ffffb7819 */ /* 0x000fe200000114fc */
[----:B------:R-:W-:Y:S01]  /*a3b0*/  UMOV UR4, URZ ;  /* 0x0000003f00047c82 */ /* 0x000fe20008000000 */
[C---:B------:R-:W-:Y:S01]  /*a3c0*/  LOP3.LUT R9, R0.reuse, 0x2a, RZ, 0xfc, !PT ;  /* 0x0000002a00097812 */ /* 0x040fe200078efcff */
[----:B------:R-:W-:Y:S01]  /*a3d0*/  UMOV UR5, URZ ;  /* 0x0000003f00057c82 */ /* 0x000fe20008000000 */
[----:B------:R-:W-:Y:S01]  /*a3e0*/  LOP3.LUT R12, R0, 0x24, RZ, 0xfc, !PT ;  /* 0x00000024000c7812 */ /* 0x000fe200078efcff */
[----:B------:R-:W-:Y:S01]  /*a3f0*/  IMAD R6, R17, UR26, RZ ;  /* 0x0000001a11067c24 */ /* 0x000fe2000f8e02ff */
[----:B------:R0:W-:Y:S01]  /*a400*/  STL [R1+0x428], R5 ;  /* 0x0004280501007387 */ /* 0x0001e20000100800 */
[----:B------:R-:W-:Y:S01]  /*a410*/  LEA.HI.X.SX32 R249, R4, UR13, 0x1, P1 ;  /* 0x0000000d04f97c11 */ /* 0x000fe200088f0eff */
[----:B------:R-:W-:Y:S01]  /*a420*/  IMAD R6, R156, UR28, RZ ;  /* 0x0000001c9c067c24 */ /* 0x000fe2000f8e02ff */
[----:B------:R-:W-:Y:S01]  /*a430*/  UIADD3.X UR11, UR5, 0x40000040, URZ, UP1, !UPT ;  /* 0x40000040050b7890 */ /* 0x000fe20008ffe43f */
[----:B------:R-:W-:Y:S01]  /*a440*/  IMAD R4, R154, UR30, RZ ;  /* 0x0000001e9a047c24 */ /* 0x000fe2000f8e02ff */
[----:B------:R-:W-:Y:S01]  /*a450*/  UIADD3.X UR9, UR4, 0x40000040, URZ, UP0, !UPT ;  /* 0x4000004004097890 */ /* 0x000fe200087fe43f */
[----:B------:R-:W-:Y:S01]  /*a460*/  SHF.L.U64.HI R251, R252, 0x1, R251 ;  /* 0x00000001fcfb7819 */ /* 0x000fe200000102fb */
[----:B------:R-:W-:Y:S01]  /*a470*/  IMAD R6, R153, UR31, RZ ;  /* 0x0000001f99067c24 */ /* 0x000fe2000f8e02ff */
[----:B------:R-:W-:Y:S01]  /*a480*/  CS2R R24, SRZ ;  /* 0x0000000000187805 */ /* 0x000fe2000001ff00 */
[----:B------:R-:W-:-:S02]  /*a490*/  IMAD R4, R23, UR33, RZ ;  /* 0x0000002117047c24 */ /* 0x000fc4000f8e02ff */
[----:B0-----:R-:W-:Y:S01]  /*a4a0*/  IMAD R5, R155, UR29, RZ ;  /* 0x0000001d9b057c24 */ /* 0x001fe2000f8e02ff */
[----:B------:R-:W-:Y:S01]  /*a4b0*/  CS2R R26, SRZ ;  /* 0x00000000001a7805 */ /* 0x000fe2000001ff00 */
[----:B------:R-:W-:Y:S01]  /*a4c0*/  IMAD R5, R152, UR32, RZ ;  /* 0x0000002098057c24 */ /* 0x000fe2000f8e02ff */
[----:B------:R-:W-:Y:S02]  /*a4d0*/  CS2R R28, SRZ ;  /* 0x00000000001c7805 */ /* 0x000fe4000001ff00 */
[----:B------:R-:W-:Y:S02]  /*a4e0*/  CS2R R30, SRZ ;  /* 0x00000000001e7805 */ /* 0x000fe4000001ff00 */
[----:B------:R-:W-:Y:S02]  /*a4f0*/  CS2R R32, SRZ ;  /* 0x0000000000207805 */ /* 0x000fe4000001ff00 */
[----:B------:R-:W-:Y:S02]  /*a500*/  CS2R R34, SRZ ;  /* 0x0000000000227805 */ /* 0x000fe4000001ff00 */
[----:B------:R-:W-:-:S02]  /*a510*/  CS2R R36, SRZ ;  /* 0x0000000000247805 */ /* 0x000fc4000001ff00 */
[----:B------:R-:W-:Y:S02]  /*a520*/  CS2R R38, SRZ ;  /* 0x0000000000267805 */ /* 0x000fe4000001ff00 */
        /* <DEDUP_REMOVED lines=43> */
[----:B------:R-:W-:Y:S01]  /*a7e0*/  CS2R R126, SRZ ;  /* 0x00000000007e7805 */ /* 0x000fe2000001ff00 */
[----:B------:R-:W-:Y:S01]  /*a7f0*/  IMAD.SHL.U32 R252, R252, 0x2, RZ ;  /* 0x00000002fcfc7824 */ /* 0x000fe200078e00ff */
        /* <DEDUP_REMOVED lines=12> */
[----:B------:R-:W-:Y:S02]  /*a8c0*/  IMAD R6, R22, UR34, RZ ;  /* 0x0000002216067c24 */ /* 0x000fe4000f8e02ff */
[----:B------:R-:W-:Y:S01]  /*a8d0*/  IMAD R7, R9, UR15, RZ ;  /* 0x0000000f09077c24 */ /* 0x000fe2000f8e02ff */
[----:B------:R-:W-:Y:S01]  /*a8e0*/  ULDC UR18, c[0x0][0x230] ;  /* 0x00008c0000127ab9 */ /* 0x000fe20000000800 */
[----:B------:R-:W-:Y:S01]  /*a8f0*/  IMAD R5, R21, UR35, RZ ;  /* 0x0000002315057c24 */ /* 0x000fe2000f8e02ff */
[----:B------:R-:W-:Y:S01]  /*a900*/  UIADD3.64 UR26, UR10, 0x2, URZ ;  /* 0x000000020a1a7897 */ /* 0x000fe2000fffe03f */
[----:B------:R-:W-:Y:S01]  /*a910*/  IMAD R4, R20, UR36, RZ ;  /* 0x0000002414047c24 */ /* 0x000fe2000f8e02ff */
[----:B------:R-:W-:Y:S01]  /*a920*/  UIADD3.64 UR22, UR10, 0x4, URZ ;  /* 0x000000040a167897 */ /* 0x000fe2000fffe03f */
[----:B------:R-:W-:Y:S01]  /*a930*/  IMAD R7, R12, UR21, RZ ;  /* 0x000000150c077c24 */ /* 0x000fe2000f8e02ff */
[----:B------:R-:W-:-:S02]  /*a940*/  UIADD3.64 UR24, UR8, 0x80, URZ ;  /* 0x0000008008187897 */ /* 0x000fc4000fffe03f */
[----:B------:R-:W-:Y:S01]  /*a950*/  UIADD3.64 UR20, UR8, 0x100, URZ ;  /* 0x0000010008147897 */ /* 0x000fe2000fffe03f */
[----:B------:R-:W-:-:S11]  /*a960*/  ULDC UR4, c[0x0][0x238] ;  /* 0x00008e0000047ab9 */ /* 0x000fd60000000800 */
.L_x_1:
[----:B------:R-:W0:Y:S01]  /*a970*/  S2R R175, SR_TID.X ;  /* 0x0000000000af7919 */ /* 0x000e220000002100 */
[C---:B------:R-:W-:Y:S01]  /*a980*/  ISETP.GE.AND P0, PT, R0.reuse, UR18, PT ;  /* 0x0000001200007c0c */ /* 0x040fe2000bf06270 */
[----:B------:R-:W-:Y:S01]  /*a990*/  IMAD R4, R0, UR4, RZ ;  /* 0x0000000400047c24 */ /* 0x000fe2000f8e02ff */
[----:B------:R-:W-:Y:S01]  /*a9a0*/  PRMT R162, RZ, 0x7610, R162 ;  /* 0x00007610ffa27816 */ /* 0x000fe200000000a2 */
[----:B------:R-:W-:Y:S01]  /*a9b0*/  ULDC UR5, c[0x0][0x238] ;  /* 0x00008e0000057ab9 */ /* 0x000fe20000000800 */
[----:B------:R-:W-:Y:S01]  /*a9c0*/  PRMT R166, RZ, 0x7610, R166 ;  /* 0x00007610ffa67816 */ /* 0x000fe200000000a6 */
[----:B------:R-:W-:Y:S01]  /*a9d0*/  IMAD.WIDE R4, R4, 0x2, R2 ;  /* 0x0000000204047825 */ /* 0x000fe200078e0202 */
[----:B------:R-:W-:Y:S01]  /*a9e0*/  PRMT R163, RZ, 0x7610, R163 ;  /* 0x00007610ffa37816 */ /* 0x000fe200000000a3 */
[----:B------:R-:W-:Y:S01]  /*a9f0*/  ULDC UR7, c[0x0][0x238] ;  /* 0x00008e0000077ab9 */ /* 0x000fe20000000800 */
[----:B------:R-:W-:Y:S01]  /*aa00*/  PRMT R157, RZ, 0x7610, R157 ;  /* 0x00007610ff9d7816 */ /* 0x000fe2000000009d */
[----:B------:R-:W2:Y:S04]  /*aa10*/  LDL.LU R240, [R1+0x228] ;  /* 0x0002280001f07983 */ /* 0x000ea80000300800 */
[----:B------:R1:W3:Y:S01]  /*aa20*/  @!P0 LDG.E.U16 R162, desc[UR16][R4.64] ;  /* 0x0000001004a28981 */ /* 0x0002e2000c1e1500 */
[----:B------:R-:W-:-:S02]  /*aa30*/  PRMT R153, RZ, 0x7610, R153 ;  /* 0x00007610ff997816 */ /* 0x000fc40000000099 */
[----:B------:R-:W-:Y:S01]  /*aa40*/  PRMT R169, RZ, 0x7610, R169 ;  /* 0x00007610ffa97816 */ /* 0x000fe200000000a9 */
[----:B------:R-:W4:Y:S01]  /*aa50*/  LDL R177, [R1+0x414] ;  /* 0x0004140001b17983 */ /* 0x000f220000100800 */
[----:B------:R-:W-:Y:S02]  /*aa60*/  PRMT R173, RZ, 0x7610, R173 ;  /* 0x00007610ffad7816 */ /* 0x000fe400000000ad */
[----:B------:R-:W-:Y:S01]  /*aa70*/  PRMT R18, RZ, 0x7610, R18 ;  /* 0x00007610ff127816 */ /* 0x000fe20000000012 */
[----:B------:R-:W3:Y:S01]  /*aa80*/  LDL R176, [R1+0x404] ;  /* 0x0004040001b07983 */ /* 0x000ee20000100800 */
[----:B------:R-:W-:Y:S02]  /*aa90*/  LOP3.LUT R7, R0, 0x2, RZ, 0xfc, !PT ;  /* 0x0000000200077812 */ /* 0x000fe400078efcff */
[----:B------:R-:W-:Y:S01]  /*aaa0*/  PRMT R165, RZ, 0x7610, R165 ;  /* 0x00007610ffa57816 */ /* 0x000fe200000000a5 */
[----:B------:R-:W4:Y:S01]  /*aab0*/  LDL.LU R241, [R1+0x220] ;  /* 0x0002200001f17983 */ /* 0x000f220000300800 */
[----:B0-----:R-:W-:-:S04]  /*aac0*/  LEA.HI R6, R175, 0x3e, RZ, 0x1a ;  /* 0x0000003eaf067811 */ /* 0x001fc800078fd0ff */
[C---:B------:R-:W-:Y:S01]  /*aad0*/  ISETP.GE.AND P1, PT, R6.reuse, UR18, PT ;  /* 0x0000001206007c0c */ /* 0x040fe2000bf26270 */
[----:B------:R-:W-:-:S04]  /*aae0*/  IMAD R6, R6, UR4, RZ ;  /* 0x0000000406067c24 */ /* 0x000fc8000f8e02ff */
[----:B-1----:R-:W-:-:S08]  /*aaf0*/  IMAD.WIDE R4, R6, 0x2, R2 ;  /* 0x0000000206047825 */ /* 0x002fd000078e0202 */
[----:B------:R0:W3:Y:S02]  /*ab00*/  @!P1 LDG.E.U16 R166, desc[UR16][R4.64] ;  /* 0x0000001004a69981 */ /* 0x0000e4000c1e1500 */
[----:B0-----:R-:W-:-:S04]  /*ab10*/  LEA.HI R4, R175, 0x2e, RZ, 0x1a ;  /* 0x0000002eaf047811 */ /* 0x001fc800078fd0ff */
[C---:B------:R-:W-:Y:S01]  /*ab20*/  ISETP.GE.AND P0, PT, R4.reuse, UR18, PT ;  /* 0x0000001204007c0c */ /* 0x040fe2000bf06270 */
[----:B------:R-:W-:-:S04]  /*ab30*/  IMAD R4, R4, UR4, RZ ;  /* 0x0000000404047c24 */ /* 0x000fc8000f8e02ff */
[----:B------:R-:W-:-:S08]  /*ab40*/  IMAD.WIDE R4, R4, 0x2, R2 ;  /* 0x0000000204047825 */ /* 0x000fd000078e0202 */
        /* <DEDUP_REMOVED lines=11> */
[----:B0-----:R-:W-:-:S04]  /*ac00*/  LOP3.LUT R4, R0, 0x3c, RZ, 0xfc, !PT ;  /* 0x0000003c00047812 */ /* 0x001fc800078efcff */
        /* <DEDUP_REMOVED lines=16> */
[----:B------:R-:W-:Y:S01]  /*ad10*/  IMAD R4, R4, UR4, RZ ;  /* 0x0000000404047c24 */ /* 0x000fe2000f8e02ff */
[C---:B------:R-:W-:Y:S01]  /*ad20*/  ISETP.GE.AND P0, PT, R7.reuse, UR18, PT ;  /* 0x0000001207007c0c */ /* 0x040fe2000bf06270 */
[----:B------:R-:W-:Y:S01]  /*ad30*/  IMAD R7, R7, UR5, RZ ;  /* 0x0000000507077c24 */ /* 0x000fe2000f8e02ff */
[----:B------:R-:W-:Y:S01]  /*ad40*/  LOP3.LUT R161, R0, 0x4, RZ, 0xfc, !PT ;  /* 0x0000000400a17812 */ /* 0x000fe200078efcff */
[----:B------:R-:W-:Y:S01]  /*ad50*/  IMAD.WIDE R4, R4, 0x2, R2 ;  /* 0x0000000204047825 */ /* 0x000fe200078e0202 */
[----:B------:R-:W-:Y:S01]  /*ad60*/  PRMT R16, RZ, 0x7610, R16 ;  /* 0x00007610ff107816 */ /* 0x000fe20000000010 */
[----:B------:R-:W-:-:S06]  /*ad70*/  ULDC UR5, c[0x0][0x238] ;  /* 0x00008e0000057ab9 */ /* 0x000fcc0000000800 */
[----:B------:R0:W3:Y:S01]  /*ad80*/  @!P1 LDG.E.U16 R165, desc[UR16][R4.64] ;  /* 0x0000001004a59981 */ /* 0x0000e2000c1e1500 */
[----:B------:R-:W-:Y:S01]  /*ad90*/  ISETP.GE.AND P1, PT, R161, UR18, PT ;  /* 0x00000012a1007c0c */ /* 0x000fe2000bf26270 */
[----:B0-----:R-:W-:Y:S01]  /*ada0*/  IMAD.WIDE R4, R7, 0x2, R2 ;  /* 0x0000000207047825 */ /* 0x001fe200078e0202 */
[C---:B------:R-:W-:Y:S02]  /*adb0*/  LOP3.LUT R7, R0.reuse, 0x4, RZ, 0xfc, !PT ;  /* 0x0000000400077812 */ /* 0x040fe400078efcff */
[C---:B------:R-:W-:Y:S02]  /*adc0*/  LOP3.LUT R161, R0.reuse, 0x6, RZ, 0xfc, !PT ;  /* 0x0000000600a17812 */ /* 0x040fe400078efcff */
[----:B------:R0:W3:Y:S01]  /*add0*/  @!P0 LDG.E.U16 R16, desc[UR16][R4.64] ;  /* 0x0000001004108981 */ /* 0x0000e2000c1e1500 */
[----:B------:R-:W-:Y:S01]  /*ade0*/  IMAD R7, R7, UR5, RZ ;  /* 0x0000000507077c24 */ /* 0x000fe2000f8e02ff */
[----:B------:R-:W-:Y:S01]  /*adf0*/  ISETP.GE.AND P0, PT, R161, UR18, PT ;  /* 0x00000012a1007c0c */ /* 0x000fe2000bf06270 */
[----:B------:R-:W-:Y:S01]  /*ae00*/  ULDC UR5, c[0x0][0x238] ;  /* 0x00008e0000057ab9 */ /* 0x000fe20000000800 */
[----:B------:R-:W-:Y:S01]  /*ae10*/  PRMT R15, RZ, 0x7610, R15 ;  /* 0x00007610ff0f7816 */ /* 0x000fe2000000000f */
[----:B0-----:R-:W-:Y:S01]  /*ae20*/  IMAD.WIDE R4, R7, 0x2, R2 ;  /* 0x0000000207047825 */ /* 0x001fe200078e0202 */
[----:B------:R-:W-:-:S02]  /*ae30*/  LOP3.LUT R7, R0, 0x6, RZ, 0xfc, !PT ;  /* 0x0000000600077812 */ /* 0x000fc400078efcff */
[C---:B------:R-:W-:Y:S02]  /*ae40*/  LOP3.LUT R161, R0.reuse, 0x8, RZ, 0xfc, !PT ;  /* 0x0000000800a17812 */ /* 0x040fe400078efcff */
[----:B------:R0:W3:Y:S01]  /*ae50*/  @!P1 LDG.E.U16 R15, desc[UR16][R4.64] ;  /* 0x00000010040f9981 */ /* 0x0000e2000c1e1500 */
[----:B------:R-:W-:Y:S01]  /*ae60*/  IMAD R7, R7, UR5, RZ ;  /* 0x0000000507077c24 */ /* 0x000fe2000f8e02ff */
[----:B------:R-:W-:Y:S01]  /*ae70*/  PRMT R21, RZ, 0x7610, R21 ;  /* 0x00007610ff157816 */ /* 0x000fe20000000015 */
[----:B------:R-:W-:Y:S01]  /*ae80*/  ULDC UR5, c[0x0][0x238] ;  /* 0x00008e0000057ab9 */ /* 0x000fe20000000800 */
[C---:B------:R-:W-:Y:S01]  /*ae90*/  ISETP.GE.AND P1, PT, R161.reuse, UR18, PT ;  /* 0x00000012a1007c0c */ /* 0x040fe2000bf26270 */
[----:B------:R-:W-:Y:S01]  /*aea0*/  IMAD R161, R161, UR5, RZ ;  /* 0x00000005a1a17c24 */ /* 0x000fe2000f8e02ff */
[----:B------:R-:W-:Y:S01]  /*aeb0*/  PRMT R160, RZ, 0x7610, R160 ;  /* 0x00007610ffa07816 */ /* 0x000fe200000000a0 */
[----:B------:R-:W-:Y:S01]  /*aec0*/  ULDC UR5, c[0x0][0x238] ;  /* 0x00008e0000057ab9 */ /* 0x000fe20000000800 */
[----:B0-----:R-:W-:Y:S01]  /*aed0*/  IMAD.WIDE R4, R7, 0x2, R2 ;  /* 0x0000000207047825 */ /* 0x001fe200078e0202 */
[----:B------:R-:W-:-:S04]  /*aee0*/  LOP3.LUT R7, R0, 0xa, RZ, 0xfc, !PT ;  /* 0x0000000a00077812 */ /* 0x000fc800078efcff */
[----:B------:R0:W3:Y:S01]  /*aef0*/  @!P0 LDG.E.U16 R21, desc[UR16][R4.64] ;  /* 0x0000001004158981 */ /* 0x0000e2000c1e1500 */
[----:B------:R-:W-:Y:S02]  /*af00*/  ISETP.GE.AND P0, PT, R7, UR18, PT ;  /* 0x0000001207007c0c */ /* 0x000fe4000bf06270 */
[C---:B------:R-:W-:Y:S01]  /*af10*/  LOP3.LUT R7, R0.reuse, 0x10, RZ, 0xfc, !PT ;  /* 0x0000001000077812 */ /* 0x040fe200078efcff */
[----:B0-----:R-:W-:Y:S01]  /*af20*/  IMAD.WIDE R4, R161, 0x2, R2 ;  /* 0x00000002a1047825 */ /* 0x001fe200078e0202 */
[C---:B------:R-:W-:Y:S02]  /*af30*/  LOP3.LUT R161, R0.reuse, 0xa, RZ, 0xfc, !PT ;  /* 0x0000000a00a17812 */ /* 0x040fe400078efcff */
[----:B------:R-:W-:Y:S02]  /*af40*/  PRMT R11, RZ, 0x7610, R11 ;  /* 0x00007610ff0b7816 */ /* 0x000fe4000000000b */
[----:B------:R0:W3:Y:S01]  /*af50*/  @!P1 LDG.E.U16 R160, desc[UR16][R4.64] ;  /* 0x0000001004a09981 */ /* 0x0000e2000c1e1500 */
[----:B------:R-:W-:Y:S01]  /*af60*/  IMAD R161, R161, UR7, RZ ;  /* 0x00000007a1a17c24 */ /* 0x000fe2000f8e02ff */
[C---:B------:R-:W-:Y:S01]  /*af70*/  ISETP.GE.AND P1, PT, R7.reuse, UR18, PT ;  /* 0x0000001207007c0c */ /* 0x040fe2000bf26270 */
[----:B------:R-:W-:Y:S01]  /*af80*/  IMAD R7, R7, UR5, RZ ;  /* 0x0000000507077c24 */ /* 0x000fe2000f8e02ff */
[----:B------:R-:W-:Y:S01]  /*af90*/  PRMT R159, RZ, 0x7610, R159 ;  /* 0x00007610ff9f7816 */ /* 0x000fe2000000009f */
[----:B------:R-:W-:Y:S01]  /*afa0*/  ULDC UR7, c[0x0][0x238] ;  /* 0x00008e0000077ab9 */ /* 0x000fe20000000800 */
[----:B------:R-:W-:Y:S01]  /*afb0*/  LOP3.LUT R6, R0, 0x20, RZ, 0xfc, !PT ;  /* 0x0000002000067812 */ /* 0x000fe200078efcff */
[----:B------:R-:W-:Y:S01]  /*afc0*/  ULDC UR5, c[0x0][0x238] ;  /* 0x00008e0000057ab9 */ /* 0x000fe20000000800 */
[----:B0-----:R-:W-:-:S05]  /*afd0*/  IMAD.WIDE R4, R161, 0x2, R2 ;  /* 0x00000002a1047825 */ /* 0x001fca00078e0202 */
[----:B------:R0:W3:Y:S02]  /*afe0*/  @!P0 LDG.E.U16 R11, desc[UR16][R4.64] ;  /* 0x00000010040b8981 */ /* 0x0000e4000c1e1500 */
[----:B0-----:R-:W-:Y:S01]  /*aff0*/  IMAD.WIDE R4, R7, 0x2, R2 ;  /* 0x0000000207047825 */ /* 0x001fe200078e0202 */
[----:B------:R-:W-:-:S04]  /*b000*/  LOP3.LUT R7, R0, 0x18, RZ, 0xfc, !PT ;  /* 0x0000001800077812 */ /* 0x000fc800078efcff */
[----:B------:R0:W3:Y:S01]  /*b010*/  @!P1 LDG.E.U16 R159, desc[UR16][R4.64] ;  /* 0x00000010049f9981 */ /* 0x0000e2000c1e1500 */
[----:B------:R-:W-:Y:S01]  /*b020*/  IMAD R7, R7, UR7, RZ ;  /* 0x0000000707077c24 */ /* 0x000fe2000f8e02ff */
[----:B------:R-:W-:Y:S01]  /*b030*/  PRMT R156, RZ, 0x7610, R156 ;  /* 0x00007610ff9c7816 */ /* 0x000fe2000000009c */
[----:B------:R-:W-:Y:S01]  /*b040*/  IMAD R6, R6, UR5, RZ ;  /* 0x0000000506067c24 */ /* 0x000fe2000f8e02ff */
[----:B------:R-:W-:Y:S01]  /*b050*/  PRMT R154, RZ, 0x7610, R154 ;  /* 0x00007610ff9a7816 */ /* 0x000fe2000000009a */
[----:B------:R-:W-:Y:S01]  /*b060*/  ULDC UR5, c[0x0][0x238] ;  /* 0x00008e0000057ab9 */ /* 0x000fe20000000800 */
[----:B------:R-:W-:Y:S01]  /*b070*/  PRMT R152, RZ, 0x7610, R152 ;  /* 0x00007610ff987816 */ /* 0x000fe20000000098 */
[----:B------:R-:W-:Y:S01]  /*b080*/  ULDC UR7, c[0x0][0x238] ;  /* 0x00008e0000077ab9 */ /* 0x000fe20000000800 */
[----:B0-----:R-:W-:-:S04]  /*b090*/  LOP3.LUT R4, R0, 0x18, RZ, 0xfc, !PT ;  /* 0x0000001800047812 */ /* 0x001fc800078efcff */
[----:B------:R-:W-:Y:S02]  /*b0a0*/  ISETP.GE.AND P0, PT, R4, UR18, PT ;  /* 0x0000001204007c0c */ /* 0x000fe4000bf06270 */
[----:B------:R-:W-:-:S04]  /*b0b0*/  LOP3.LUT R4, R0, 0x20, RZ, 0xfc, !PT ;  /* 0x0000002000047812 */ /* 0x000fc800078efcff */
[----:B------:R-:W-:Y:S01]  /*b0c0*/  ISETP.GE.AND P1, PT, R4, UR18, PT ;  /* 0x0000001204007c0c */ /* 0x000fe2000bf26270 */
[----:B------:R-:W-:-:S06]  /*b0d0*/  IMAD.WIDE R4, R7, 0x2, R2 ;  /* 0x0000000207047825 */ /* 0x000fcc00078e0202 */
[----:B------:R0:W3:Y:S02]  /*b0e0*/  @!P0 LDG.E.U16 R156, desc[UR16][R4.64] ;  /* 0x00000010049c8981 */ /* 0x0000e4000c1e1500 */
[----:B0-----:R-:W-:Y:S01]  /*b0f0*/  IMAD.WIDE R4, R6, 0x2, R2 ;  /* 0x0000000206047825 */ /* 0x001fe200078e0202 */
[----:B------:R-:W-:-:S04]  /*b100*/  LOP3.LUT R6, R0, 0x28, RZ, 0xfc, !PT ;  /* 0x0000002800067812 */ /* 0x000fc800078efcff */
[----:B------:R0:W3:Y:S01]  /*b110*/  @!P1 LDG.E.U16 R154, desc[UR16][R4.64] ;  /* 0x00000010049a9981 */ /* 0x0000e2000c1e1500 */
[----:B------:R-:W-:Y:S01]  /*b120*/  IMAD R6, R6, UR5, RZ ;  /* 0x0000000506067c24 */ /* 0x000fe2000f8e02ff */
[----:B------:R-:W-:Y:S01]  /*b130*/  ULDC UR5, c[0x0][0x238] ;  /* 0x00008e0000057ab9 */ /* 0x000fe20000000800 */
[----:B0-----:R-:W-:-:S04]  /*b140*/  LOP3.LUT R4, R0, 0x28, RZ, 0xfc, !PT ;  /* 0x0000002800047812 */ /* 0x001fc800078efcff */
[----:B------:R-:W-:Y:S02]  /*b150*/  ISETP.GE.AND P0, PT, R4, UR18, PT ;  /* 0x0000001204007c0c */ /* 0x000fe4000bf06270 */
[----:B------:R-:W-:-:S04]  /*b160*/  LOP3.LUT R4, R0, 0x30, RZ, 0xfc, !PT ;  /* 0x0000003000047812 */ /* 0x000fc800078efcff */
[----:B------:R-:W-:Y:S01]  /*b170*/  ISETP.GE.AND P1, PT, R4, UR18, PT ;  /* 0x0000001204007c0c */ /* 0x000fe2000bf26270 */
[----:B------:R-:W-:Y:S01]  /*b180*/  IMAD.WIDE R4, R6, 0x2, R2 ;  /* 0x0000000206047825 */ /* 0x000fe200078e0202 */
[C---:B------:R-:W-:Y:S02]  /*b190*/  LOP3.LUT R6, R0.reuse, 0x30, RZ, 0xfc, !PT ;  /* 0x0000003000067812 */ /* 0x040fe400078efcff */
[----:B------:R-:W-:-:S03]  /*b1a0*/  LOP3.LUT R7, R0, 0xc, RZ, 0xfc, !PT ;  /* 0x0000000c00077812 */ /* 0x000fc600078efcff */
[----:B------:R-:W-:Y:S01]  /*b1b0*/  IMAD R6, R6, UR5, RZ ;  /* 0x0000000506067c24 */ /* 0x000fe2000f8e02ff */
[----:B------:R0:W3:Y:S01]  /*b1c0*/  @!P0 LDG.E.U16 R152, desc[UR16][R4.64] ;  /* 0x0000001004988981 */ /* 0x0000e2000c1e1500 */
        /* <DEDUP_REMOVED lines=12> */
[----:B------:R-:W-:Y:S02]  /*b290*/  LOP3.LUT R7, R0, 0x12, RZ, 0xfc, !PT ;  /* 0x0000001200077812 */ /* 0x000fe400078efcff */
[----:B------:R-:W-:Y:S02]  /*b2a0*/  PRMT R9, RZ, 0x7610, R9 ;  /* 0x00007610ff097816 */ /* 0x000fe40000000009 */
[----:B------:R0:W3:Y:S01]  /*b2b0*/  @!P0 LDG.E.U16 R14, desc[UR16][R4.64] ;  /* 0x00000010040e8981 */ /* 0x0000e2000c1e1500 */
[----:B------:R-:W-:Y:S01]  /*b2c0*/  IMAD R7, R7, UR7, RZ ;  /* 0x0000000707077c24 */ /* 0x000fe2000f8e02ff */
[C---:B------:R-:W-:Y:S01]  /*b2d0*/  ISETP.GE.AND P0, PT, R6.reuse, UR18, PT ;  /* 0x0000001206007c0c */ /* 0x040fe2000bf06270 */
[----:B------:R-:W-:Y:S01]  /*b2e0*/  IMAD R6, R6, UR5, RZ ;  /* 0x0000000506067c24 */ /* 0x000fe2000f8e02ff */
[----:B------:R-:W-:Y:S01]  /*b2f0*/  PRMT R23, RZ, 0x7610, R23 ;  /* 0x00007610ff177816 */ /* 0x000fe20000000017 */
[----:B------:R-:W-:Y:S01]  /*b300*/  ULDC UR7, c[0x0][0x238] ;  /* 0x00008e0000077ab9 */ /* 0x000fe20000000800 */
[----:B------:R-:W-:Y:S01]  /*b310*/  PRMT R155, RZ, 0x7610, R155 ;  /* 0x00007610ff9b7816 */ /* 0x000fe2000000009b */
[----:B------:R-:W-:Y:S01]  /*b320*/  ULDC UR5, c[0x0][0x238] ;  /* 0x00008e0000057ab9 */ /* 0x000fe20000000800 */
[----:B0-----:R-:W-:-:S05]  /*b330*/  IMAD.WIDE R4, R7, 0x2, R2 ;  /* 0x0000000207047825 */ /* 0x001fca00078e0202 */
[----:B------:R0:W3:Y:S01]  /*b340*/  @!P1 LDG.E.U16 R9, desc[UR16][R4.64] ;  /* 0x0000001004099981 */ /* 0x0000e2000c1e1500 */
[----:B------:R-:W-:Y:S01]  /*b350*/  LOP3.LUT R7, R0, 0x16, RZ, 0xfc, !PT ;  /* 0x0000001600077812 */ /* 0x000fe200078efcff */
[----:B0-----:R-:W-:-:S05]  /*b360*/  IMAD.WIDE R4, R6, 0x2, R2 ;  /* 0x0000000206047825 */ /* 0x001fca00078e0202 */
[----:B------:R0:W3:Y:S01]  /*b370*/  @!P0 LDG.E.U16 R23, desc[UR16][R4.64] ;  /* 0x0000001004178981 */ /* 0x0000e2000c1e1500 */
[----:B------:R-:W-:Y:S01]  /*b380*/  IMAD R7, R7, UR7, RZ ;  /* 0x0000000707077c24 */ /* 0x000fe2000f8e02ff */
[C---:B------:R-:W-:Y:S01]  /*b390*/  LOP3.LUT R6, R0.reuse, 0x1a, RZ, 0xfc, !PT ;  /* 0x0000001a00067812 */ /* 0x040fe200078efcff */
[----:B------:R-:W-:Y:S01]  /*b3a0*/  ULDC UR7, c[0x0][0x238] ;  /* 0x00008e0000077ab9 */ /* 0x000fe20000000800 */
[----:B0-----:R-:W-:-:S04]  /*b3b0*/  LOP3.LUT R4, R0, 0x16, RZ, 0xfc, !PT ;  /* 0x0000001600047812 */ /* 0x001fc800078efcff */
[----:B------:R-:W-:Y:S02]  /*b3c0*/  ISETP.GE.AND P0, PT, R4, UR18, PT ;  /* 0x0000001204007c0c */ /* 0x000fe4000bf06270 */
[----:B------:R-:W-:-:S04]  /*b3d0*/  LOP3.LUT R4, R0, 0x1a, RZ, 0xfc, !PT ;  /* 0x0000001a00047812 */ /* 0x000fc800078efcff */
[----:B------:R-:W-:Y:S01]  /*b3e0*/  ISETP.GE.AND P1, PT, R4, UR18, PT ;  /* 0x0000001204007c0c */ /* 0x000fe2000bf26270 */
[----:B------:R-:W-:Y:S01]  /*b3f0*/  IMAD.WIDE R4, R7, 0x2, R2 ;  /* 0x0000000207047825 */ /* 0x000fe200078e0202 */
[----:B------:R-:W-:-:S03]  /*b400*/  PRMT R8, RZ, 0x7610, R8 ;  /* 0x00007610ff087816 */ /* 0x000fc60000000008 */
[----:B------:R-:W-:Y:S01]  /*b410*/  IMAD R6, R6, UR5, RZ ;  /* 0x0000000506067c24 */ /* 0x000fe2000f8e02ff */
[----:B------:R-:W-:Y:S01]  /*b420*/  LOP3.LUT R7, R0, 0x22, RZ, 0xfc, !PT ;  /* 0x0000002200077812 */ /* 0x000fe200078efcff */
[----:B------:R0:W3:Y:S01]  /*b430*/  @!P0 LDG.E.U16 R155, desc[UR16][R4.64] ;  /* 0x00000010049b8981 */ /* 0x0000e2000c1e1500 */
[----:B------:R-:W-:Y:S01]  /*b440*/  PRMT R10, RZ, 0x7610, R10 ;  /* 0x00007610ff0a7816 */ /* 0x000fe2000000000a */
[----:B------:R-:W-:Y:S01]  /*b450*/  ULDC UR5, c[0x0][0x238] ;  /* 0x00008e0000057ab9 */ /* 0x000fe20000000800 */
        /* <DEDUP_REMOVED lines=19> */
[----:B0-----:R-:W-:-:S04]  /*b590*/  LOP3.LUT R4, R0, 0x32, RZ, 0xfc, !PT ;  /* 0x0000003200047812 */ /* 0x001fc800078efcff */
[----:B------:R-:W-:Y:S02]  /*b5a0*/  ISETP.GE.AND P1, PT, R4, UR18, PT ;  /* 0x0000001204007c0c */ /* 0x000fe4000bf26270 */
[C---:B------:R-:W-:Y:S02]  /*b5b0*/  LOP3.LUT R4, R0.reuse, 0x1c, RZ, 0xfc, !PT ;  /* 0x0000001c00047812 */ /* 0x040fe400078efcff */
[----:B------:R-:W-:Y:S02]  /*b5c0*/  LOP3.LUT R6, R0, 0x1c, RZ, 0xfc, !PT ;  /* 0x0000001c00067812 */ /* 0x000fe400078efcff */
[----:B------:R-:W-:Y:S01]  /*b5d0*/  ISETP.GE.AND P0, PT, R4, UR18, PT ;  /* 0x0000001204007c0c */ /* 0x000fe2000bf06270 */
[----:B------:R-:W-:Y:S01]  /*b5e0*/  IMAD.WIDE R4, R7, 0x2, R2 ;  /* 0x0000000207047825 */ /* 0x000fe200078e0202 */
[----:B------:R-:W-:-:S03]  /*b5f0*/  PRMT R22, RZ, 0x7610, R22 ;  /* 0x00007610ff167816 */ /* 0x000fc60000000016 */
[----:B------:R-:W-:Y:S01]  /*b600*/  IMAD R6, R6, UR5, RZ ;  /* 0x0000000506067c24 */ /* 0x000fe2000f8e02ff */
[----:B------:R-:W-:Y:S01]  /*b610*/  ULDC UR5, c[0x0][0x238] ;  /* 0x00008e0000057ab9 */ /* 0x000fe20000000800 */
[----:B------:R0:W3:Y:S02]  /*b620*/  @!P1 LDG.E.U16 R12, desc[UR16][R4.64] ;  /* 0x00000010040c9981 */ /* 0x0000e4000c1e1500 */
[----:B0-----:R-:W-:Y:S01]  /*b630*/  IMAD.WIDE R4, R6, 0x2, R2 ;  /* 0x0000000206047825 */ /* 0x001fe200078e0202 */
[----:B------:R-:W-:-:S04]  /*b640*/  LOP3.LUT R6, R0, 0x24, RZ, 0xfc, !PT ;  /* 0x0000002400067812 */ /* 0x000fc800078efcff */
[----:B------:R0:W3:Y:S01]  /*b650*/  @!P0 LDG.E.U16 R22, desc[UR16][R4.64] ;  /* 0x0000001004168981 */ /* 0x0000e2000c1e1500 */
[----:B------:R-:W-:Y:S01]  /*b660*/  IMAD R6, R6, UR5, RZ ;  /* 0x0000000506067c24 */ /* 0x000fe2000f8e02ff */
[----:B------:R-:W-:Y:S01]  /*b670*/  PRMT R172, RZ, 0x7610, R172 ;  /* 0x00007610ffac7816 */ /* 0x000fe200000000ac */
[----:B------:R-:W-:Y:S01]  /*b680*/  ULDC UR5, c[0x0][0x238] ;  /* 0x00008e0000057ab9 */ /* 0x000fe20000000800 */
[----:B0-----:R-:W-:-:S04]  /*b690*/  LOP3.LUT R4, R0, 0x24, RZ, 0xfc, !PT ;  /* 0x0000002400047812 */ /* 0x001fc800078efcff */
[----:B------:R-:W-:Y:S02]  /*b6a0*/  ISETP.GE.AND P0, PT, R4, UR18, PT ;  /* 0x0000001204007c0c */ /* 0x000fe4000bf06270 */
[----:B------:R-:W-:-:S04]  /*b6b0*/  LOP3.LUT R4, R0, 0x26, RZ, 0xfc, !PT ;  /* 0x0000002600047812 */ /* 0x000fc800078efcff */
[----:B------:R-:W-:Y:S01]  /*b6c0*/  ISETP.GE.AND P1, PT, R4, UR18, PT ;  /* 0x0000001204007c0c */ /* 0x000fe2000bf26270 */
[----:B------:R-:W-:Y:S01]  /*b6d0*/  IMAD.WIDE R4, R6, 0x2, R2 ;  /* 0x0000000206047825 */ /* 0x000fe200078e0202 */
[----:B------:R-:W-:Y:S02]  /*b6e0*/  LOP3.LUT R6, R0, 0x26, RZ, 0xfc, !PT ;  /* 0x0000002600067812 */ /* 0x000fe400078efcff */
[----:B------:R-:W-:-:S03]  /*b6f0*/  PRMT R158, RZ, 0x7610, R158 ;  /* 0x00007610ff9e7816 */ /* 0x000fc6000000009e */
[----:B------:R-:W-:Y:S01]  /*b700*/  IMAD R6, R6, UR5, RZ ;  /* 0x0000000506067c24 */ /* 0x000fe2000f8e02ff */
[----:B------:R0:W3:Y:S01]  /*b710*/  @!P0 LDG.E.U16 R172, desc[UR16][R4.64] ;  /* 0x0000001004ac8981 */ /* 0x0000e2000c1e1500 */
[----:B------:R-:W-:Y:S02]  /*b720*/  ULDC UR5, c[0x0][0x238] ;  /* 0x00008e0000057ab9 */ /* 0x000fe40000000800 */
[----:B0-----:R-:W-:-:S05]  /*b730*/  IMAD.WIDE R4, R6, 0x2, R2 ;  /* 0x0000000206047825 */ /* 0x001fca00078e0202 */
[----:B------:R0:W3:Y:S02]  /*b740*/  @!P1 LDG.E.U16 R158, desc[UR16][R4.64] ;  /* 0x00000010049e9981 */ /* 0x0000e4000c1e1500 */
[----:B0-----:R-:W-:-:S04]  /*b750*/  LOP3.LUT R4, R0, 0x2c, RZ, 0xfc, !PT ;  /* 0x0000002c00047812 */ /* 0x001fc800078efcff */
[----:B------:R-:W-:Y:S02]  /*b760*/  ISETP.GE.AND P0, PT, R4, UR18, PT ;  /* 0x0000001204007c0c */ /* 0x000fe4000bf06270 */
[----:B------:R-:W-:Y:S02]  /*b770*/  LOP3.LUT R4, R0, 0x34, RZ, 0xfc, !PT ;  /* 0x0000003400047812 */ /* 0x000fe400078efcff */
[----:B------:R-:W3:Y:S01]  /*b780*/  LDL.LU R0, [R1+0x424] ;  /* 0x0004240001007983 */ /* 0x000ee20000300800 */
[----:B------:R-:W0:Y:S01]  /*b790*/  S2R R7, SR_TID.X ;  /* 0x0000000000077919 */ /* 0x000e220000002100 */
[----:B------:R-:W-:Y:S02]  /*b7a0*/  ISETP.GE.AND P1, PT, R4, UR18, PT ;  /* 0x0000001204007c0c */ /* 0x000fe4000bf26270 */
[----:B------:R-:W-:Y:S01]  /*b7b0*/  PRMT R17, RZ, 0x7610, R17 ;  /* 0x00007610ff117816 */ /* 0x000fe20000000011 */
[----:B------:R-:W3:Y:S01]  /*b7c0*/  LDL R161, [R1+0x3f4] ;  /* 0x0003f40001a17983 */ /* 0x000ee20000100800 */
[----:B0-----:R-:W-:-:S04]  /*b7d0*/  SHF.R.U32.HI R6, RZ, 0x6, R7 ;  /* 0x00000006ff067819 */ /* 0x001fc80000011607 */
[----:B------:R-:W-:-:S04]  /*b7e0*/  SGXT.U32 R6, R6, 0x1 ;  /* 0x000000010606781a */ /* 0x000fc80000000000 */
[----:B------:R-:W-:-:S05]  /*b7f0*/  LOP3.LUT R6, R6, 0x2c, RZ, 0xfc, !PT ;  /* 0x0000002c06067812 */ /* 0x000fca00078efcff */
[----:B------:R-:W-:Y:S01]  /*b800*/  IMAD R6, R6, UR5, RZ ;  /* 0x0000000506067c24 */ /* 0x000fe2000f8e02ff */
[----:B------:R-:W-:-:S03]  /*b810*/  ULDC UR5, c[0x0][0x238] ;  /* 0x00008e0000057ab9 */ /* 0x000fc60000000800 */
[----:B------:R-:W-:Y:S01]  /*b820*/  IMAD.WIDE R4, R6, 0x2, R2 ;  /* 0x0000000206047825 */ /* 0x000fe200078e0202 */
[----:B------:R-:W-:-:S04]  /*b830*/  SHF.R.U32.HI R6, RZ, 0x6, R7 ;  /* 0x00000006ff067819 */ /* 0x000fc80000011607 */
[----:B------:R-:W-:Y:S01]  /*b840*/  SGXT.U32 R6, R6, 0x1 ;  /* 0x000000010606781a */ /* 0x000fe20000000000 */
[----:B------:R0:W3:Y:S03]  /*b850*/  @!P0 LDG.E.U16 R17, desc[UR16][R4.64] ;  /* 0x0000001004118981 */ /* 0x0000e6000c1e1500 */
[----:B------:R-:W-:Y:S02]  /*b860*/  LOP3.LUT R6, R6, 0x34, RZ, 0xfc, !PT ;  /* 0x0000003406067812 */ /* 0x000fe400078efcff */
[----:B------:R-:W-:-:S03]  /*b870*/  PRMT R19, RZ, 0x7610, R19 ;  /* 0x00007610ff137816 */ /* 0x000fc60000000013 */
[----:B------:R-:W-:-:S04]  /*b880*/  IMAD R6, R6, UR5, RZ ;  /* 0x0000000506067c24 */ /* 0x000fc8000f8e02ff */
[----:B0-----:R-:W-:-:S05]  /*b890*/  IMAD.WIDE R4, R6, 0x2, R2 ;  /* 0x0000000206047825 */ /* 0x001fca00078e0202 */
[----:B------:R0:W3:Y:S01]  /*b8a0*/  @!P1 LDG.E.U16 R19, desc[UR16][R4.64] ;  /* 0x0000001004139981 */ /* 0x0000e2000c1e1500 */
[----:B------:R-:W-:-:S04]  /*b8b0*/  LOP3.LUT R6, R7, 0x3f, RZ, 0xc0, !PT ;  /* 0x0000003f07067812 */ /* 0x000fc800078ec0ff */
[----:B------:R-:W-:Y:S02]  /*b8c0*/  ISETP.GE.AND P0, PT, R6, UR18, PT ;  /* 0x0000001206007c0c */ /* 0x000fe4000bf06270 */
[----:B--2---:R-:W-:Y:S02]  /*b8d0*/  IADD3 R6, P1, R240, R252, RZ ;  /* 0x000000fcf0067210 */ /* 0x004fe40007f3e0ff */
[----:B0-----:R-:W-:-:S03]  /*b8e0*/  PRMT R4, RZ, 0x7610, R4 ;  /* 0x00007610ff047816 */ /* 0x001fc60000000004 */
[----:B----45:R-:W-:Y:S01]  /*b8f0*/  IMAD.X R7, R241, 0x1, R251, P1 ;  /* 0x00000001f1077824 */ /* 0x030fe200008e06fb */
[----:B------:R-:W-:Y:S06]  /*b900*/  BAR.SYNC.DEFER_BLOCKING 0x0 ;  /* 0x0000000000007b1d */ /* 0x000fec0000010000 */
[----:B------:R-:W-:Y:S04]  /*b910*/  STL.64 [R1+0x6b0], R2 ;  /* 0x0006b00201007387 */ /* 0x000fe80000100a00 */
[----:B------:R-:W2:Y:S04]  /*b920*/  LDL R174, [R1+0x3e4] ;  /* 0x0003e40001ae7983 */ /* 0x000ea80000100800 */
[----:B------:R3:W4:Y:S02]  /*b930*/  @!P0 LDG.E.U16 R4, desc[UR16][R6.64] ;  /* 0x0000001006048981 */ /* 0x000724000c1e1500 */
[----:B---3--:R-:W-:-:S02]  /*b940*/  IADD3 R6, P1, R0, R252, RZ ;  /* 0x000000fc00067210 */ /* 0x008fc40007f3e0ff */
[----:B------:R0:W-:Y:S04]  /*b950*/  STL [R1+0x760], R0 ;  /* 0x0007600001007387 */ /* 0x0001e80000100800 */
[----:B0-----:R-:W3:Y:S01]  /*b960*/  LDL.LU R0, [R1+0x20c] ;  /* 0x00020c0001007983 */ /* 0x001ee20000300800 */
[----:B------:R-:W-:Y:S01]  /*b970*/  PRMT R170, RZ, 0x7610, R170 ;  /* 0x00007610ffaa7816 */ /* 0x000fe200000000aa */
[----:B------:R-:W-:Y:S02]  /*b980*/  IMAD.X R7, R249, 0x1, R251, P1 ;  /* 0x00000001f9077824 */ /* 0x000fe400008e06fb */
[----:B------:R0:W-:Y:S04]  /*b990*/  STL [R1+0x770], R249 ;  /* 0x000770f901007387 */ /* 0x0001e80000100800 */
[----:B------:R1:W4:Y:S04]  /*b9a0*/  @!P0 LDG.E.U16 R170, desc[UR16][R6.64] ;  /* 0x0000001006aa8981 */ /* 0x000328000c1e1500 */
[----:B------:R-:W4:Y:S04]  /*b9b0*/  LDL R3, [R1+0x3d4] ;  /* 0x0003d40001037983 */ /* 0x000f280000100800 */
[----:B0-----:R-:W4:Y:S01]  /*b9c0*/  LDL.LU R249, [R1+0x410] ;  /* 0x0004100001f97983 */ /* 0x001f220000300800 */
[----:B-1----:R-:W-:-:S05]  /*b9d0*/  IADD3 R6, P1, R177, R252, RZ ;  /* 0x000000fcb1067210 */ /* 0x002fca0007f3e0ff */
[----:B---3--:R-:W-:Y:S01]  /*b9e0*/  IMAD.X R7, R0, 0x1, R251, P1 ;  /* 0x0000000100077824 */ /* 0x008fe200008e06fb */
[----:B------:R0:W-:Y:S04]  /*b9f0*/  STL [R1+0x788], R0 ;  /* 0x0007880001007387 */ /* 0x0001e80000100800 */
[----:B0-----:R-:W3:Y:S01]  /*ba00*/  LDL.LU R0, [R1+0x1ec] ;  /* 0x0001ec0001007983 */ /* 0x001ee20000300800 */
[----:B------:R-:W-:-:S03]  /*ba10*/  PRMT R171, RZ, 0x7610, R171 ;  /* 0x00007610ffab7816 */ /* 0x000fc600000000ab */
[----:B------:R-:W4:Y:S04]  /*ba20*/  LDL R2, [R1+0x3c4] ;  /* 0x0003c40001027983 */ /* 0x000f280000100800 */
[----:B------:R0:W4:Y:S02]  /*ba30*/  @!P0 LDG.E.U16 R171, desc[UR16][R6.64] ;  /* 0x0000001006ab8981 */ /* 0x000124000c1e1500 */
[----:B0-----:R-:W-:-:S05]  /*ba40*/  IADD3 R6, P1, R176, R252, RZ ;  /* 0x000000fcb0067210 */ /* 0x001fca0007f3e0ff */
[----:B---3--:R-:W-:Y:S01]  /*ba50*/  IMAD.X R7, R0, 0x1, R251, P1 ;  /* 0x0000000100077824 */ /* 0x008fe200008e06fb */
[----:B------:R0:W-:Y:S04]  /*ba60*/  STL [R1+0x7b0], R0 ;  /* 0x0007b00001007387 */ /* 0x0001e80000100800 */
[----:B0-----:R-:W3:Y:S01]  /*ba70*/  LDL.LU R0, [R1+0x1cc] ;  /* 0x0001cc0001007983 */ /* 0x001ee20000300800 */
[----:B------:R-:W-:-:S06]  /*ba80*/  PRMT R168, RZ, 0x7610, R168 ;  /* 0x00007610ffa87816 */ /* 0x000fcc00000000a8 */
[----:B------:R0:W4:Y:S02]  /*ba90*/  @!P0 LDG.E.U16 R168, desc[UR16][R6.64] ;  /* 0x0000001006a88981 */ /* 0x000124000c1e1500 */
[----:B0-----:R-:W-:-:S05]  /*baa0*/  IADD3 R6, P1, R161, R252, RZ ;  /* 0x000000fca1067210 */ /* 0x001fca0007f3e0ff */
[----:B---3--:R-:W-:Y:S01]  /*bab0*/  IMAD.X R7, R0, 0x1, R251, P1 ;  /* 0x0000000100077824 */ /* 0x008fe200008e06fb */
[----:B------:R0:W-:Y:S04]  /*bac0*/  STL [R1+0x7d8], R0 ;  /* 0x0007d80001007387 */ /* 0x0001e80000100800 */
[----:B0-----:R-:W3:Y:S01]  /*bad0*/  LDL.LU R0, [R1+0x1ac] ;  /* 0x0001ac0001007983 */ /* 0x001ee20000300800 */
[----:B------:R-:W-:-:S03]  /*bae0*/  PRMT R167, RZ, 0x7610, R167 ;  /* 0x00007610ffa77816 */ /* 0x000fc600000000a7 */
[----:B------:R-:W4:Y:S04]  /*baf0*/  LDL R179, [R1+0x3b4] ;  /* 0x0003b40001b37983 */ /* 0x000f280000100800 */
[----:B------:R2:W4:Y:S04]  /*bb00*/  @!P0 LDG.E.U16 R167, desc[UR16][R6.64] ;  /* 0x0000001006a78981 */ /* 0x000528000c1e1500 */
[----:B------:R-:W4:Y:S04]  /*bb10*/  LDL R178, [R1+0x3a4] ;  /* 0x0003a40001b27983 */ /* 0x000f280000100800 */
[----:B------:R-:W4:Y:S01]  /*bb20*/  LDL R177, [R1+0x12c] ;  /* 0x00012c0001b17983 */ /* 0x000f220000100800 */
[----:B--2---:R-:W-:-:S05]  /*bb30*/  IADD3 R6, P1, R174, R252, RZ ;  /* 0x000000fcae067210 */ /* 0x004fca0007f3e0ff */
[----:B---3--:R-:W-:Y:S01]  /*bb40*/  IMAD.X R7, R0, 0x1, R251, P1 ;  /* 0x0000000100077824 */ /* 0x008fe200008e06fb */
[----:B------:R0:W-:Y:S04]  /*bb50*/  STL [R1+0x800], R0 ;  /* 0x0008000001007387 */ /* 0x0001e80000100800 */
[----:B0-----:R-:W2:Y:S01]  /*bb60*/  LDL.LU R0, [R1+0x18c] ;  /* 0x00018c0001007983 */ /* 0x001ea20000300800 */
[----:B------:R-:W-:Y:S01]  /*bb70*/  PRMT R164, RZ, 0x7610, R164 ;  /* 0x00007610ffa47816 */ /* 0x000fe200000000a4 */
[----:B------:R-:W-:Y:S01]  /*bb80*/  IMAD.SHL.U32 R5, R175, 0x2, RZ ;  /* 0x00000002af057824 */ /* 0x000fe200078e00ff */
[----:B------:R-:W-:Y:S01]  /*bb90*/  SHF.R.S32.HI R161, RZ, 0x6, R175 ;  /* 0x00000006ffa17819 */ /* 0x000fe200000114af */
[----:B------:R-:W3:Y:S04]  /*bba0*/  LDL R176, [R1+0x394] ;  /* 0x0003940001b07983 */ /* 0x000ee80000100800 */
[----:B------:R4:W3:Y:S04]  /*bbb0*/  @!P0 LDG.E.U16 R164, desc[UR16][R6.64] ;  /* 0x0000001006a48981 */ /* 0x0008e8000c1e1500 */
[----:B------:R-:W3:Y:S01]  /*bbc0*/  LDL R175, [R1+0x10c] ;  /* 0x00010c0001af7983 */ /* 0x000ee20000100800 */
[----:B----4-:R-:W-:-:S02]  /*bbd0*/  IADD3 R6, P1, R3, R252, RZ ;  /* 0x000000fc03067210 */ /* 0x010fc40007f3e0ff */
[----:B------:R-:W-:-:S03]  /*bbe0*/  SGXT R161, R161, 0x1 ;  /* 0x00000001a1a1781a */ /* 0x000fc60000000200 */
[----:B--2---:R-:W-:Y:S01]  /*bbf0*/  IMAD.X R7, R0, 0x1, R251, P1 ;  /* 0x0000000100077824 */ /* 0x004fe200008e06fb */
[----:B------:R0:W-:Y:S04]  /*bc00*/  STL [R1+0x828], R0 ;  /* 0x0008280001007387 */ /* 0x0001e80000100800 */
[----:B0-----:R-:W2:Y:S01]  /*bc10*/  LDL.LU R0, [R1+0x16c] ;  /* 0x00016c0001007983 */ /* 0x001ea20000300800 */
[----:B------:R-:W-:-:S03]  /*bc20*/  LOP3.LUT R161, R161, 0x90, RZ, 0xc0, !PT ;  /* 0x00000090a1a17812 */ /* 0x000fc600078ec0ff */
[----:B------:R-:W4:Y:S01]  /*bc30*/  LDL R174, [R1+0x384] ;  /* 0x0003840001ae7983 */ /* 0x000f220000100800 */
[----:B------:R-:W-:-:S03]  /*bc40*/  LOP3.LUT R161, R161, 0x7e, R5, 0x78, !PT ;  /* 0x0000007ea1a17812 */ /* 0x000fc600078e7805 */
[----:B------:R-:W4:Y:S04]  /*bc50*/  LDL R5, [R1+0xec] ;  /* 0x0000ec0001057983 */ /* 0x000f280000100800 */
[----:B------:R0:W-:Y:S04]  /*bc60*/  STS.U16 [R161+UR6+0x8000], R162 ;  /* 0x008000a2a1007988 */ /* 0x0001e80008000406 */
[----:B------:R-:W4:Y:S01]  /*bc70*/  LDL R3, [R1+0x374] ;  /* 0x0003740001037983 */ /* 0x000f220000100800 */
[----:B0-----:R-:W-:-:S06]  /*bc80*/  PRMT R162, RZ, 0x7610, R162 ;  /* 0x00007610ffa27816 */ /* 0x001fcc00000000a2 */
[----:B------:R0:W4:Y:S02]  /*bc90*/  @!P0 LDG.E.U16 R162, desc[UR16][R6.64] ;  /* 0x0000001006a28981 */ /* 0x000124000c1e1500 */
[----:B0-----:R-:W-:Y:S02]  /*bca0*/  IADD3 R6, P1, R2, R252, RZ ;  /* 0x000000fc02067210 */ /* 0x001fe40007f3e0ff */
[----:B------:R-:W4:Y:S03]  /*bcb0*/  LDL R2, [R1+0xcc] ;  /* 0x0000cc0001027983 */ /* 0x000f260000100800 */
[----:B--2---:R-:W-:Y:S01]  /*bcc0*/  IMAD.X R7, R0, 0x1, R251, P1 ;  /* 0x0000000100077824 */ /* 0x004fe200008e06fb */
[----:B------:R0:W-:Y:S04]  /*bcd0*/  STL [R1+0x848], R0 ;  /* 0x0008480001007387 */ /* 0x0001e80000100800 */
[----:B0-----:R-:W2:Y:S04]  /*bce0*/  LDL.LU R0, [R1+0x14c] ;  /* 0x00014c0001007983 */ /* 0x001ea80000300800 */
[----:B------:R0:W-:Y:S02]  /*bcf0*/  STS.U16 [R161+UR6+0x8400], R160 ;  /* 0x008400a0a1007988 */ /* 0x0001e40008000406 */
[----:B0-----:R-:W-:-:S02]  /*bd00*/  PRMT R160, RZ, 0x7610, R160 ;  /* 0x00007610ffa07816 */ /* 0x001fc400000000a0 */
[----:B------:R0:W-:Y:S04]  /*bd10*/  STS.U16 [R161+UR6+0x8800], R159 ;  /* 0x0088009fa1007988 */ /* 0x0001e80008000406 */
[----:B------:R1:W4:Y:S01]  /*bd20*/  @!P0 LDG.E.U16 R160, desc[UR16][R6.64] ;  /* 0x0000001006a08981 */ /* 0x000322000c1e1500 */
[----:B0-----:R-:W-:Y:S02]  /*bd30*/  PRMT R159, RZ, 0x7610, R159 ;  /* 0x00007610ff9f7816 */ /* 0x001fe4000000009f */
[----:B-1----:R-:W-:Y:S01]  /*bd40*/  IADD3 R6, P1, R179, R252, RZ ;  /* 0x000000fcb3067210 */ /* 0x002fe20007f3e0ff */
[----:B------:R0:W-:Y:S02]  /*bd50*/  STS.U16 [R161+UR6+0x8c00], R156 ;  /* 0x008c009ca1007988 */ /* 0x0001e40008000406 */
[----:B0-----:R-:W-:-:S02]  /*bd60*/  PRMT R156, RZ, 0x7610, R156 ;  /* 0x00007610ff9c7816 */ /* 0x001fc4000000009c */
[----:B------:R0:W-:Y:S02]  /*bd70*/  STS.U16 [R161+UR6+0x9000], R154 ;  /* 0x0090009aa1007988 */ /* 0x0001e40008000406 */
[----:B0-----:R-:W-:Y:S02]  /*bd80*/  PRMT R154, RZ, 0x7610, R154 ;  /* 0x00007610ff9a7816 */ /* 0x001fe4000000009a */
[----:B--2---:R0:W-:Y:S04]  /*bd90*/  STL [R1+0x858], R0 ;  /* 0x0008580001007387 */ /* 0x0041e80000100800 */
[----:B------:R-:W2:Y:S01]  /*bda0*/  LDL R182, [R1+0x364] ;  /* 0x0003640001b67983 */ /* 0x000ea20000100800 */
[----:B------:R-:W-:-:S03]  /*bdb0*/  IMAD.X R7, R0, 0x1, R251, P1 ;  /* 0x0000000100077824 */ /* 0x000fc600008e06fb */
[----:B------:R-:W2:Y:S04]  /*bdc0*/  LDL R181, [R1+0xac] ;  /* 0x0000ac0001b57983 */ /* 0x000ea80000100800 */
[----:B------:R-:W2:Y:S04]  /*bdd0*/  LDL R180, [R1+0x354] ;  /* 0x0003540001b47983 */ /* 0x000ea80000100800 */
[----:B------:R1:W2:Y:S04]  /*bde0*/  @!P0 LDG.E.U16 R159, desc[UR16][R6.64] ;  /* 0x00000010069f8981 */ /* 0x0002a8000c1e1500 */
[----:B------:R-:W2:Y:S04]  /*bdf0*/  LDL R179, [R1+0x8c] ;  /* 0x00008c0001b37983 */ /* 0x000ea80000100800 */
[----:B0-----:R-:W2:Y:S01]  /*be00*/  LDL R0, [R1+0x6c] ;  /* 0x00006c0001007983 */ /* 0x001ea20000100800 */
[----:B-1----:R-:W-:-:S03]  /*be10*/  IADD3 R6, P1, R178, R252, RZ ;  /* 0x000000fcb2067210 */ /* 0x002fc60007f3e0ff */
[----:B------:R-:W2:Y:S02]  /*be20*/  LDL R178, [R1+0x344] ;  /* 0x0003440001b27983 */ /* 0x000ea40000100800 */
[----:B------:R-:W-:Y:S02]  /*be30*/  IMAD.X R7, R177, 0x1, R251, P1 ;  /* 0x00000001b1077824 */ /* 0x000fe400008e06fb */
[----:B------:R0:W-:Y:S04]  /*be40*/  STS.U16 [R161+UR6+0x9400], R152 ;  /* 0x00940098a1007988 */ /* 0x0001e80008000406 */
[----:B------:R3:W2:Y:S04]  /*be50*/  @!P0 LDG.E.U16 R156, desc[UR16][R6.64] ;  /* 0x00000010069c8981 */ /* 0x0006a8000c1e1500 */
[----:B------:R1:W-:Y:S04]  /*be60*/  STS.U16 [R161+UR6+0x9800], R20 ;  /* 0x00980014a1007988 */ /* 0x0003e80008000406 */
[----:B------:R-:W2:Y:S01]  /*be70*/  LDL R177, [R1+0x4c] ;  /* 0x00004c0001b17983 */ /* 0x000ea20000100800 */
[----:B---3--:R-:W-:-:S02]  /*be80*/  IADD3 R6, P1, R176, R252, RZ ;  /* 0x000000fcb0067210 */ /* 0x008fc40007f3e0ff */
[----:B0-----:R-:W-:Y:S01]  /*be90*/  PRMT R152, RZ, 0x7610, R152 ;  /* 0x00007610ff987816 */ /* 0x001fe20000000098 */
[----:B------:R0:W-:Y:S02]  /*bea0*/  STS.U16 [R161+UR6+0x9c00], R18 ;  /* 0x009c0012a1007988 */ /* 0x0001e40008000406 */
[----:B------:R-:W-:Y:S01]  /*beb0*/  IMAD.X R7, R175, 0x1, R251, P1 ;  /* 0x00000001af077824 */ /* 0x000fe200008e06fb */
[----:B-1----:R-:W-:Y:S01]  /*bec0*/  PRMT R20, RZ, 0x7610, R20 ;  /* 0x00007610ff147816 */ /* 0x002fe20000000014 */
[----:B------:R-:W3:Y:S04]  /*bed0*/  LDL R176, [R1+0x324] ;  /* 0x0003240001b07983 */ /* 0x000ee80000100800 */
[----:B------:R4:W3:Y:S01]  /*bee0*/  @!P0 LDG.E.U16 R154, desc[UR16][R6.64] ;  /* 0x00000010069a8981 */ /* 0x0008e2000c1e1500 */
[----:B0-----:R-:W-:-:S03]  /*bef0*/  PRMT R18, RZ, 0x7610, R18 ;  /* 0x00007610ff127816 */ /* 0x001fc60000000012 */
[----:B------:R-:W3:Y:S01]  /*bf00*/  LDL R175, [R1+0x28] ;  /* 0x0000280001af7983 */ /* 0x000ee20000100800 */
[----:B----4-:R-:W-:-:S03]  /*bf10*/  IADD3 R6, P1, R174, R252, RZ ;  /* 0x000000fcae067210 */ /* 0x010fc60007f3e0ff */
[----:B------:R-:W4:Y:S02]  /*bf20*/  LDL R174, [R1+0x334] ;  /* 0x0003340001ae7983 */ /* 0x000f240000100800 */
[----:B------:R-:W-:-:S05]  /*bf30*/  IMAD.X R7, R5, 0x1, R251, P1 ;  /* 0x0000000105077824 */ /* 0x000fca00008e06fb */
[----:B------:R0:W3:Y:S02]  /*bf40*/  @!P0 LDG.E.U16 R152, desc[UR16][R6.64] ;  /* 0x0000001006988981 */ /* 0x0000e4000c1e1500 */
[----:B0-----:R-:W-:Y:S02]  /*bf50*/  IADD3 R6, P1, R3, R252, RZ ;  /* 0x000000fc03067210 */ /* 0x001fe40007f3e0ff */
[----:B------:R-:W-:Y:S01]  /*bf60*/  LOP3.LUT R5, R161, 0x20, RZ, 0x3c, !PT ;  /* 0x00000020a1057812 */ /* 0x000fe200078e3cff */
[----:B------:R-:W3:Y:S02]  /*bf70*/  LDL R3, [R1+0x314] ;  /* 0x0003140001037983 */ /* 0x000ee40000100800 */
[----:B------:R-:W-:Y:S02]  /*bf80*/  IMAD.X R7, R2, 0x1, R251, P1 ;  /* 0x0000000102077824 */ /* 0x000fe400008e06fb */
[----:B------:R0:W-:Y:S04]  /*bf90*/  STS.U16 [R5+UR6+0x8100], R16 ;  /* 0x0081001005007988 */ /* 0x0001e80008000406 */
[----:B------:R2:W3:Y:S04]  /*bfa0*/  @!P0 LDG.E.U16 R20, desc[UR16][R6.64] ;  /* 0x0000001006148981 */ /* 0x0004e8000c1e1500 */
[----:B------:R-:W3:Y:S01]  /*bfb0*/  LDL R2, [R1+0x48] ;  /* 0x0000480001027983 */ /* 0x000ee20000100800 */
[----:B0-----:R-:W-:-:S03]  /*bfc0*/  PRMT R16, RZ, 0x7610, R16 ;  /* 0x00007610ff107816 */ /* 0x001fc60000000010 */
[----:B------:R4:W-:Y:S01]  /*bfd0*/  STS.U16 [R5+UR6+0x8d00], R8 ;  /* 0x008d000805007988 */ /* 0x0009e20008000406 */
[----:B--2---:R-:W-:-:S05]  /*bfe0*/  IADD3 R6, P1, R182, R252, RZ ;  /* 0x000000fcb6067210 */ /* 0x004fca0007f3e0ff */
[----:B------:R-:W-:-:S05]  /*bff0*/  IMAD.X R7, R181, 0x1, R251, P1 ;  /* 0x00000001b5077824 */ /* 0x000fca00008e06fb */
[----:B------:R0:W2:Y:S02]  /*c000*/  @!P0 LDG.E.U16 R18, desc[UR16][R6.64] ;  /* 0x0000001006128981 */ /* 0x0000a4000c1e1500 */
[----:B0-----:R-:W-:-:S05]  /*c010*/  IADD3 R6, P1, R180, R252, RZ ;  /* 0x000000fcb4067210 */ /* 0x001fca0007f3e0ff */
[----:B------:R-:W-:-:S05]  /*c020*/  IMAD.X R7, R179, 0x1, R251, P1 ;  /* 0x00000001b3077824 */ /* 0x000fca00008e06fb */
[----:B------:R0:W2:Y:S02]  /*c030*/  @!P0 LDG.E.U16 R16, desc[UR16][R6.64] ;  /* 0x0000001006108981 */ /* 0x0000a4000c1e1500 */
[----:B0-----:R-:W-:-:S05]  /*c040*/  IADD3 R6, P1, R178, R252, RZ ;  /* 0x000000fcb2067210 */ /* 0x001fca0007f3e0ff */
[----:B------:R-:W-:Y:S02]  /*c050*/  IMAD.X R7, R0, 0x1, R251, P1 ;  /* 0x0000000100077824 */ /* 0x000fe400008e06fb */
[----:B------:R-:W2:Y:S04]  /*c060*/  LDL R0, [R1+0x2f4] ;  /* 0x0002f40001007983 */ /* 0x000ea80000100800 */
[----:B------:R-:W2:Y:S01]  /*c070*/  LDL.LU R242, [R1+0x304] ;  /* 0x0003040001f27983 */ /* 0x000ea20000300800 */
[----:B----4-:R-:W-:-:S03]  /*c080*/  IADD3 R8, P1, R174, R252, RZ ;  /* 0x000000fcae087210 */ /* 0x010fc60007f3e0ff */
[----:B------:R-:W4:Y:S04]  /*c090*/  LDL R174, [R1+0x88] ;  /* 0x0000880001ae7983 */ /* 0x000f280000100800 */
[----:B------:R-:W4:Y:S04]  /*c0a0*/  LDL.LU R243, [R1+0x68] ;  /* 0x0000680001f37983 */ /* 0x000f280000300800 */
[----:B------:R0:W-:Y:S02]  /*c0b0*/  STS.U16 [R5+UR6+0x8500], R11 ;  /* 0x0085000b05007988 */ /* 0x0001e40008000406 */
[----:B0-----:R-:W-:-:S02]  /*c0c0*/  PRMT R11, RZ, 0x7610, R11 ;  /* 0x00007610ff0b7816 */ /* 0x001fc4000000000b */
[----:B------:R0:W-:Y:S04]  /*c0d0*/  STS.U16 [R5+UR6+0x8900], R9 ;  /* 0x0089000905007988 */ /* 0x0001e80008000406 */
[----:B------:R1:W4:Y:S01]  /*c0e0*/  @!P0 LDG.E.U16 R11, desc[UR16][R6.64] ;  /* 0x00000010060b8981 */ /* 0x000322000c1e1500 */
[----:B0-----:R-:W-:Y:S01]  /*c0f0*/  IMAD.X R9, R177, 0x1, R251, P1 ;  /* 0x00000001b1097824 */ /* 0x001fe200008e06fb */
[----:B-1----:R-:W-:Y:S02]  /*c100*/  PRMT R7, RZ, 0x7610, R7 ;  /* 0x00007610ff077816 */ /* 0x002fe40000000007 */
[----:B------:R0:W-:Y:S04]  /*c110*/  STS.U16 [R5+UR6+0x9100], R10 ;  /* 0x0091000a05007988 */ /* 0x0001e80008000406 */
[----:B------:R3:W4:Y:S01]  /*c120*/  @!P0 LDG.E.U16 R7, desc[UR16][R8.64] ;  /* 0x0000001008078981 */ /* 0x000722000c1e1500 */
[----:B0-----:R-:W-:-:S02]  /*c130*/  PRMT R10, RZ, 0x7610, R10 ;  /* 0x00007610ff0a7816 */ /* 0x001fc4000000000a */
[----:B---3--:R-:W-:-:S05]  /*c140*/  IADD3 R8, P1, R176, R252, RZ ;  /* 0x000000fcb0087210 */ /* 0x008fca0007f3e0ff */
[----:B------:R-:W-:Y:S01]  /*c150*/  IMAD.X R9, R175, 0x1, R251, P1 ;  /* 0x00000001af097824 */ /* 0x000fe200008e06fb */
[----:B------:R0:W-:Y:S04]  /*c160*/  STS.U16 [R5+UR6+0x9500], R13 ;  /* 0x0095000d05007988 */ /* 0x0001e80008000406 */
[----:B------:R1:W3:Y:S01]  /*c170*/  @!P0 LDG.E.U16 R10, desc[UR16][R8.64] ;  /* 0x00000010080a8981 */ /* 0x0002e2000c1e1500 */
[----:B0-----:R-:W-:Y:S02]  /*c180*/  PRMT R13, RZ, 0x7610, R13 ;  /* 0x00007610ff0d7816 */ /* 0x001fe4000000000d */
[----:B-1----:R-:W-:Y:S02]  /*c190*/  IADD3 R8, P1, R3, R252, RZ ;  /* 0x000000fc03087210 */ /* 0x002fe40007f3e0ff */
[----:B------:R-:W3:Y:S03]  /*c1a0*/  LDL R3, [R1+0x2d4] ;  /* 0x0002d40001037983 */ /* 0x000ee60000100800 */
[----:B------:R-:W-:-:S02]  /*c1b0*/  IMAD.X R9, R2, 0x1, R251, P1 ;  /* 0x0000000102097824 */ /* 0x000fc400008e06fb */
[----:B------:R-:W3:Y:S04]  /*c1c0*/  LDL R2, [R1+0xc8] ;  /* 0x0000c80001027983 */ /* 0x000ee80000100800 */
[----:B------:R2:W3:Y:S02]  /*c1d0*/  @!P0 LDG.E.U16 R13, desc[UR16][R8.64] ;  /* 0x00000010080d8981 */ /* 0x0004e4000c1e1500 */
[----:B--2---:R-:W-:Y:S02]  /*c1e0*/  IADD3 R8, P1, R242, R252, RZ ;  /* 0x000000fcf2087210 */ /* 0x004fe40007f3e0ff */
[----:B------:R0:W-:Y:S04]  /*c1f0*/  STL [R1+0x8bc], R242 ;  /* 0x0008bcf201007387 */ /* 0x0001e80000100800 */
[----:B0-----:R-:W2:Y:S01]  /*c200*/  LDL.LU R242, [R1+0x2e4] ;  /* 0x0002e40001f27983 */ /* 0x001ea20000300800 */
[----:B----4-:R-:W-:-:S03]  /*c210*/  IMAD.X R9, R243, 0x1, R251, P1 ;  /* 0x00000001f3097824 */ /* 0x010fc600008e06fb */
[----:B------:R0:W-:Y:S04]  /*c220*/  STL [R1+0x8c0], R243 ;  /* 0x0008c0f301007387 */ /* 0x0001e80000100800 */
[----:B0-----:R-:W4:Y:S04]  /*c230*/  LDL.LU R243, [R1+0xa8] ;  /* 0x0000a80001f37983 */ /* 0x001f280000300800 */
[----:B------:R0:W-:Y:S01]  /*c240*/  STS.U16 [R5+UR6+0x9900], R12 ;  /* 0x0099000c05007988 */ /* 0x0001e20008000406 */
[----:B------:R-:W-:Y:S02]  /*c250*/  LOP3.LUT R6, R161, 0x40, RZ, 0x3c, !PT ;  /* 0x00000040a1067812 */ /* 0x000fe400078e3cff */
[----:B0-----:R-:W-:Y:S01]  /*c260*/  PRMT R12, RZ, 0x7610, R12 ;  /* 0x00007610ff0c7816 */ /* 0x001fe2000000000c */
[----:B------:R-:W-:Y:S05]  /*c270*/  STS.U16 [R5+UR6+0x9d00], R173 ;  /* 0x009d00ad05007988 */ /* 0x000fea0008000406 */
[----:B------:R0:W3:Y:S04]  /*c280*/  @!P0 LDG.E.U16 R12, desc[UR16][R8.64] ;  /* 0x00000010080c8981 */ /* 0x0000e8000c1e1500 */
[----:B------:R1:W-:Y:S01]  /*c290*/  STS.U16 [R6+UR6+0x8200], R15 ;  /* 0x0082000f06007988 */ /* 0x0003e20008000406 */
[----:B0-----:R-:W-:-:S03]  /*c2a0*/  IADD3 R8, P1, R0, R252, RZ ;  /* 0x000000fc00087210 */ /* 0x001fc60007f3e0ff */
[----:B------:R-:W3:Y:S01]  /*c2b0*/  LDL R0, [R1+0x2b4] ;  /* 0x0002b40001007983 */ /* 0x000ee20000100800 */
[----:B-1----:R-:W-:Y:S01]  /*c2c0*/  PRMT R15, RZ, 0x7610, R15 ;  /* 0x00007610ff0f7816 */ /* 0x002fe2000000000f */
[----:B------:R-:W-:-:S05]  /*c2d0*/  IMAD.X R9, R174, 0x1, R251, P1 ;  /* 0x00000001ae097824 */ /* 0x000fca00008e06fb */
[----:B------:R2:W3:Y:S02]  /*c2e0*/  @!P0 LDG.E.U16 R15, desc[UR16][R8.64] ;  /* 0x00000010080f8981 */ /* 0x0004e4000c1e1500 */
[----:B--2---:R-:W-:Y:S02]  /*c2f0*/  IADD3 R8, P1, R242, R252, RZ ;  /* 0x000000fcf2087210 */ /* 0x004fe40007f3e0ff */
[----:B------:R0:W-:Y:S04]  /*c300*/  STL [R1+0x8d0], R242 ;  /* 0x0008d0f201007387 */ /* 0x0001e80000100800 */
[----:B0-----:R-:W2:Y:S01]  /*c310*/  LDL.LU R242, [R1+0x2c4] ;  /* 0x0002c40001f27983 */ /* 0x001ea20000300800 */
[----:B----4-:R-:W-:-:S03]  /*c320*/  IMAD.X R9, R243, 0x1, R251, P1 ;  /* 0x00000001f3097824 */ /* 0x010fc600008e06fb */
[----:B------:R0:W-:Y:S04]  /*c330*/  STL [R1+0x8d4], R243 ;  /* 0x0008d4f301007387 */ /* 0x0001e80000100800 */
[----:B0-----:R-:W4:Y:S04]  /*c340*/  LDL.LU R243, [R1+0xe8] ;  /* 0x0000e80001f37983 */ /* 0x001f280000300800 */
[----:B------:R0:W-:Y:S04]  /*c350*/  STS.U16 [R6+UR6+0x8600], R14 ;  /* 0x0086000e06007988 */ /* 0x0001e80008000406 */
[----:B------:R1:W-:Y:S04]  /*c360*/  STS.U16 [R6+UR6+0x8a00], R23 ;  /* 0x008a001706007988 */ /* 0x0003e80008000406 */
[----:B------:R-:W4:Y:S01]  /*c370*/  LDL.LU R187, [R1+0x148] ;  /* 0x0001480001bb7983 */ /* 0x000f220000300800 */
[----:B0-----:R-:W-:-:S03]  /*c380*/  PRMT R14, RZ, 0x7610, R14 ;  /* 0x00007610ff0e7816 */ /* 0x001fc6000000000e */
[----:B------:R-:W4:Y:S04]  /*c390*/  LDL.LU R186, [R1+0x294] ;  /* 0x0002940001ba7983 */ /* 0x000f280000300800 */
[----:B------:R3:W4:Y:S01]  /*c3a0*/  @!P0 LDG.E.U16 R14, desc[UR16][R8.64] ;  /* 0x00000010080e8981 */ /* 0x000722000c1e1500 */
[----:B-1----:R-:W-:-:S03]  /*c3b0*/  PRMT R23, RZ, 0x7610, R23 ;  /* 0x00007610ff177816 */ /* 0x002fc60000000017 */
[----:B------:R-:W4:Y:S04]  /*c3c0*/  LDL.LU R179, [R1+0x128] ;  /* 0x0001280001b37983 */ /* 0x000f280000300800 */
[----:B------:R-:W4:Y:S01]  /*c3d0*/  LDL.LU R178, [R1+0x2a4] ;  /* 0x0002a40001b27983 */ /* 0x000f220000300800 */
[----:B---3--:R-:W-:-:S05]  /*c3e0*/  IADD3 R8, P1, R3, R252, RZ ;  /* 0x000000fc03087210 */ /* 0x008fca0007f3e0ff */
[----:B------:R-:W-:-:S05]  /*c3f0*/  IMAD.X R9, R2, 0x1, R251, P1 ;  /* 0x0000000102097824 */ /* 0x000fca00008e06fb */
[----:B------:R2:W3:Y:S04]  /*c400*/  @!P0 LDG.E.U16 R23, desc[UR16][R8.64] ;  /* 0x0000001008178981 */ /* 0x0004e8000c1e1500 */
[----:B------:R0:W-:Y:S02]  /*c410*/  STS.U16 [R6+UR6+0x8e00], R22 ;  /* 0x008e001606007988 */ /* 0x0001e40008000406 */
[----:B0-----:R-:W-:Y:S02]  /*c420*/  PRMT R22, RZ, 0x7610, R22 ;  /* 0x00007610ff167816 */ /* 0x001fe40000000016 */
[----:B--2---:R-:W-:Y:S01]  /*c430*/  IADD3 R8, P1, R242, R252, RZ ;  /* 0x000000fcf2087210 */ /* 0x004fe20007f3e0ff */
[----:B------:R0:W-:Y:S04]  /*c440*/  STL [R1+0x8e0], R242 ;  /* 0x0008e0f201007387 */ /* 0x0001e80000100800 */
[----:B0-----:R-:W2:Y:S01]  /*c450*/  LDL.LU R242, [R1+0x108] ;  /* 0x0001080001f27983 */ /* 0x001ea20000300800 */
[----:B----4-:R-:W-:-:S03]  /*c460*/  IMAD.X R9, R243, 0x1, R251, P1 ;  /* 0x00000001f3097824 */ /* 0x010fc600008e06fb */
[----:B------:R-:W-:Y:S04]  /*c470*/  STL [R1+0x8e4], R243 ;  /* 0x0008e4f301007387 */ /* 0x000fe80000100800 */
[----:B------:R0:W4:Y:S04]  /*c480*/  @!P0 LDG.E.U16 R22, desc[UR16][R8.64] ;  /* 0x0000001008168981 */ /* 0x000128000c1e1500 */
[----:B------:R-:W3:Y:S04]  /*c490*/  LDL R175, [R1+0x420] ;  /* 0x0004200001af7983 */ /* 0x000ee80000100800 */
[----:B------:R-:W4:Y:S01]  /*c4a0*/  LDL R174, [R1+0x204] ;  /* 0x0002040001ae7983 */ /* 0x000f220000100800 */
[----:B0-----:R-:W-:-:S03]  /*c4b0*/  IADD3 R8, P1, R0, R252, RZ ;  /* 0x000000fc00087210 */ /* 0x001fc60007f3e0ff */
[----:B------:R-:W4:Y:S04]  /*c4c0*/  LDL R0, [R1+0x224] ;  /* 0x0002240001007983 */ /* 0x000f280000100800 */
[----:B------:R-:W4:Y:S04]  /*c4d0*/  LDL R3, [R1+0x1e4] ;  /* 0x0001e40001037983 */ /* 0x000f280000100800 */
[----:B------:R-:W4:Y:S04]  /*c4e0*/  LDL R2, [R1+0x1c4] ;  /* 0x0001c40001027983 */ /* 0x000f280000100800 */
[----:B------:R-:W3:Y:S04]  /*c4f0*/  LDL.LU R235, [R1+0x208] ;  /* 0x0002080001eb7983 */ /* 0x000ee80000300800 */
[----:B------:R-:W4:Y:S04]  /*c500*/  LDL.LU R234, [R1+0x234] ;  /* 0x0002340001ea7983 */ /* 0x000f280000300800 */
        /* <DEDUP_REMOVED lines=9> */
[----:B------:R-:W4:Y:S01]  /*c5a0*/  LDL.LU R194, [R1+0x284] ;  /* 0x0002840001c27983 */ /* 0x000f220000300800 */
[----:B------:R-:W-:-:S03]  /*c5b0*/  PRMT R173, RZ, 0x7610, R173 ;  /* 0x00007610ffad7816 */ /* 0x000fc600000000ad */
[----:B------:R0:W-:Y:S02]  /*c5c0*/  STS.U16 [R6+UR6+0x9600], R17 ;  /* 0x0096001106007988 */ /* 0x0001e40008000406 */
[----:B0-----:R-:W-:Y:S02]  /*c5d0*/  PRMT R17, RZ, 0x7610, R17 ;  /* 0x00007610ff117816 */ /* 0x001fe40000000011 */
[----:B------:R0:W-:Y:S04]  /*c5e0*/  STS.U16 [R6+UR6+0x9a00], R19 ;  /* 0x009a001306007988 */ /* 0x0001e80008000406 */
[----:B------:R1:W-:Y:S01]  /*c5f0*/  STS.U16 [R6+UR6+0x9e00], R169 ;  /* 0x009e00a906007988 */ /* 0x0003e20008000406 */
[----:B0-----:R-:W-:Y:S02]  /*c600*/  PRMT R19, RZ, 0x7610, R19 ;  /* 0x00007610ff137816 */ /* 0x001fe40000000013 */
[----:B-1----:R-:W-:Y:S01]  /*c610*/  LOP3.LUT R169, R161, 0x60, RZ, 0x3c, !PT ;  /* 0x00000060a1a97812 */ /* 0x002fe200078e3cff */
[----:B------:R-:W-:Y:S04]  /*c620*/  STS.U16 [R6+UR6+0x9200], R172 ;  /* 0x009200ac06007988 */ /* 0x000fe80008000406 */
[----:B------:R0:W-:Y:S02]  /*c630*/  STS.U16 [R169+UR6+0x8300], R21 ;  /* 0x00830015a9007988 */ /* 0x0001e40008000406 */
[----:B0-----:R-:W-:-:S02]  /*c640*/  PRMT R21, RZ, 0x7610, R21 ;  /* 0x00007610ff157816 */ /* 0x001fc40000000015 */
[----:B------:R0:W-:Y:S02]  /*c650*/  STS.U16 [R169+UR6+0x8700], R153 ;  /* 0x00870099a9007988 */ /* 0x0001e40008000406 */
[----:B0-----:R-:W-:Y:S02]  /*c660*/  PRMT R153, RZ, 0x7610, R153 ;  /* 0x00007610ff997816 */ /* 0x001fe40000000099 */
[----:B------:R0:W-:Y:S02]  /*c670*/  STS.U16 [R169+UR6+0x8b00], R155 ;  /* 0x008b009ba9007988 */ /* 0x0001e40008000406 */
[----:B0-----:R-:W-:Y:S02]  /*c680*/  PRMT R155, RZ, 0x7610, R155 ;  /* 0x00007610ff9b7816 */ /* 0x001fe4000000009b */
[----:B------:R0:W-:Y:S02]  /*c690*/  STS.U16 [R169+UR6+0x8f00], R157 ;  /* 0x008f009da9007988 */ /* 0x0001e40008000406 */
[----:B0-----:R-:W-:-:S02]  /*c6a0*/  PRMT R157, RZ, 0x7610, R157 ;  /* 0x00007610ff9d7816 */ /* 0x001fc4000000009d */
[----:B------:R0:W-:Y:S02]  /*c6b0*/  STS.U16 [R169+UR6+0x9300], R158 ;  /* 0x0093009ea9007988 */ /* 0x0001e40008000406 */
[----:B0-----:R-:W-:Y:S02]  /*c6c0*/  PRMT R158, RZ, 0x7610, R158 ;  /* 0x00007610ff9e7816 */ /* 0x001fe4000000009e */
[----:B------:R0:W-:Y:S02]  /*c6d0*/  STS.U16 [R169+UR6+0x9700], R163 ;  /* 0x009700a3a9007988 */ /* 0x0001e40008000406 */
[----:B0-----:R-:W-:Y:S02]  /*c6e0*/  PRMT R163, RZ, 0x7610, R163 ;  /* 0x00007610ffa37816 */ /* 0x001fe400000000a3 */
[----:B------:R0:W-:Y:S02]  /*c6f0*/  STS.U16 [R169+UR6+0x9b00], R165 ;  /* 0x009b00a5a9007988 */ /* 0x0001e40008000406 */
[----:B0-----:R-:W-:Y:S01]  /*c700*/  PRMT R165, RZ, 0x7610, R165 ;  /* 0x00007610ffa57816 */ /* 0x001fe200000000a5 */
[----:B--2---:R-:W-:-:S05]  /*c710*/  IMAD.X R9, R242, 0x1, R251, P1 ;  /* 0x00000001f2097824 */ /* 0x004fca00008e06fb */
[----:B------:R0:W2:Y:S02]  /*c720*/  @!P0 LDG.E.U16 R173, desc[UR16][R8.64] ;  /* 0x0000001008ad8981 */ /* 0x0000a4000c1e1500 */
[----:B0-----:R-:W-:-:S05]  /*c730*/  IADD3 R8, P1, R178, R252, RZ ;  /* 0x000000fcb2087210 */ /* 0x001fca0007f3e0ff */
[----:B------:R-:W-:-:S05]  /*c740*/  IMAD.X R9, R179, 0x1, R251, P1 ;  /* 0x00000001b3097824 */ /* 0x000fca00008e06fb */
[----:B------:R0:W2:Y:S02]  /*c750*/  @!P0 LDG.E.U16 R17, desc[UR16][R8.64] ;  /* 0x0000001008118981 */ /* 0x0000a4000c1e1500 */
[----:B0-----:R-:W-:-:S05]  /*c760*/  IADD3 R8, P1, R186, R252, RZ ;  /* 0x000000fcba087210 */ /* 0x001fca0007f3e0ff */
[----:B------:R-:W-:-:S05]  /*c770*/  IMAD.X R9, R187, 0x1, R251, P1 ;  /* 0x00000001bb097824 */ /* 0x000fca00008e06fb */
[----:B------:R4:W2:Y:S02]  /*c780*/  @!P0 LDG.E.U16 R19, desc[UR16][R8.64] ;  /* 0x0000001008138981 */ /* 0x0008a4000c1e1500 */
[----:B----4-:R-:W-:-:S05]  /*c790*/  IADD3 R8, P1, R194, R252, RZ ;  /* 0x000000fcc2087210 */ /* 0x010fca0007f3e0ff */
[----:B---3--:R-:W-:-:S05]  /*c7a0*/  IMAD.X R9, R195, 0x1, R251, P1 ;  /* 0x00000001c3097824 */ /* 0x008fca00008e06fb */
[----:B------:R0:W3:Y:S02]  /*c7b0*/  @!P0 LDG.E.U16 R21, desc[UR16][R8.64] ;  /* 0x0000001008158981 */ /* 0x0000e4000c1e1500 */
[----:B0-----:R-:W-:-:S05]  /*c7c0*/  IADD3 R8, P1, R202, R252, RZ ;  /* 0x000000fcca087210 */ /* 0x001fca0007f3e0ff */
[----:B------:R-:W-:-:S05]  /*c7d0*/  IMAD.X R9, R203, 0x1, R251, P1 ;  /* 0x00000001cb097824 */ /* 0x000fca00008e06fb */
[----:B------:R0:W4:Y:S02]  /*c7e0*/  @!P0 LDG.E.U16 R153, desc[UR16][R8.64] ;  /* 0x0000001008998981 */ /* 0x000124000c1e1500 */
        /* <DEDUP_REMOVED lines=13> */
[----:B------:R-:W-:Y:S02]  /*c8c0*/  IMAD.X R9, R0, 0x1, R251, P1 ;  /* 0x0000000100097824 */ /* 0x000fe400008e06fb */
[----:B------:R-:W2:Y:S04]  /*c8d0*/  LDL R0, [R1+0x1a4] ;  /* 0x0001a40001007983 */ /* 0x000ea80000100800 */
[----:B------:R0:W4:Y:S04]  /*c8e0*/  @!P0 LDG.E.U16 R165, desc[UR16][R8.64] ;  /* 0x0000001008a58981 */ /* 0x000128000c1e1500 */
[----:B------:R1:W-:Y:S01]  /*c8f0*/  STL [R1+0x798], R249 ;  /* 0x000798f901007387 */ /* 0x0003e20000100800 */
[----:B0-----:R-:W-:-:S03]  /*c900*/  IADD3 R8, P1, R249, R252, RZ ;  /* 0x000000fcf9087210 */ /* 0x001fc60007f3e0ff */
[----:B-1----:R-:W3:Y:S02]  /*c910*/  LDL.LU R249, [R1+0x400] ;  /* 0x0004000001f97983 */ /* 0x002ee40000300800 */
[----:B------:R-:W-:Y:S02]  /*c920*/  IMAD.X R9, R174, 0x1, R251, P1 ;  /* 0x00000001ae097824 */ /* 0x000fe400008e06fb */
[----:B------:R0:W-:Y:S04]  /*c930*/  STS.U16 [R169+UR6+0x9f00], R166 ;  /* 0x009f00a6a9007988 */ /* 0x0001e80008000406 */
[----:B------:R-:W4:Y:S01]  /*c940*/  LDL R175, [R1+0x184] ;  /* 0x0001840001af7983 */ /* 0x000f220000100800 */
[----:B0-----:R-:W-:-:S06]  /*c950*/  PRMT R166, RZ, 0x7610, R166 ;  /* 0x00007610ffa67816 */ /* 0x001fcc00000000a6 */
[----:B------:R3:W4:Y:S02]  /*c960*/  @!P0 LDG.E.U16 R166, desc[UR16][R8.64] ;  /* 0x0000001008a68981 */ /* 0x000724000c1e1500 */
[----:B---3--:R-:W-:Y:S02]  /*c970*/  IADD3 R8, P1, R249, R252, RZ ;  /* 0x000000fcf9087210 */ /* 0x008fe40007f3e0ff */
[----:B------:R0:W-:Y:S04]  /*c980*/  STL [R1+0x7c0], R249 ;  /* 0x0007c0f901007387 */ /* 0x0001e80000100800 */
[----:B0-----:R-:W3:Y:S01]  /*c990*/  LDL.LU R249, [R1+0x3f0] ;  /* 0x0003f00001f97983 */ /* 0x001ee20000300800 */
[----:B------:R-:W-:Y:S01]  /*c9a0*/  PRMT R169, RZ, 0x7610, R169 ;  /* 0x00007610ffa97816 */ /* 0x000fe200000000a9 */
[----:B------:R-:W-:-:S02]  /*c9b0*/  IMAD.X R9, R3, 0x1, R251, P1 ;  /* 0x0000000103097824 */ /* 0x000fc400008e06fb */
[----:B------:R-:W4:Y:S04]  /*c9c0*/  LDL R174, [R1+0x164] ;  /* 0x0001640001ae7983 */ /* 0x000f280000100800 */
[----:B------:R3:W4:Y:S02]  /*c9d0*/  @!P0 LDG.E.U16 R169, desc[UR16][R8.64] ;  /* 0x0000001008a98981 */ /* 0x000724000c1e1500 */
[----:B---3--:R-:W-:Y:S02]  /*c9e0*/  IADD3 R8, P1, R249, R252, RZ ;  /* 0x000000fcf9087210 */ /* 0x008fe40007f3e0ff */
[----:B------:R0:W-:Y:S04]  /*c9f0*/  STL [R1+0x7e8], R249 ;  /* 0x0007e8f901007387 */ /* 0x0001e80000100800 */
[----:B0-----:R-:W3:Y:S01]  /*ca00*/  LDL.LU R249, [R1+0x3e0] ;  /* 0x0003e00001f97983 */ /* 0x001ee20000300800 */
[----:B------:R-:W-:-:S03]  /*ca10*/  IMAD.X R9, R2, 0x1, R251, P1 ;  /* 0x0000000102097824 */ /* 0x000fc600008e06fb */
[----:B------:R0:W-:Y:S04]  /*ca20*/  STS.U16 [R161+UR6], R170 ;  /* 0x000000aaa1007988 */ /* 0x0001e80008000406 */
[----:B------:R-:W4:Y:S04]  /*ca30*/  LDL R3, [R1+0x3b0] ;  /* 0x0003b00001037983 */ /* 0x000f280000100800 */
[----:B------:R-:W4:Y:S01]  /*ca40*/  LDL R2, [R1+0x144] ;  /* 0x0001440001027983 */ /* 0x000f220000100800 */
[----:B0-----:R-:W-:-:S06]  /*ca50*/  PRMT R170, RZ, 0x7610, R170 ;  /* 0x00007610ffaa7816 */ /* 0x001fcc00000000aa */
[----:B------:R3:W4:Y:S02]  /*ca60*/  @!P0 LDG.E.U16 R170, desc[UR16][R8.64] ;  /* 0x0000001008aa8981 */ /* 0x000724000c1e1500 */
[----:B---3--:R-:W-:Y:S02]  /*ca70*/  IADD3 R8, P1, R249, R252, RZ ;  /* 0x000000fcf9087210 */ /* 0x008fe40007f3e0ff */
[----:B------:R0:W-:Y:S04]  /*ca80*/  STL [R1+0x810], R249 ;  /* 0x000810f901007387 */ /* 0x0001e80000100800 */
[----:B0-----:R-:W3:Y:S01]  /*ca90*/  LDL.LU R249, [R1+0x3d0] ;  /* 0x0003d00001f97983 */ /* 0x001ee20000300800 */
[----:B------:R-:W-:Y:S01]  /*caa0*/  PRMT R172, RZ, 0x7610, R172 ;  /* 0x00007610ffac7816 */ /* 0x000fe200000000ac */
[----:B--2---:R-:W-:-:S02]  /*cab0*/  IMAD.X R9, R0, 0x1, R251, P1 ;  /* 0x0000000100097824 */ /* 0x004fc400008e06fb */
[----:B------:R-:W2:Y:S04]  /*cac0*/  LDL R182, [R1+0x3a0] ;  /* 0x0003a00001b67983 */ /* 0x000ea80000100800 */
[----:B------:R-:W2:Y:S04]  /*cad0*/  LDL R0, [R1+0x124] ;  /* 0x0001240001007983 */ /* 0x000ea80000100800 */
[----:B------:R-:W2:Y:S04]  /*cae0*/  LDL R181, [R1+0x390] ;  /* 0x0003900001b57983 */ /* 0x000ea80000100800 */
[----:B------:R-:W2:Y:S04]  /*caf0*/  LDL R180, [R1+0x104] ;  /* 0x0001040001b47983 */ /* 0x000ea80000100800 */
[----:B------:R3:W2:Y:S02]  /*cb00*/  @!P0 LDG.E.U16 R172, desc[UR16][R8.64] ;  /* 0x0000001008ac8981 */ /* 0x0006a4000c1e1500 */
[----:B---3--:R-:W-:-:S02]  /*cb10*/  IADD3 R8, P1, R249, R252, RZ ;  /* 0x000000fcf9087210 */ /* 0x008fc40007f3e0ff */
[----:B------:R0:W-:Y:S04]  /*cb20*/  STL [R1+0x838], R249 ;  /* 0x000838f901007387 */ /* 0x0001e80000100800 */
[----:B0-----:R-:W3:Y:S04]  /*cb30*/  LDL.LU R249, [R1+0x3c0] ;  /* 0x0003c00001f97983 */ /* 0x001ee80000300800 */
[----:B------:R-:W2:Y:S01]  /*cb40*/  LDL R177, [R1+0x380] ;  /* 0x0003800001b17983 */ /* 0x000ea20000100800 */
[----:B----4-:R-:W-:-:S03]  /*cb50*/  IMAD.X R9, R175, 0x1, R251, P1 ;  /* 0x00000001af097824 */ /* 0x010fc600008e06fb */
[----:B------:R0:W-:Y:S04]  /*cb60*/  STS.U16 [R161+UR6+0x400], R171 ;  /* 0x000400aba1007988 */ /* 0x0001e80008000406 */
[----:B------:R-:W4:Y:S01]  /*cb70*/  LDL R176, [R1+0xe4] ;  /* 0x0000e40001b07983 */ /* 0x000f220000100800 */
[----:B0-----:R-:W-:-:S03]  /*cb80*/  PRMT R171, RZ, 0x7610, R171 ;  /* 0x00007610ffab7816 */ /* 0x001fc600000000ab */
[----:B------:R0:W-:Y:S04]  /*cb90*/  STS.U16 [R161+UR6+0x800], R168 ;  /* 0x000800a8a1007988 */ /* 0x0001e80008000406 */
[----:B------:R3:W4:Y:S01]  /*cba0*/  @!P0 LDG.E.U16 R171, desc[UR16][R8.64] ;  /* 0x0000001008ab8981 */ /* 0x000722000c1e1500 */
[----:B0-----:R-:W-:-:S03]  /*cbb0*/  PRMT R168, RZ, 0x7610, R168 ;  /* 0x00007610ffa87816 */ /* 0x001fc600000000a8 */
[----:B------:R0:W-:Y:S02]  /*cbc0*/  STS.U16 [R161+UR6+0xc00], R167 ;  /* 0x000c00a7a1007988 */ /* 0x0001e40008000406 */
[----:B0-----:R-:W-:Y:S02]  /*cbd0*/  PRMT R167, RZ, 0x7610, R167 ;  /* 0x00007610ffa77816 */ /* 0x001fe400000000a7 */
[----:B---3--:R-:W-:Y:S01]  /*cbe0*/  IADD3 R8, P1, R249, R252, RZ ;  /* 0x000000fcf9087210 */ /* 0x008fe20007f3e0ff */
[----:B------:R-:W-:Y:S04]  /*cbf0*/  STL [R1+0x83c], R249 ;  /* 0x00083cf901007387 */ /* 0x000fe80000100800 */
[----:B------:R-:W3:Y:S01]  /*cc00*/  LDL R175, [R1+0x370] ;  /* 0x0003700001af7983 */ /* 0x000ee20000100800 */
[----:B------:R-:W-:-:S03]  /*cc10*/  IMAD.X R9, R174, 0x1, R251, P1 ;  /* 0x00000001ae097824 */ /* 0x000fc600008e06fb */
[----:B------:R-:W3:Y:S04]  /*cc20*/  LDL R174, [R1+0xc4] ;  /* 0x0000c40001ae7983 */ /* 0x000ee80000100800 */
[----:B------:R0:W3:Y:S02]  /*cc30*/  @!P0 LDG.E.U16 R168, desc[UR16][R8.64] ;  /* 0x0000001008a88981 */ /* 0x0000e4000c1e1500 */
[----:B0-----:R-:W-:Y:S02]  /*cc40*/  IADD3 R8, P1, R3, R252, RZ ;  /* 0x000000fc03087210 */ /* 0x001fe40007f3e0ff */
[----:B------:R-:W3:Y:S03]  /*cc50*/  LDL R3, [R1+0x360] ;  /* 0x0003600001037983 */ /* 0x000ee60000100800 */
[----:B------:R-:W-:-:S02]  /*cc60*/  IMAD.X R9, R2, 0x1, R251, P1 ;  /* 0x0000000102097824 */ /* 0x000fc400008e06fb */
[----:B------:R-:W3:Y:S04]  /*cc70*/  LDL R2, [R1+0xa4] ;  /* 0x0000a40001027983 */ /* 0x000ee80000100800 */
[----:B------:R2:W3:Y:S02]  /*cc80*/  @!P0 LDG.E.U16 R167, desc[UR16][R8.64] ;  /* 0x0000001008a78981 */ /* 0x0004e4000c1e1500 */
[----:B--2---:R-:W-:Y:S02]  /*cc90*/  IADD3 R8, P1, R182, R252, RZ ;  /* 0x000000fcb6087210 */ /* 0x004fe40007f3e0ff */
[----:B------:R-:W2:Y:S03]  /*cca0*/  LDL R182, [R1+0x350] ;  /* 0x0003500001b67983 */ /* 0x000ea60000100800 */
[----:B------:R-:W-:-:S02]  /*ccb0*/  IMAD.X R9, R0, 0x1, R251, P1 ;  /* 0x0000000100097824 */ /* 0x000fc400008e06fb */
[----:B------:R-:W2:Y:S04]  /*ccc0*/  LDL R0, [R1+0x84] ;  /* 0x0000840001007983 */ /* 0x000ea80000100800 */
[----:B------:R0:W-:Y:S02]  /*ccd0*/  STS.U16 [R161+UR6+0x1000], R164 ;  /* 0x001000a4a1007988 */ /* 0x0001e40008000406 */
[----:B0-----:R-:W-:Y:S02]  /*cce0*/  PRMT R164, RZ, 0x7610, R164 ;  /* 0x00007610ffa47816 */ /* 0x001fe400000000a4 */
[----:B------:R0:W-:Y:S04]  /*ccf0*/  STS.U16 [R161+UR6+0x1400], R162 ;  /* 0x001400a2a1007988 */ /* 0x0001e80008000406 */
[----:B------:R1:W2:Y:S01]  /*cd00*/  @!P0 LDG.E.U16 R164, desc[UR16][R8.64] ;  /* 0x0000001008a48981 */ /* 0x0002a2000c1e1500 */
[----:B0-----:R-:W-:-:S02]  /*cd10*/  PRMT R162, RZ, 0x7610, R162 ;  /* 0x00007610ffa27816 */ /* 0x001fc400000000a2 */
[-C--:B-1----:R-:W-:Y:S02]  /*cd20*/  IADD3 R8, P1, R181, R252.reuse, RZ ;  /* 0x000000fcb5087210 */ /* 0x082fe40007f3e0ff */
[----:B------:R-:W2:Y:S03]  /*cd30*/  LDL R181, [R1+0x340] ;  /* 0x0003400001b57983 */ /* 0x000ea60000100800 */
[----:B------:R-:W-:Y:S02]  /*cd40*/  IMAD.X R9, R180, 0x1, R251, P1 ;  /* 0x00000001b4097824 */ /* 0x000fe400008e06fb */
[----:B------:R-:W2:Y:S04]  /*cd50*/  LDL R180, [R1+0x64] ;  /* 0x0000640001b47983 */ /* 0x000ea80000100800 */
[----:B------:R0:W2:Y:S04]  /*cd60*/  @!P0 LDG.E.U16 R162, desc[UR16][R8.64] ;  /* 0x0000001008a28981 */ /* 0x0000a8000c1e1500 */
[----:B------:R1:W-:Y:S01]  /*cd70*/  STS.U16 [R161+UR6+0x1800], R160 ;  /* 0x001800a0a1007988 */ /* 0x0003e20008000406 */
[----:B0-----:R-:W-:-:S03]  /*cd80*/  IADD3 R8, P1, R177, R252, RZ ;  /* 0x000000fcb1087210 */ /* 0x001fc60007f3e0ff */
[----:B------:R-:W2:Y:S01]  /*cd90*/  LDL R177, [R1+0x330] ;  /* 0x0003300001b17983 */ /* 0x000ea20000100800 */
[----:B-1----:R-:W-:Y:S01]  /*cda0*/  PRMT R160, RZ, 0x7610, R160 ;  /* 0x00007610ffa07816 */ /* 0x002fe200000000a0 */
[----:B----4-:R-:W-:Y:S02]  /*cdb0*/  IMAD.X R9, R176, 0x1, R251, P1 ;  /* 0x00000001b0097824 */ /* 0x010fe400008e06fb */
[----:B------:R-:W4:Y:S04]  /*cdc0*/  LDL R176, [R1+0x44] ;  /* 0x0000440001b07983 */ /* 0x000f280000100800 */
[----:B------:R3:W4:Y:S04]  /*cdd0*/  @!P0 LDG.E.U16 R160, desc[UR16][R8.64] ;  /* 0x0000001008a08981 */ /* 0x000728000c1e1500 */
[----:B------:R0:W-:Y:S02]  /*cde0*/  STS.U16 [R161+UR6+0x1c00], R159 ;  /* 0x001c009fa1007988 */ /* 0x0001e40008000406 */
[----:B0-----:R-:W-:-:S02]  /*cdf0*/  PRMT R159, RZ, 0x7610, R159 ;  /* 0x00007610ff9f7816 */ /* 0x001fc4000000009f */
[----:B------:R0:W-:Y:S02]  /*ce00*/  STS.U16 [R161+UR6+0x2000], R156 ;  /* 0x0020009ca1007988 */ /* 0x0001e40008000406 */
[----:B0-----:R-:W-:Y:S02]  /*ce10*/  PRMT R156, RZ, 0x7610, R156 ;  /* 0x00007610ff9c7816 */ /* 0x001fe4000000009c */
[-C--:B---3--:R-:W-:Y:S02]  /*ce20*/  IADD3 R8, P1, R175, R252.reuse, RZ ;  /* 0x000000fcaf087210 */ /* 0x088fe40007f3e0ff */
[----:B------:R-:W3:Y:S03]  /*ce30*/  LDL R175, [R1+0x320] ;  /* 0x0003200001af7983 */ /* 0x000ee60000100800 */
[----:B------:R-:W-:Y:S02]  /*ce40*/  IMAD.X R9, R174, 0x1, R251, P1 ;  /* 0x00000001ae097824 */ /* 0x000fe400008e06fb */
[----:B------:R-:W3:Y:S04]  /*ce50*/  LDL R174, [R1+0x30] ;  /* 0x0000300001ae7983 */ /* 0x000ee80000100800 */
[----:B------:R0:W3:Y:S02]  /*ce60*/  @!P0 LDG.E.U16 R159, desc[UR16][R8.64] ;  /* 0x00000010089f8981 */ /* 0x0000e4000c1e1500 */
[----:B0-----:R-:W-:-:S02]  /*ce70*/  IADD3 R8, P1, R3, R252, RZ ;  /* 0x000000fc03087210 */ /* 0x001fc40007f3e0ff */
[----:B------:R-:W3:Y:S03]  /*ce80*/  LDL R3, [R1+0x310] ;  /* 0x0003100001037983 */ /* 0x000ee60000100800 */
[----:B------:R-:W-:Y:S02]  /*ce90*/  IMAD.X R9, R2, 0x1, R251, P1 ;  /* 0x0000000102097824 */ /* 0x000fe400008e06fb */
[----:B------:R-:W3:Y:S04]  /*cea0*/  LDL R2, [R1+0x50] ;  /* 0x0000500001027983 */ /* 0x000ee80000100800 */
[----:B------:R2:W3:Y:S02]  /*ceb0*/  @!P0 LDG.E.U16 R156, desc[UR16][R8.64] ;  /* 0x00000010089c8981 */ /* 0x0004e4000c1e1500 */
[----:B--2---:R-:W-:-:S02]  /*cec0*/  IADD3 R8, P1, R182, R252, RZ ;  /* 0x000000fcb6087210 */ /* 0x004fc40007f3e0ff */
[----:B------:R-:W2:Y:S03]  /*ced0*/  LDL R182, [R1+0x300] ;  /* 0x0003000001b67983 */ /* 0x000ea60000100800 */
[----:B------:R-:W-:Y:S02]  /*cee0*/  IMAD.X R9, R0, 0x1, R251, P1 ;  /* 0x0000000100097824 */ /* 0x000fe400008e06fb */
[----:B------:R-:W2:Y:S04]  /*cef0*/  LDL R0, [R1+0x70] ;  /* 0x0000700001007983 */ /* 0x000ea80000100800 */
[----:B------:R0:W-:Y:S02]  /*cf00*/  STS.U16 [R161+UR6+0x2400], R154 ;  /* 0x0024009aa1007988 */ /* 0x0001e40008000406 */
[----:B0-----:R-:W-:-:S02]  /*cf10*/  PRMT R154, RZ, 0x7610, R154 ;  /* 0x00007610ff9a7816 */ /* 0x001fc4000000009a */
[----:B------:R0:W-:Y:S04]  /*cf20*/  STS.U16 [R161+UR6+0x2800], R152 ;  /* 0x00280098a1007988 */ /* 0x0001e80008000406 */
[----:B------:R1:W2:Y:S01]  /*cf30*/  @!P0 LDG.E.U16 R154, desc[UR16][R8.64] ;  /* 0x00000010089a8981 */ /* 0x0002a2000c1e1500 */
[----:B0-----:R-:W-:Y:S02]  /*cf40*/  PRMT R152, RZ, 0x7610, R152 ;  /* 0x00007610ff987816 */ /* 0x001fe40000000098 */
[----:B-1----:R-:W-:Y:S01]  /*cf50*/  IADD3 R8, P1, R181, R252, RZ ;  /* 0x000000fcb5087210 */ /* 0x002fe20007f3e0ff */
[----:B------:R0:W-:Y:S04]  /*cf60*/  STS.U16 [R161+UR6+0x2c00], R20 ;  /* 0x002c0014a1007988 */ /* 0x0001e80008000406 */
[----:B------:R-:W-:Y:S01]  /*cf70*/  IMAD.X R9, R180, 0x1, R251, P1 ;  /* 0x00000001b4097824 */ /* 0x000fe200008e06fb */
[----:B------:R-:W2:Y:S04]  /*cf80*/  LDL R181, [R1+0x2f0] ;  /* 0x0002f00001b57983 */ /* 0x000ea80000100800 */
[----:B------:R1:W2:Y:S01]  /*cf90*/  @!P0 LDG.E.U16 R152, desc[UR16][R8.64] ;  /* 0x0000001008988981 */ /* 0x0002a2000c1e1500 */
[----:B0-----:R-:W-:-:S03]  /*cfa0*/  PRMT R20, RZ, 0x7610, R20 ;  /* 0x00007610ff147816 */ /* 0x001fc60000000014 */
[----:B------:R-:W2:Y:S01]  /*cfb0*/  LDL R180, [R1+0x90] ;  /* 0x0000900001b47983 */ /* 0x000ea20000100800 */
[----:B-1----:R-:W-:-:S03]  /*cfc0*/  IADD3 R8, P1, R177, R252, RZ ;  /* 0x000000fcb1087210 */ /* 0x002fc60007f3e0ff */
[----:B------:R0:W-:Y:S02]  /*cfd0*/  STS.U16 [R161+UR6+0x3000], R18 ;  /* 0x00300012a1007988 */ /* 0x0001e40008000406 */
[----:B----4-:R-:W-:Y:S02]  /*cfe0*/  IMAD.X R9, R176, 0x1, R251, P1 ;  /* 0x00000001b0097824 */ /* 0x010fe400008e06fb */
[----:B------:R-:W4:Y:S04]  /*cff0*/  LDL R177, [R1+0x2e0] ;  /* 0x0002e00001b17983 */ /* 0x000f280000100800 */
[----:B------:R3:W4:Y:S01]  /*d000*/  @!P0 LDG.E.U16 R20, desc[UR16][R8.64] ;  /* 0x0000001008148981 */ /* 0x000722000c1e1500 */
[----:B0-----:R-:W-:-:S03]  /*d010*/  PRMT R18, RZ, 0x7610, R18 ;  /* 0x00007610ff127816 */ /* 0x001fc60000000012 */
[----:B------:R-:W4:Y:S04]  /*d020*/  LDL R176, [R1+0xb0] ;  /* 0x0000b00001b07983 */ /* 0x000f280000100800 */
[----:B------:R0:W-:Y:S02]  /*d030*/  STS.U16 [R161+UR6+0x3400], R16 ;  /* 0x00340010a1007988 */ /* 0x0001e40008000406 */
[----:B0-----:R-:W-:Y:S02]  /*d040*/  PRMT R16, RZ, 0x7610, R16 ;  /* 0x00007610ff107816 */ /* 0x001fe40000000010 */
[----:B---3--:R-:W-:Y:S02]  /*d050*/  IADD3 R8, P1, R175, R252, RZ ;  /* 0x000000fcaf087210 */ /* 0x008fe40007f3e0ff */
[----:B------:R-:W3:Y:S03]  /*d060*/  LDL R175, [R1+0x2d0] ;  /* 0x0002d00001af7983 */ /* 0x000ee60000100800 */
[----:B------:R-:W-:-:S02]  /*d070*/  IMAD.X R9, R174, 0x1, R251, P1 ;  /* 0x00000001ae097824 */ /* 0x000fc400008e06fb */
[----:B------:R-:W3:Y:S04]  /*d080*/  LDL R174, [R1+0xd0] ;  /* 0x0000d00001ae7983 */ /* 0x000ee80000100800 */
[----:B------:R0:W3:Y:S02]  /*d090*/  @!P0 LDG.E.U16 R18, desc[UR16][R8.64] ;  /* 0x0000001008128981 */ /* 0x0000e4000c1e1500 */
[----:B0-----:R-:W-:Y:S02]  /*d0a0*/  IADD3 R8, P1, R3, R252, RZ ;  /* 0x000000fc03087210 */ /* 0x001fe40007f3e0ff */
[----:B------:R-:W3:Y:S03]  /*d0b0*/  LDL R3, [R1+0x2c0] ;  /* 0x0002c00001037983 */ /* 0x000ee60000100800 */
[----:B------:R-:W-:-:S02]  /*d0c0*/  IMAD.X R9, R2, 0x1, R251, P1 ;  /* 0x0000000102097824 */ /* 0x000fc400008e06fb */
[----:B------:R-:W3:Y:S04]  /*d0d0*/  LDL R2, [R1+0xf0] ;  /* 0x0000f00001027983 */ /* 0x000ee80000100800 */
[----:B------:R2:W3:Y:S02]  /*d0e0*/  @!P0 LDG.E.U16 R16, desc[UR16][R8.64] ;  /* 0x0000001008108981 */ /* 0x0004e4000c1e1500 */
[----:B--2---:R-:W-:-:S05]  /*d0f0*/  IADD3 R8, P1, R182, R252, RZ ;  /* 0x000000fcb6087210 */ /* 0x004fca0007f3e0ff */
[----:B------:R-:W-:Y:S02]  /*d100*/  IMAD.X R9, R0, 0x1, R251, P1 ;  /* 0x0000000100097824 */ /* 0x000fe400008e06fb */
[----:B------:R-:W2:Y:S04]  /*d110*/  LDL R0, [R1+0x110] ;  /* 0x0001100001007983 */ /* 0x000ea80000100800 */
[----:B------:R-:W2:Y:S04]  /*d120*/  LDL.LU R243, [R1+0x2b0] ;  /* 0x0002b00001f37983 */ /* 0x000ea80000300800 */
[----:B------:R0:W-:Y:S04]  /*d130*/  STS.U16 [R161+UR6+0x3c00], R7 ;  /* 0x003c0007a1007988 */ /* 0x0001e80008000406 */
[----:B------:R1:W-:Y:S01]  /*d140*/  STS.U16 [R161+UR6+0x4000], R10 ;  /* 0x0040000aa1007988 */ /* 0x0003e20008000406 */
[----:B0-----:R-:W-:-:S03]  /*d150*/  PRMT R7, RZ, 0x7610, R7 ;  /* 0x00007610ff077816 */ /* 0x001fc60000000007 */
[----:B------:R0:W-:Y:S04]  /*d160*/  STS.U16 [R161+UR6+0x3800], R11 ;  /* 0x0038000ba1007988 */ /* 0x0001e80008000406 */
[----:B------:R0:W2:Y:S01]  /*d170*/  @!P0 LDG.E.U16 R7, desc[UR16][R8.64] ;  /* 0x0000001008078981 */ /* 0x0000a2000c1e1500 */
[----:B-1----:R-:W-:Y:S02]  /*d180*/  IADD3 R10, P1, R181, R252, RZ ;  /* 0x000000fcb50a7210 */ /* 0x002fe40007f3e0ff */
[----:B0-----:R-:W-:-:S03]  /*d190*/  PRMT R8, RZ, 0x7610, R8 ;  /* 0x00007610ff087816 */ /* 0x001fc60000000008 */
[----:B------:R-:W-:Y:S01]  /*d1a0*/  IMAD.X R11, R180, 0x1, R251, P1 ;  /* 0x00000001b40b7824 */ /* 0x000fe200008e06fb */
[----:B------:R-:W-:Y:S01]  /*d1b0*/  PRMT R9, RZ, 0x7610, R9 ;  /* 0x00007610ff097816 */ /* 0x000fe20000000009 */
[----:B------:R3:W-:Y:S04]  /*d1c0*/  STS.U16 [R161+UR6+0x4800], R12 ;  /* 0x0048000ca1007988 */ /* 0x0007e80008000406 */
[----:B------:R4:W2:Y:S04]  /*d1d0*/  @!P0 LDG.E.U16 R8, desc[UR16][R10.64] ;  /* 0x000000100a088981 */ /* 0x0008a8000c1e1500 */
[----:B------:R0:W-:Y:S04]  /*d1e0*/  STS.U16 [R161+UR6+0x4400], R13 ;  /* 0x0044000da1007988 */ /* 0x0001e80008000406 */
[----:B------:R-:W2:Y:S01]  /*d1f0*/  LDL.LU R180, [R1+0x2a0] ;  /* 0x0002a00001b47983 */ /* 0x000ea20000300800 */
[----:B----4-:R-:W-:-:S03]  /*d200*/  IADD3 R10, P1, R177, R252, RZ ;  /* 0x000000fcb10a7210 */ /* 0x010fc60007f3e0ff */
[----:B------:R-:W4:Y:S02]  /*d210*/  LDL.LU R181, [R1+0x130] ;  /* 0x0001300001b57983 */ /* 0x000f240000300800 */
[----:B------:R-:W-:Y:S02]  /*d220*/  IMAD.X R11, R176, 0x1, R251, P1 ;  /* 0x00000001b00b7824 */ /* 0x000fe400008e06fb */
[----:B------:R-:W4:Y:S04]  /*d230*/  LDL.LU R188, [R1+0x290] ;  /* 0x0002900001bc7983 */ /* 0x000f280000300800 */
[----:B------:R1:W4:Y:S04]  /*d240*/  @!P0 LDG.E.U16 R9, desc[UR16][R10.64] ;  /* 0x000000100a098981 */ /* 0x000328000c1e1500 */
[----:B------:R-:W4:Y:S04]  /*d250*/  LDL.LU R189, [R1+0x150] ;  /* 0x0001500001bd7983 */ /* 0x000f280000300800 */
[----:B------:R2:W-:Y:S01]  /*d260*/  STS.U16 [R161+UR6+0x5000], R14 ;  /* 0x0050000ea1007988 */ /* 0x0005e20008000406 */
[----:B-1----:R-:W-:-:S03]  /*d270*/  PRMT R10, RZ, 0x7610, R10 ;  /* 0x00007610ff0a7816 */ /* 0x002fc6000000000a */
[----:B------:R1:W-:Y:S04]  /*d280*/  STS.U16 [R161+UR6+0x4c00], R15 ;  /* 0x004c000fa1007988 */ /* 0x0003e80008000406 */
[----:B------:R-:W4:Y:S04]  /*d290*/  LDL.LU R197, [R1+0x170] ;  /* 0x0001700001c57983 */ /* 0x000f280000300800 */
[----:B------:R-:W4:Y:S04]  /*d2a0*/  LDL.LU R196, [R1+0x280] ;  /* 0x0002800001c47983 */ /* 0x000f280000300800 */
[----:B------:R-:W4:Y:S04]  /*d2b0*/  LDL R177, [R1+0x41c] ;  /* 0x00041c0001b17983 */ /* 0x000f280000100800 */
[----:B------:R-:W4:Y:S04]  /*d2c0*/  LDL R183, [R1+0x3fc] ;  /* 0x0003fc0001b77983 */ /* 0x000f280000100800 */
[----:B------:R-:W4:Y:S04]  /*d2d0*/  LDL R176, [R1+0x3ec] ;  /* 0x0003ec0001b07983 */ /* 0x000f280000100800 */
[----:B------:R-:W4:Y:S04]  /*d2e0*/  LDL R184, [R1+0x3dc] ;  /* 0x0003dc0001b87983 */ /* 0x000f280000100800 */
[----:B------:R-:W4:Y:S01]  /*d2f0*/  LDL R182, [R1+0x19c] ;  /* 0x00019c0001b67983 */ /* 0x000f220000100800 */
[----:B---3--:R-:W-:-:S03]  /*d300*/  IADD3 R12, P1, R175, R252, RZ ;  /* 0x000000fcaf0c7210 */ /* 0x008fc60007f3e0ff */
[----:B------:R-:W3:Y:S02]  /*d310*/  LDL R175, [R1+0x40c] ;  /* 0x00040c0001af7983 */ /* 0x000ee40000100800 */
[----:B0-----:R-:W-:Y:S02]  /*d320*/  IMAD.X R13, R174, 0x1, R251, P1 ;  /* 0x00000001ae0d7824 */ /* 0x001fe400008e06fb */
[----:B------:R-:W3:Y:S04]  /*d330*/  LDL R174, [R1+0x21c] ;  /* 0x00021c0001ae7983 */ /* 0x000ee80000100800 */
[----:B------:R0:W3:Y:S02]  /*d340*/  @!P0 LDG.E.U16 R10, desc[UR16][R12.64] ;  /* 0x000000100c0a8981 */ /* 0x0000e4000c1e1500 */
[----:B0-----:R-:W-:-:S02]  /*d350*/  IADD3 R12, P1, R3, R252, RZ ;  /* 0x000000fc030c7210 */ /* 0x001fc40007f3e0ff */
[----:B------:R-:W3:Y:S03]  /*d360*/  LDL R3, [R1+0x1fc] ;  /* 0x0001fc0001037983 */ /* 0x000ee60000100800 */
[----:B------:R-:W-:Y:S02]  /*d370*/  IMAD.X R13, R2, 0x1, R251, P1 ;  /* 0x00000001020d7824 */ /* 0x000fe400008e06fb */
[----:B------:R-:W3:Y:S01]  /*d380*/  LDL R2, [R1+0x1dc] ;  /* 0x0001dc0001027983 */ /* 0x000ee20000100800 */
[----:B--2---:R-:W-:-:S05]  /*d390*/  IADD3 R14, P1, R243, R252, RZ ;  /* 0x000000fcf30e7210 */ /* 0x004fca0007f3e0ff */
[----:B-1----:R-:W-:Y:S02]  /*d3a0*/  IMAD.X R15, R0, 0x1, R251, P1 ;  /* 0x00000001000f7824 */ /* 0x002fe400008e06fb */
[----:B------:R-:W2:Y:S04]  /*d3b0*/  LDL R0, [R1+0x1bc] ;  /* 0x0001bc0001007983 */ /* 0x000ea80000100800 */
[----:B------:R-:W3:Y:S04]  /*d3c0*/  LDL.LU R237, [R1+0x210] ;  /* 0x0002100001ed7983 */ /* 0x000ee80000300800 */
[----:B------:R-:W2:Y:S04]  /*d3d0*/  LDL.LU R236, [R1+0x230] ;  /* 0x0002300001ec7983 */ /* 0x000ea80000300800 */
[----:B------:R-:W3:Y:S04]  /*d3e0*/  LDL.LU R229, [R1+0x1f0] ;  /* 0x0001f00001e57983 */ /* 0x000ee80000300800 */
[----:B------:R-:W2:Y:S04]  /*d3f0*/  LDL.LU R228, [R1+0x240] ;  /* 0x0002400001e47983 */ /* 0x000ea80000300800 */
[----:B------:R-:W3:Y:S04]  /*d400*/  LDL.LU R221, [R1+0x1d0] ;  /* 0x0001d00001dd7983 */ /* 0x000ee80000300800 */
[----:B------:R-:W2:Y:S04]  /*d410*/  LDL.LU R220, [R1+0x250] ;  /* 0x0002500001dc7983 */ /* 0x000ea80000300800 */
[----:B------:R-:W3:Y:S04]  /*d420*/  LDL.LU R213, [R1+0x1b0] ;  /* 0x0001b00001d57983 */ /* 0x000ee80000300800 */
[----:B------:R-:W2:Y:S04]  /*d430*/  LDL.LU R212, [R1+0x260] ;  /* 0x0002600001d47983 */ /* 0x000ea80000300800 */
[----:B------:R-:W3:Y:S04]  /*d440*/  LDL.LU R205, [R1+0x190] ;  /* 0x0001900001cd7983 */ /* 0x000ee80000300800 */
[----:B------:R-:W2:Y:S01]  /*d450*/  LDL.LU R204, [R1+0x270] ;  /* 0x0002700001cc7983 */ /* 0x000ea20000300800 */
[----:B------:R-:W-:-:S06]  /*d460*/  PRMT R11, RZ, 0x7610, R11 ;  /* 0x00007610ff0b7816 */ /* 0x000fcc000000000b */
[----:B------:R0:W3:Y:S02]  /*d470*/  @!P0 LDG.E.U16 R11, desc[UR16][R12.64] ;  /* 0x000000100c0b8981 */ /* 0x0000e4000c1e1500 */
[----:B0-----:R-:W-:-:S06]  /*d480*/  PRMT R12, RZ, 0x7610, R12 ;  /* 0x00007610ff0c7816 */ /* 0x001fcc000000000c */
[----:B------:R0:W3:Y:S01]  /*d490*/  @!P0 LDG.E.U16 R12, desc[UR16][R14.64] ;  /* 0x000000100e0c8981 */ /* 0x0000e2000c1e1500 */
[----:B------:R-:W-:-:S03]  /*d4a0*/  PRMT R13, RZ, 0x7610, R13 ;  /* 0x00007610ff0d7816 */ /* 0x000fc6000000000d */
[----:B------:R1:W-:Y:S01]  /*d4b0*/  STS.U16 [R161+UR6+0x5800], R22 ;  /* 0x00580016a1007988 */ /* 0x0003e20008000406 */
[----:B0-----:R-:W-:-:S05]  /*d4c0*/  IADD3 R14, P1, R180, R252, RZ ;  /* 0x000000fcb40e7210 */ /* 0x001fca0007f3e0ff */
[--C-:B----4-:R-:W-:Y:S01]  /*d4d0*/  IMAD.X R15, R181, 0x1, R251.reuse, P1 ;  /* 0x00000001b50f7824 */ /* 0x110fe200008e06fb */
[----:B-1----:R-:W-:Y:S01]  /*d4e0*/  IADD3 R22, P1, R188, R252, RZ ;  /* 0x000000fcbc167210 */ /* 0x002fe20007f3e0ff */
[----:B------:R0:W-:Y:S04]  /*d4f0*/  STS.U16 [R161+UR6+0x5400], R23 ;  /* 0x00540017a1007988 */ /* 0x0001e80008000406 */
[----:B------:R1:W4:Y:S01]  /*d500*/  @!P0 LDG.E.U16 R13, desc[UR16][R14.64] ;  /* 0x000000100e0d8981 */ /* 0x000322000c1e1500 */
[----:B0-----:R-:W-:Y:S01]  /*d510*/  IMAD.X R23, R189, 0x1, R251, P1 ;  /* 0x00000001bd177824 */ /* 0x001fe200008e06fb */
[----:B-1----:R-:W-:-:S06]  /*d520*/  PRMT R14, RZ, 0x7610, R14 ;  /* 0x00007610ff0e7816 */ /* 0x002fcc000000000e */
[----:B------:R0:W4:Y:S01]  /*d530*/  @!P0 LDG.E.U16 R14, desc[UR16][R22.64] ;  /* 0x00000010160e8981 */ /* 0x000122000c1e1500 */
[----:B------:R-:W-:Y:S02]  /*d540*/  PRMT R15, RZ, 0x7610, R15 ;  /* 0x00007610ff0f7816 */ /* 0x000fe4000000000f */
[----:B0-----:R-:W-:-:S05]  /*d550*/  IADD3 R22, P1, R196, R252, RZ ;  /* 0x000000fcc4167210 */ /* 0x001fca0007f3e0ff */
[----:B------:R-:W-:Y:S01]  /*d560*/  IMAD.X R23, R197, 0x1, R251, P1 ;  /* 0x00000001c5177824 */ /* 0x000fe200008e06fb */
[----:B------:R0:W-:Y:S04]  /*d570*/  STS.U16 [R161+UR6+0x6000], R17 ;  /* 0x00600011a1007988 */ /* 0x0001e80008000406 */
[----:B------:R2:W4:Y:S01]  /*d580*/  @!P0 LDG.E.U16 R15, desc[UR16][R22.64] ;  /* 0x00000010160f8981 */ /* 0x000522000c1e1500 */
[----:B0-----:R-:W-:-:S03]  /*d590*/  PRMT R17, RZ, 0x7610, R17 ;  /* 0x00007610ff117816 */ /* 0x001fc60000000011 */
        /* <DEDUP_REMOVED lines=12> */
[----:B------:R-:W-:Y:S04]  /*d660*/  STS.U16 [R161+UR6+0x5c00], R173 ;  /* 0x005c00ada1007988 */ /* 0x000fe80008000406 */
[----:B------:R0:W-:Y:S02]  /*d670*/  STS.U16 [R161+UR6+0x7c00], R163 ;  /* 0x007c00a3a1007988 */ /* 0x0001e40008000406 */
[----:B0-----:R-:W-:Y:S02]  /*d680*/  PRMT R161, RZ, 0x7610, R161 ;  /* 0x00007610ffa17816 */ /* 0x001fe400000000a1 */
[----:B--2---:R-:W-:-:S05]  /*d690*/  IADD3 R22, P1, R204, R252, RZ ;  /* 0x000000fccc167210 */ /* 0x004fca0007f3e0ff */
[----:B---3--:R-:W-:-:S05]  /*d6a0*/  IMAD.X R23, R205, 0x1, R251, P1 ;  /* 0x00000001cd177824 */ /* 0x008fca00008e06fb */
[----:B------:R0:W2:Y:S02]  /*d6b0*/  @!P0 LDG.E.U16 R17, desc[UR16][R22.64] ;  /* 0x0000001016118981 */ /* 0x0000a4000c1e1500 */
[----:B0-----:R-:W-:-:S05]  /*d6c0*/  IADD3 R22, P1, R212, R252, RZ ;  /* 0x000000fcd4167210 */ /* 0x001fca0007f3e0ff */
[----:B------:R-:W-:-:S05]  /*d6d0*/  IMAD.X R23, R213, 0x1, R251, P1 ;  /* 0x00000001d5177824 */ /* 0x000fca00008e06fb */
[----:B------:R0:W3:Y:S02]  /*d6e0*/  @!P0 LDG.E.U16 R19, desc[UR16][R22.64] ;  /* 0x0000001016138981 */ /* 0x0000e4000c1e1500 */
        /* <DEDUP_REMOVED lines=9> */
[-C--:B0-----:R-:W-:Y:S02]  /*d780*/  IADD3 R22, P1, R177, R252.reuse, RZ ;  /* 0x000000fcb1167210 */ /* 0x081fe40007f3e0ff */
[----:B------:R-:W4:Y:S03]  /*d790*/  LDL R177, [R1+0x3cc] ;  /* 0x0003cc0001b17983 */ /* 0x000f260000100800 */
[----:B------:R-:W-:Y:S02]  /*d7a0*/  IMAD.X R23, R174, 0x1, R251, P1 ;  /* 0x00000001ae177824 */ /* 0x000fe400008e06fb */
[----:B------:R-:W2:Y:S04]  /*d7b0*/  LDL R174, [R1+0x17c] ;  /* 0x00017c0001ae7983 */ /* 0x000ea80000100800 */
[----:B------:R0:W3:Y:S02]  /*d7c0*/  @!P0 LDG.E.U16 R157, desc[UR16][R22.64] ;  /* 0x00000010169d8981 */ /* 0x0000e4000c1e1500 */
[----:B0-----:R-:W-:-:S02]  /*d7d0*/  IADD3 R22, P1, R175, R252, RZ ;  /* 0x000000fcaf167210 */ /* 0x001fc40007f3e0ff */
        /* <DEDUP_REMOVED lines=12> */
[----:B------:R-:W3:Y:S01]  /*d8a0*/  LDL.LU R0, [R1+0x3ac] ;  /* 0x0003ac0001007983 */ /* 0x000ee20000300800 */
[----:B------:R-:W-:-:S06]  /*d8b0*/  PRMT R163, RZ, 0x7610, R163 ;  /* 0x00007610ffa37816 */ /* 0x000fcc00000000a3 */
[----:B------:R0:W3:Y:S04]  /*d8c0*/  @!P0 LDG.E.U16 R163, desc[UR16][R22.64] ;  /* 0x0000001016a38981 */ /* 0x0000e8000c1e1500 */
[----:B------:R1:W-:Y:S01]  /*d8d0*/  STS.U16 [R5+UR6+0x100], R165 ;  /* 0x000100a505007988 */ /* 0x0003e20008000406 */
[----:B0-----:R-:W-:Y:S02]  /*d8e0*/  IADD3 R22, P1, R184, R252, RZ ;  /* 0x000000fcb8167210 */ /* 0x001fe40007f3e0ff */
[----:B-1----:R-:W-:-:S03]  /*d8f0*/  PRMT R165, RZ, 0x7610, R165 ;  /* 0x00007610ffa57816 */ /* 0x002fc600000000a5 */
[----:B------:R-:W-:Y:S01]  /*d900*/  IMAD.X R23, R182, 0x1, R251, P1 ;  /* 0x00000001b6177824 */ /* 0x000fe200008e06fb */
[----:B------:R0:W-:Y:S04]  /*d910*/  STS.U16 [R5+UR6+0x500], R166 ;  /* 0x000500a605007988 */ /* 0x0001e80008000406 */
[----:B------:R4:W3:Y:S04]  /*d920*/  @!P0 LDG.E.U16 R165, desc[UR16][R22.64] ;  /* 0x0000001016a58981 */ /* 0x0008e8000c1e1500 */
[----:B------:R1:W-:Y:S01]  /*d930*/  STS.U16 [R5+UR6+0x900], R169 ;  /* 0x000900a905007988 */ /* 0x0003e20008000406 */
[----:B0-----:R-:W-:-:S03]  /*d940*/  PRMT R166, RZ, 0x7610, R166 ;  /* 0x00007610ffa67816 */ /* 0x001fc600000000a6 */
[----:B------:R-:W3:Y:S01]  /*d950*/  LDL R182, [R1+0xfc] ;  /* 0x0000fc0001b67983 */ /* 0x000ee20000100800 */
[----:B-1----:R-:W-:Y:S02]  /*d960*/  PRMT R169, RZ, 0x7610, R169 ;  /* 0x00007610ffa97816 */ /* 0x002fe400000000a9 */
[-C--:B----4-:R-:W-:Y:S02]  /*d970*/  IADD3 R22, P1, R177, R252.reuse, RZ ;  /* 0x000000fcb1167210 */ /* 0x090fe40007f3e0ff */
[----:B------:R-:W4:Y:S03]  /*d980*/  LDL R177, [R1+0xdc] ;  /* 0x0000dc0001b17983 */ /* 0x000f260000100800 */
[----:B--2---:R-:W-:Y:S02]  /*d990*/  IMAD.X R23, R174, 0x1, R251, P1 ;  /* 0x00000001ae177824 */ /* 0x004fe400008e06fb */
[----:B------:R-:W2:Y:S04]  /*d9a0*/  LDL R174, [R1+0x37c] ;  /* 0x00037c0001ae7983 */ /* 0x000ea80000100800 */
[----:B------:R3:W4:Y:S02]  /*d9b0*/  @!P0 LDG.E.U16 R166, desc[UR16][R22.64] ;  /* 0x0000001016a68981 */ /* 0x000724000c1e1500 */
[----:B---3--:R-:W-:-:S02]  /*d9c0*/  IADD3 R22, P1, R175, R252, RZ ;  /* 0x000000fcaf167210 */ /* 0x008fc40007f3e0ff */
[----:B------:R-:W3:Y:S03]  /*d9d0*/  LDL R175, [R1+0xbc] ;  /* 0x0000bc0001af7983 */ /* 0x000ee60000100800 */
[----:B------:R-:W-:-:S05]  /*d9e0*/  IMAD.X R23, R3, 0x1, R251, P1 ;  /* 0x0000000103177824 */ /* 0x000fca00008e06fb */
[----:B------:R0:W3:Y:S02]  /*d9f0*/  @!P0 LDG.E.U16 R169, desc[UR16][R22.64] ;  /* 0x0000001016a98981 */ /* 0x0000e4000c1e1500 */
[----:B0-----:R-:W-:Y:S02]  /*da00*/  IADD3 R22, P1, R0, R252, RZ ;  /* 0x000000fc00167210 */ /* 0x001fe40007f3e0ff */
[----:B------:R0:W-:Y:S04]  /*da10*/  STL [R1+0x85c], R0 ;  /* 0x00085c0001007387 */ /* 0x0001e80000100800 */
[----:B0-----:R-:W2:Y:S01]  /*da20*/  LDL.LU R0, [R1+0x38c] ;  /* 0x00038c0001007983 */ /* 0x001ea20000300800 */
[----:B------:R-:W-:-:S03]  /*da30*/  IMAD.X R23, R2, 0x1, R251, P1 ;  /* 0x0000000102177824 */ /* 0x000fc600008e06fb */
[----:B------:R0:W-:Y:S04]  /*da40*/  STS.U16 [R5+UR6+0xd00], R170 ;  /* 0x000d00aa05007988 */ /* 0x0001e80008000406 */
[----:B------:R1:W-:Y:S04]  /*da50*/  STS.U16 [R5+UR6+0x1100], R172 ;  /* 0x001100ac05007988 */ /* 0x0003e80008000406 */
[----:B------:R-:W3:Y:S01]  /*da60*/  LDL R3, [R1+0x35c] ;  /* 0x00035c0001037983 */ /* 0x000ee20000100800 */
[----:B0-----:R-:W-:-:S03]  /*da70*/  PRMT R170, RZ, 0x7610, R170 ;  /* 0x00007610ffaa7816 */ /* 0x001fc600000000aa */
[----:B------:R-:W3:Y:S04]  /*da80*/  LDL R2, [R1+0x9c] ;  /* 0x00009c0001027983 */ /* 0x000ee80000100800 */
[----:B------:R0:W3:Y:S01]  /*da90*/  @!P0 LDG.E.U16 R170, desc[UR16][R22.64] ;  /* 0x0000001016aa8981 */ /* 0x0000e2000c1e1500 */
[----:B-1----:R-:W-:Y:S02]  /*daa0*/  PRMT R172, RZ, 0x7610, R172 ;  /* 0x00007610ffac7816 */ /* 0x002fe400000000ac */
[----:B0-----:R-:W-:-:S05]  /*dab0*/  IADD3 R22, P1, R183, R252, RZ ;  /* 0x000000fcb7167210 */ /* 0x001fca0007f3e0ff */
[--C-:B------:R-:W-:Y:S02]  /*dac0*/  IMAD.X R23, R176, 0x1, R251.reuse, P1 ;  /* 0x00000001b0177824 */ /* 0x100fe400008e06fb */
[----:B------:R-:W3:Y:S04]  /*dad0*/  LDL R176, [R1+0x7c] ;  /* 0x00007c0001b07983 */ /* 0x000ee80000100800 */
[----:B------:R2:W3:Y:S02]  /*dae0*/  @!P0 LDG.E.U16 R172, desc[UR16][R22.64] ;  /* 0x0000001016ac8981 */ /* 0x0004e4000c1e1500 */
[----:B--2---:R-:W-:Y:S02]  /*daf0*/  IADD3 R22, P1, R0, R252, RZ ;  /* 0x000000fc00167210 */ /* 0x004fe40007f3e0ff */
[----:B------:R0:W-:Y:S04]  /*db00*/  STL [R1+0x864], R0 ;  /* 0x0008640001007387 */ /* 0x0001e80000100800 */
[----:B0-----:R-:W2:Y:S01]  /*db10*/  LDL.LU R0, [R1+0x36c] ;  /* 0x00036c0001007983 */ /* 0x001ea20000300800 */
[----:B------:R-:W-:-:S03]  /*db20*/  IMAD.X R23, R182, 0x1, R251, P1 ;  /* 0x00000001b6177824 */ /* 0x000fc600008e06fb */
[----:B------:R0:W-:Y:S02]  /*db30*/  STS.U16 [R5+UR6+0x1500], R171 ;  /* 0x001500ab05007988 */ /* 0x0001e40008000406 */
[----:B0-----:R-:W-:Y:S02]  /*db40*/  PRMT R171, RZ, 0x7610, R171 ;  /* 0x00007610ffab7816 */ /* 0x001fe400000000ab */
[----:B------:R0:W-:Y:S04]  /*db50*/  STS.U16 [R5+UR6+0x1900], R168 ;  /* 0x001900a805007988 */ /* 0x0001e80008000406 */
[----:B------:R1:W3:Y:S01]  /*db60*/  @!P0 LDG.E.U16 R171, desc[UR16][R22.64] ;  /* 0x0000001016ab8981 */ /* 0x0002e2000c1e1500 */
[----:B0-----:R-:W-:Y:S02]  /*db70*/  PRMT R168, RZ, 0x7610, R168 ;  /* 0x00007610ffa87816 */ /* 0x001fe400000000a8 */
[----:B-1----:R-:W-:-:S02]  /*db80*/  IADD3 R22, P1, R174, R252, RZ ;  /* 0x000000fcae167210 */ /* 0x002fc40007f3e0ff */
[----:B------:R-:W3:Y:S03]  /*db90*/  LDL R174, [R1+0x5c] ;  /* 0x00005c0001ae7983 */ /* 0x000ee60000100800 */
[----:B----4-:R-:W-:-:S05]  /*dba0*/  IMAD.X R23, R177, 0x1, R251, P1 ;  /* 0x00000001b1177824 */ /* 0x010fca00008e06fb */
[----:B------:R2:W4:Y:S02]  /*dbb0*/  @!P0 LDG.E.U16 R168, desc[UR16][R22.64] ;  /* 0x0000001016a88981 */ /* 0x000524000c1e1500 */
[----:B--2---:R-:W-:Y:S02]  /*dbc0*/  IADD3 R22, P1, R0, R252, RZ ;  /* 0x000000fc00167210 */ /* 0x004fe40007f3e0ff */
[----:B------:R0:W-:Y:S04]  /*dbd0*/  STL [R1+0x878], R0 ;  /* 0x0008780001007387 */ /* 0x0001e80000100800 */
[----:B0-----:R-:W2:Y:S01]  /*dbe0*/  LDL.LU R0, [R1+0x34c] ;  /* 0x00034c0001007983 */ /* 0x001ea20000300800 */
[----:B---3--:R-:W-:-:S03]  /*dbf0*/  IMAD.X R23, R175, 0x1, R251, P1 ;  /* 0x00000001af177824 */ /* 0x008fc600008e06fb */
[----:B------:R0:W-:Y:S04]  /*dc00*/  STS.U16 [R5+UR6+0x1d00], R167 ;  /* 0x001d00a705007988 */ /* 0x0001e80008000406 */
[----:B------:R1:W-:Y:S04]  /*dc10*/  STS.U16 [R5+UR6+0x2100], R164 ;  /* 0x002100a405007988 */ /* 0x0003e80008000406 */
[----:B------:R-:W3:Y:S01]  /*dc20*/  LDL R175, [R1+0x3c] ;  /* 0x00003c0001af7983 */ /* 0x000ee20000100800 */
[----:B0-----:R-:W-:-:S06]  /*dc30*/  PRMT R167, RZ, 0x7610, R167 ;  /* 0x00007610ffa77816 */ /* 0x001fcc00000000a7 */
[----:B------:R0:W4:Y:S01]  /*dc40*/  @!P0 LDG.E.U16 R167, desc[UR16][R22.64] ;  /* 0x0000001016a78981 */ /* 0x000122000c1e1500 */
[----:B-1----:R-:W-:Y:S02]  /*dc50*/  PRMT R164, RZ, 0x7610, R164 ;  /* 0x00007610ffa47816 */ /* 0x002fe400000000a4 */
[-C--:B0-----:R-:W-:Y:S02]  /*dc60*/  IADD3 R22, P1, R3, R252.reuse, RZ ;  /* 0x000000fc03167210 */ /* 0x081fe40007f3e0ff */
[----:B------:R-:W4:Y:S03]  /*dc70*/  LDL R3, [R1+0x31c] ;  /* 0x00031c0001037983 */ /* 0x000f260000100800 */
[----:B------:R-:W-:Y:S02]  /*dc80*/  IMAD.X R23, R2, 0x1, R251, P1 ;  /* 0x0000000102177824 */ /* 0x000fe400008e06fb */
[----:B------:R-:W4:Y:S04]  /*dc90*/  LDL R2, [R1+0x38] ;  /* 0x0000380001027983 */ /* 0x000f280000100800 */
[----:B------:R2:W4:Y:S02]  /*dca0*/  @!P0 LDG.E.U16 R164, desc[UR16][R22.64] ;  /* 0x0000001016a48981 */ /* 0x000524000c1e1500 */
[----:B--2---:R-:W-:-:S02]  /*dcb0*/  IADD3 R22, P1, R0, R252, RZ ;  /* 0x000000fc00167210 */ /* 0x004fc40007f3e0ff */
[----:B------:R0:W-:Y:S04]  /*dcc0*/  STL [R1+0x898], R0 ;  /* 0x0008980001007387 */ /* 0x0001e80000100800 */
[----:B0-----:R-:W2:Y:S01]  /*dcd0*/  LDL.LU R0, [R1+0x33c] ;  /* 0x00033c0001007983 */ /* 0x001ea20000300800 */
[----:B------:R-:W-:-:S03]  /*dce0*/  IMAD.X R23, R176, 0x1, R251, P1 ;  /* 0x00000001b0177824 */ /* 0x000fc600008e06fb */
[----:B------:R0:W-:Y:S04]  /*dcf0*/  STS.U16 [R5+UR6+0x2500], R162 ;  /* 0x002500a205007988 */ /* 0x0001e80008000406 */
[----:B------:R-:W4:Y:S01]  /*dd00*/  LDL.LU R246, [R1+0x30c] ;  /* 0x00030c0001f67983 */ /* 0x000f220000300800 */
[----:B0-----:R-:W-:-:S06]  /*dd10*/  PRMT R162, RZ, 0x7610, R162 ;  /* 0x00007610ffa27816 */ /* 0x001fcc00000000a2 */
[----:B------:R2:W4:Y:S02]  /*dd20*/  @!P0 LDG.E.U16 R162, desc[UR16][R22.64] ;  /* 0x0000001016a28981 */ /* 0x000524000c1e1500 */
[----:B--2---:R-:W-:Y:S02]  /*dd30*/  IADD3 R22, P1, R0, R252, RZ ;  /* 0x000000fc00167210 */ /* 0x004fe40007f3e0ff */
[----:B------:R0:W-:Y:S04]  /*dd40*/  STL [R1+0x89c], R0 ;  /* 0x00089c0001007387 */ /* 0x0001e80000100800 */
[----:B0-----:R-:W2:Y:S01]  /*dd50*/  LDL.LU R0, [R1+0x32c] ;  /* 0x00032c0001007983 */ /* 0x001ea20000300800 */
[----:B------:R-:W-:-:S03]  /*dd60*/  IMAD.X R23, R174, 0x1, R251, P1 ;  /* 0x00000001ae177824 */ /* 0x000fc600008e06fb */
[----:B------:R-:W4:Y:S04]  /*dd70*/  LDL R184, [R1+0x2fc] ;  /* 0x0002fc0001b87983 */ /* 0x000f280000100800 */
[----:B------:R-:W4:Y:S04]  /*dd80*/  LDL R183, [R1+0x78] ;  /* 0x0000780001b77983 */ /* 0x000f280000100800 */
[----:B------:R-:W4:Y:S04]  /*dd90*/  LDL R182, [R1+0x2ec] ;  /* 0x0002ec0001b67983 */ /* 0x000f280000100800 */
[----:B------:R-:W4:Y:S04]  /*dda0*/  LDL R174, [R1+0x98] ;  /* 0x0000980001ae7983 */ /* 0x000f280000100800 */
[----:B------:R-:W4:Y:S04]  /*ddb0*/  LDL.LU R247, [R1+0x58] ;  /* 0x0000580001f77983 */ /* 0x000f280000300800 */
[----:B------:R0:W-:Y:S02]  /*ddc0*/  STS.U16 [R5+UR6+0x2900], R160 ;  /* 0x002900a005007988 */ /* 0x0001e40008000406 */
[----:B0-----:R-:W-:-:S06]  /*ddd0*/  PRMT R160, RZ, 0x7610, R160 ;  /* 0x00007610ffa07816 */ /* 0x001fcc00000000a0 */
[----:B------:R2:W4:Y:S04]  /*dde0*/  @!P0 LDG.E.U16 R160, desc[UR16][R22.64] ;  /* 0x0000001016a08981 */ /* 0x000528000c1e1500 */
[----:B------:R0:W-:Y:S02]  /*ddf0*/  STS.U16 [R5+UR6+0x2d00], R159 ;  /* 0x002d009f05007988 */ /* 0x0001e40008000406 */
[----:B0-----:R-:W-:Y:S02]  /*de00*/  PRMT R159, RZ, 0x7610, R159 ;  /* 0x00007610ff9f7816 */ /* 0x001fe4000000009f */
[-C--:B--2---:R-:W-:Y:S01]  /*de10*/  IADD3 R22, P1, R0, R252.reuse, RZ ;  /* 0x000000fc00167210 */ /* 0x084fe20007f3e0ff */
[----:B------:R0:W-:Y:S04]  /*de20*/  STL [R1+0x8a8], R0 ;  /* 0x0008a80001007387 */ /* 0x0001e80000100800 */
[----:B---3--:R-:W-:Y:S01]  /*de30*/  IMAD.X R23, R175, 0x1, R251, P1 ;  /* 0x00000001af177824 */ /* 0x008fe200008e06fb */
[----:B------:R-:W2:Y:S04]  /*de40*/  LDL R177, [R1+0xb8] ;  /* 0x0000b80001b17983 */ /* 0x000ea80000100800 */
[----:B------:R-:W3:Y:S04]  /*de50*/  LDL R175, [R1+0x2dc] ;  /* 0x0002dc0001af7983 */ /* 0x000ee80000100800 */
[----:B------:R-:W2:Y:S04]  /*de60*/  LDL R176, [R1+0x2cc] ;  /* 0x0002cc0001b07983 */ /* 0x000ea80000100800 */
[----:B------:R4:W2:Y:S04]  /*de70*/  @!P0 LDG.E.U16 R159, desc[UR16][R22.64] ;  /* 0x00000010169f8981 */ /* 0x0008a8000c1e1500 */
[----:B0-----:R-:W2:Y:S01]  /*de80*/  LDL R0, [R1+0xf8] ;  /* 0x0000f80001007983 */ /* 0x001ea20000100800 */
[----:B----4-:R-:W-:-:S03]  /*de90*/  IADD3 R22, P1, R3, R252, RZ ;  /* 0x000000fc03167210 */ /* 0x010fc60007f3e0ff */
[----:B------:R-:W4:Y:S02]  /*dea0*/  LDL R3, [R1+0xd8] ;  /* 0x0000d80001037983 */ /* 0x000f240000100800 */
[----:B------:R-:W-:Y:S02]  /*deb0*/  IMAD.X R23, R2, 0x1, R251, P1 ;  /* 0x0000000102177824 */ /* 0x000fe400008e06fb */
[----:B------:R-:W4:Y:S04]  /*dec0*/  LDL R2, [R1+0x2bc] ;  /* 0x0002bc0001027983 */ /* 0x000f280000100800 */
[----:B------:R0:W-:Y:S02]  /*ded0*/  STS.U16 [R5+UR6+0x3100], R156 ;  /* 0x0031009c05007988 */ /* 0x0001e40008000406 */
[----:B0-----:R-:W-:-:S02]  /*dee0*/  PRMT R156, RZ, 0x7610, R156 ;  /* 0x00007610ff9c7816 */ /* 0x001fc4000000009c */
[----:B------:R0:W-:Y:S04]  /*def0*/  STS.U16 [R5+UR6+0x3500], R154 ;  /* 0x0035009a05007988 */ /* 0x0001e80008000406 */
[----:B------:R1:W4:Y:S01]  /*df00*/  @!P0 LDG.E.U16 R156, desc[UR16][R22.64] ;  /* 0x00000010169c8981 */ /* 0x000322000c1e1500 */
[----:B0-----:R-:W-:Y:S02]  /*df10*/  PRMT R154, RZ, 0x7610, R154 ;  /* 0x00007610ff9a7816 */ /* 0x001fe4000000009a */
[----:B-1----:R-:W-:-:S05]  /*df20*/  IADD3 R22, P1, R246, R252, RZ ;  /* 0x000000fcf6167210 */ /* 0x002fca0007f3e0ff */
[----:B------:R-:W-:Y:S01]  /*df30*/  IMAD.X R23, R247, 0x1, R251, P1 ;  /* 0x00000001f7177824 */ /* 0x000fe200008e06fb */
        /* <DEDUP_REMOVED lines=12> */
[----:B0-----:R-:W-:-:S03]  /*e000*/  PRMT R18, RZ, 0x7610, R18 ;  /* 0x00007610ff127816 */ /* 0x001fc60000000012 */
[----:B------:R-:W-:Y:S04]  /*e010*/  STL [R1+0x8b4], R246 ;  /* 0x0008b4f601007387 */ /* 0x000fe80000100800 */
[----:B------:R-:W-:Y:S04]  /*e020*/  STL [R1+0x8b8], R247 ;  /* 0x0008b8f701007387 */ /* 0x000fe80000100800 */
[----:B------:R-:W4:Y:S04]  /*e030*/  LDL.LU R174, [R1+0x2ac] ;  /* 0x0002ac0001ae7983 */ /* 0x000f280000300800 */
[----:B------:R0:W-:Y:S02]  /*e040*/  STS.U16 [R5+UR6+0x4500], R16 ;  /* 0x0045001005007988 */ /* 0x0001e40008000406 */
[----:B0-----:R-:W-:-:S02]  /*e050*/  PRMT R16, RZ, 0x7610, R16 ;  /* 0x00007610ff107816 */ /* 0x001fc40000000010 */
[-C--:B---3--:R-:W-:Y:S02]  /*e060*/  IADD3 R22, P1, R175, R252.reuse, RZ ;  /* 0x000000fcaf167210 */ /* 0x088fe40007f3e0ff */
[----:B------:R-:W3:Y:S03]  /*e070*/  LDL.LU R175, [R1+0x118] ;  /* 0x0001180001af7983 */ /* 0x000ee60000300800 */
[----:B--2---:R-:W-:Y:S01]  /*e080*/  IMAD.X R23, R177, 0x1, R251, P1 ;  /* 0x00000001b1177824 */ /* 0x004fe200008e06fb */
[----:B------:R-:W2:Y:S04]  /*e090*/  LDL.LU R182, [R1+0x29c] ;  /* 0x00029c0001b67983 */ /* 0x000ea80000300800 */
[----:B------:R0:W2:Y:S04]  /*e0a0*/  @!P0 LDG.E.U16 R18, desc[UR16][R22.64] ;  /* 0x0000001016128981 */ /* 0x0000a8000c1e1500 */
[----:B------:R-:W2:Y:S04]  /*e0b0*/  LDL.LU R183, [R1+0x138] ;  /* 0x0001380001b77983 */ /* 0x000ea80000300800 */
[----:B------:R-:W2:Y:S01]  /*e0c0*/  LDL.LU R190, [R1+0x28c] ;  /* 0x00028c0001be7983 */ /* 0x000ea20000300800 */
[----:B0-----:R-:W-:-:S03]  /*e0d0*/  IADD3 R22, P1, R176, R252, RZ ;  /* 0x000000fcb0167210 */ /* 0x001fc60007f3e0ff */
[----:B------:R-:W2:Y:S02]  /*e0e0*/  LDL.LU R191, [R1+0x158] ;  /* 0x0001580001bf7983 */ /* 0x000ea40000300800 */
[----:B----4-:R-:W-:Y:S02]  /*e0f0*/  IMAD.X R23, R3, 0x1, R251, P1 ;  /* 0x0000000103177824 */ /* 0x010fe400008e06fb */
[----:B------:R-:W4:Y:S04]  /*e100*/  LDL R208, [R1+0x408] ;  /* 0x0004080001d07983 */ /* 0x000f280000100800 */
[----:B------:R0:W4:Y:S04]  /*e110*/  @!P0 LDG.E.U16 R16, desc[UR16][R22.64] ;  /* 0x0000001016108981 */ /* 0x000128000c1e1500 */
[----:B------:R-:W4:Y:S04]  /*e120*/  LDL R201, [R1+0x1f4] ;  /* 0x0001f40001c97983 */ /* 0x000f280000100800 */
[----:B------:R-:W4:Y:S01]  /*e130*/  LDL R200, [R1+0x418] ;  /* 0x0004180001c87983 */ /* 0x000f220000100800 */
[----:B0-----:R-:W-:-:S03]  /*e140*/  IADD3 R22, P1, R2, R252, RZ ;  /* 0x000000fc02167210 */ /* 0x001fc60007f3e0ff */
[----:B------:R-:W4:Y:S02]  /*e150*/  LDL R193, [R1+0x214] ;  /* 0x0002140001c17983 */ /* 0x000f240000100800 */
[----:B------:R-:W-:Y:S02]  /*e160*/  IMAD.X R23, R0, 0x1, R251, P1 ;  /* 0x0000000100177824 */ /* 0x000fe400008e06fb */
[----:B------:R-:W4:Y:S04]  /*e170*/  LDL R192, [R1+0x3f8] ;  /* 0x0003f80001c07983 */ /* 0x000f280000100800 */
[----:B------:R-:W4:Y:S04]  /*e180*/  LDL R177, [R1+0x1d4] ;  /* 0x0001d40001b17983 */ /* 0x000f280000100800 */
[----:B------:R-:W4:Y:S04]  /*e190*/  LDL R185, [R1+0x3e8] ;  /* 0x0003e80001b97983 */ /* 0x000f280000100800 */
[----:B------:R-:W4:Y:S04]  /*e1a0*/  LDL R184, [R1+0x1b4] ;  /* 0x0001b40001b87983 */ /* 0x000f280000100800 */
[----:B------:R-:W4:Y:S04]  /*e1b0*/  LDL R0, [R1+0x3d8] ;  /* 0x0003d80001007983 */ /* 0x000f280000100800 */
[----:B------:R-:W4:Y:S04]  /*e1c0*/  LDL R176, [R1+0x194] ;  /* 0x0001940001b07983 */ /* 0x000f280000100800 */
[----:B------:R-:W4:Y:S04]  /*e1d0*/  LDL R3, [R1+0x3c8] ;  /* 0x0003c80001037983 */ /* 0x000f280000100800 */
[----:B------:R-:W4:Y:S04]  /*e1e0*/  LDL R2, [R1+0x174] ;  /* 0x0001740001027983 */ /* 0x000f280000100800 */
[----:B------:R-:W4:Y:S04]  /*e1f0*/  LDL.LU R239, [R1+0x218] ;  /* 0x0002180001ef7983 */ /* 0x000f280000300800 */
        /* <DEDUP_REMOVED lines=11> */
[----:B------:R0:W-:Y:S02]  /*e2b0*/  STS.U16 [R5+UR6+0x4900], R7 ;  /* 0x0049000705007988 */ /* 0x0001e40008000406 */
[----:B0-----:R-:W-:-:S06]  /*e2c0*/  PRMT R7, RZ, 0x7610, R7 ;  /* 0x00007610ff077816 */ /* 0x001fcc0000000007 */
[----:B------:R0:W4:Y:S01]  /*e2d0*/  @!P0 LDG.E.U16 R7, desc[UR16][R22.64] ;  /* 0x0000001016078981 */ /* 0x000122000c1e1500 */
[----:B------:R-:W-:-:S03]  /*e2e0*/  PRMT R173, RZ, 0x7610, R173 ;  /* 0x00007610ffad7816 */ /* 0x000fc600000000ad */
[----:B------:R-:W-:Y:S01]  /*e2f0*/  STS.U16 [R5+UR6+0x4d00], R8 ;  /* 0x004d000805007988 */ /* 0x000fe20008000406 */
[----:B0-----:R-:W-:-:S03]  /*e300*/  IADD3 R22, P1, R174, R252, RZ ;  /* 0x000000fcae167210 */ /* 0x001fc60007f3e0ff */
[----:B------:R-:W-:Y:S04]  /*e310*/  STS.U16 [R5+UR6+0x5100], R9 ;  /* 0x0051000905007988 */ /* 0x000fe80008000406 */
        /* <DEDUP_REMOVED lines=11> */
[----:B0-----:R-:W-:Y:S01]  /*e3d0*/  PRMT R15, RZ, 0x7610, R15 ;  /* 0x00007610ff0f7816 */ /* 0x001fe2000000000f */
[----:B---3--:R-:W-:Y:S01]  /*e3e0*/  IMAD.X R23, R175, 0x1, R251, P1 ;  /* 0x00000001af177824 */ /* 0x008fe200008e06fb */
[----:B--2---:R-:W-:-:S04]  /*e3f0*/  IADD3 R8, P1, R182, R252, RZ ;  /* 0x000000fcb6087210 */ /* 0x004fc80007f3e0ff */
[----:B------:R0:W2:Y:S01]  /*e400*/  @!P0 LDG.E.U16 R173, desc[UR16][R22.64] ;  /* 0x0000001016ad8981 */ /* 0x0000a2000c1e1500 */
[----:B------:R-:W-:Y:S01]  /*e410*/  IMAD.X R9, R183, 0x1, R251, P1 ;  /* 0x00000001b7097824 */ /* 0x000fe200008e06fb */
[----:B0-----:R-:W-:-:S06]  /*e420*/  PRMT R22, RZ, 0x7610, R22 ;  /* 0x00007610ff167816 */ /* 0x001fcc0000000016 */
[----:B------:R0:W3:Y:S02]  /*e430*/  @!P0 LDG.E.U16 R22, desc[UR16][R8.64] ;  /* 0x0000001008168981 */ /* 0x0000e4000c1e1500 */
[----:B0-----:R-:W-:-:S05]  /*e440*/  IADD3 R8, P1, R190, R252, RZ ;  /* 0x000000fcbe087210 */ /* 0x001fca0007f3e0ff */
[----:B------:R-:W-:-:S05]  /*e450*/  IMAD.X R9, R191, 0x1, R251, P1 ;  /* 0x00000001bf097824 */ /* 0x000fca00008e06fb */
[----:B------:R4:W2:Y:S04]  /*e460*/  @!P0 LDG.E.U16 R10, desc[UR16][R8.64] ;  /* 0x00000010080a8981 */ /* 0x0008a8000c1e1500 */
[----:B------:R0:W-:Y:S02]  /*e470*/  STS.U16 [R5+UR6+0x6d00], R17 ;  /* 0x006d001105007988 */ /* 0x0001e40008000406 */
[----:B0-----:R-:W-:Y:S02]  /*e480*/  PRMT R17, RZ, 0x7610, R17 ;  /* 0x00007610ff117816 */ /* 0x001fe40000000011 */
[----:B----4-:R-:W-:-:S05]  /*e490*/  IADD3 R8, P1, R198, R252, RZ ;  /* 0x000000fcc6087210 */ /* 0x010fca0007f3e0ff */
        /* <DEDUP_REMOVED lines=25> */
[----:B------:R-:W-:-:S05]  /*e630*/  IMAD.X R9, R193, 0x1, R251, P1 ;  /* 0x00000001c1097824 */ /* 0x000fca00008e06fb */
[----:B------:R0:W4:Y:S02]  /*e640*/  @!P0 LDG.E.U16 R21, desc[UR16][R8.64] ;  /* 0x0000001008158981 */ /* 0x000124000c1e1500 */
[----:B0-----:R-:W-:-:S05]  /*e650*/  IADD3 R8, P1, R192, R252, RZ ;  /* 0x000000fcc0087210 */ /* 0x001fca0007f3e0ff */
[----:B------:R-:W-:Y:S02]  /*e660*/  IMAD.X R9, R177, 0x1, R251, P1 ;  /* 0x00000001b1097824 */ /* 0x000fe400008e06fb */
[----:B------:R-:W3:Y:S04]  /*e670*/  LDL R177, [R1+0x134] ;  /* 0x0001340001b17983 */ /* 0x000ee80000100800 */
[----:B------:R-:W2:Y:S04]  /*e680*/  LDL.LU R249, [R1+0x154] ;  /* 0x0001540001f97983 */ /* 0x000ea80000300800 */
[----:B------:R-:W4:Y:S01]  /*e690*/  LDL.LU R248, [R1+0x3b8] ;  /* 0x0003b80001f87983 */ /* 0x000f220000300800 */
[----:B------:R-:W-:-:S03]  /*e6a0*/  PRMT R23, RZ, 0x7610, R23 ;  /* 0x00007610ff177816 */ /* 0x000fc60000000017 */
[----:B------:R0:W-:Y:S04]  /*e6b0*/  STS.U16 [R5+UR6+0x7900], R153 ;  /* 0x0079009905007988 */ /* 0x0001e80008000406 */
[----:B------:R1:W3:Y:S04]  /*e6c0*/  @!P0 LDG.E.U16 R23, desc[UR16][R8.64] ;  /* 0x0000001008178981 */ /* 0x0002e8000c1e1500 */
[----:B------:R0:W-:Y:S04]  /*e6d0*/  STS.U16 [R5+UR6+0x7d00], R155 ;  /* 0x007d009b05007988 */ /* 0x0001e80008000406 */
[----:B------:R-:W3:Y:S01]  /*e6e0*/  LDL R192, [R1+0x398] ;  /* 0x0003980001c07983 */ /* 0x000ee20000100800 */
[----:B-1----:R-:W-:-:S02]  /*e6f0*/  IADD3 R8, P1, R185, R252, RZ ;  /* 0x000000fcb9087210 */ /* 0x002fc40007f3e0ff */
[----:B0-----:R-:W-:Y:S01]  /*e700*/  PRMT R153, RZ, 0x7610, R153 ;  /* 0x00007610ff997816 */ /* 0x001fe20000000099 */
[----:B------:R-:W3:Y:S01]  /*e710*/  LDL R185, [R1+0xf4] ;  /* 0x0000f40001b97983 */ /* 0x000ee20000100800 */
[----:B------:R-:W-:Y:S01]  /*e720*/  PRMT R5, RZ, 0x7610, R5 ;  /* 0x00007610ff057816 */ /* 0x000fe20000000005 */
[----:B------:R-:W-:-:S05]  /*e730*/  IMAD.X R9, R184, 0x1, R251, P1 ;  /* 0x00000001b8097824 */ /* 0x000fca00008e06fb */
[----:B------:R0:W3:Y:S02]  /*e740*/  @!P0 LDG.E.U16 R5, desc[UR16][R8.64] ;  /* 0x0000001008058981 */ /* 0x0000e4000c1e1500 */
[-C--:B0-----:R-:W-:Y:S02]  /*e750*/  IADD3 R8, P1, R0, R252.reuse, RZ ;  /* 0x000000fc00087210 */ /* 0x081fe40007f3e0ff */
[----:B------:R-:W-:Y:S01]  /*e760*/  PRMT R155, RZ, 0x7610, R155 ;  /* 0x00007610ff9b7816 */ /* 0x000fe2000000009b */
[----:B------:R-:W3:Y:S02]  /*e770*/  LDL R0, [R1+0x114] ;  /* 0x0001140001007983 */ /* 0x000ee40000100800 */
        /* <DEDUP_REMOVED lines=8> */
[----:B----4-:R-:W-:-:S02]  /*e800*/  IADD3 R8, P1, R248, R252, RZ ;  /* 0x000000fcf8087210 */ /* 0x010fc40007f3e0ff */
[----:B--2---:R0:W-:Y:S04]  /*e810*/  STL.64 [R1+0x840], R248 ;  /* 0x000840f801007387 */ /* 0x0041e80000100a00 */
[----:B0-----:R-:W2:Y:S01]  /*e820*/  LDL.LU R248, [R1+0x3a8] ;  /* 0x0003a80001f87983 */ /* 0x001ea20000300800 */
[----:B------:R-:W-:-:S03]  /*e830*/  IMAD.X R9, R249, 0x1, R251, P1 ;  /* 0x00000001f9097824 */ /* 0x000fc600008e06fb */
[----:B------:R0:W-:Y:S02]  /*e840*/  STS.U16 [R6+UR6+0x200], R157 ;  /* 0x0002009d06007988 */ /* 0x0001e40008000406 */
[----:B0-----:R-:W-:-:S06]  /*e850*/  PRMT R157, RZ, 0x7610, R157 ;  /* 0x00007610ff9d7816 */ /* 0x001fcc000000009d */
        /* <DEDUP_REMOVED lines=8> */
[----:B0-----:R-:W-:-:S03]  /*e8e0*/  PRMT R158, RZ, 0x7610, R158 ;  /* 0x00007610ff9e7816 */ /* 0x001fc6000000009e */
[----:B------:R-:W4:Y:S04]  /*e8f0*/  LDL R177, [R1+0x94] ;  /* 0x0000940001b17983 */ /* 0x000f280000100800 */
[----:B------:R0:W4:Y:S01]  /*e900*/  @!P0 LDG.E.U16 R158, desc[UR16][R8.64] ;  /* 0x00000010089e8981 */ /* 0x000122000c1e1500 */
[----:B-1----:R-:W-:Y:S02]  /*e910*/  PRMT R161, RZ, 0x7610, R161 ;  /* 0x00007610ffa17816 */ /* 0x002fe400000000a1 */
[----:B0-----:R-:W-:-:S05]  /*e920*/  IADD3 R8, P1, R192, R252, RZ ;  /* 0x000000fcc0087210 */ /* 0x001fca0007f3e0ff */
[--C-:B------:R-:W-:Y:S02]  /*e930*/  IMAD.X R9, R0, 0x1, R251.reuse, P1 ;  /* 0x0000000100097824 */ /* 0x100fe400008e06fb */
[----:B------:R-:W4:Y:S04]  /*e940*/  LDL R0, [R1+0x74] ;  /* 0x0000740001007983 */ /* 0x000f280000100800 */
[----:B------:R2:W4:Y:S02]  /*e950*/  @!P0 LDG.E.U16 R161, desc[UR16][R8.64] ;  /* 0x0000001008a18981 */ /* 0x000524000c1e1500 */
[----:B--2---:R-:W-:Y:S02]  /*e960*/  IADD3 R8, P1, R248, R252, RZ ;  /* 0x000000fcf8087210 */ /* 0x004fe40007f3e0ff */
[----:B------:R0:W-:Y:S04]  /*e970*/  STL [R1+0x868], R248 ;  /* 0x000868f801007387 */ /* 0x0001e80000100800 */
[----:B0-----:R-:W2:Y:S01]  /*e980*/  LDL.LU R248, [R1+0x368] ;  /* 0x0003680001f87983 */ /* 0x001ea20000300800 */
[----:B------:R-:W-:-:S03]  /*e990*/  IMAD.X R9, R185, 0x1, R251, P1 ;  /* 0x00000001b9097824 */ /* 0x000fc600008e06fb */
[----:B------:R0:W-:Y:S02]  /*e9a0*/  STS.U16 [R6+UR6+0xe00], R163 ;  /* 0x000e00a306007988 */ /* 0x0001e40008000406 */
[----:B0-----:R-:W-:Y:S02]  /*e9b0*/  PRMT R163, RZ, 0x7610, R163 ;  /* 0x00007610ffa37816 */ /* 0x001fe400000000a3 */
[----:B------:R0:W-:Y:S04]  /*e9c0*/  STS.U16 [R6+UR6+0x1200], R165 ;  /* 0x001200a506007988 */ /* 0x0001e80008000406 */
[----:B------:R1:W4:Y:S01]  /*e9d0*/  @!P0 LDG.E.U16 R163, desc[UR16][R8.64] ;  /* 0x0000001008a38981 */ /* 0x000322000c1e1500 */
[----:B0-----:R-:W-:Y:S02]  /*e9e0*/  PRMT R165, RZ, 0x7610, R165 ;  /* 0x00007610ffa57816 */ /* 0x001fe400000000a5 */
[----:B-1----:R-:W-:-:S02]  /*e9f0*/  IADD3 R8, P1, R3, R252, RZ ;  /* 0x000000fc03087210 */ /* 0x002fc40007f3e0ff */
[----:B------:R-:W4:Y:S03]  /*ea00*/  LDL.LU R3, [R1+0x54] ;  /* 0x0000540001037983 */ /* 0x000f260000300800 */
[----:B------:R-:W-:Y:S02]  /*ea10*/  IMAD.X R9, R2, 0x1, R251, P1 ;  /* 0x0000000102097824 */ /* 0x000fe400008e06fb */
[----:B------:R-:W4:Y:S04]  /*ea20*/  LDL.LU R2, [R1+0x338] ;  /* 0x0003380001027983 */ /* 0x000f280000300800 */
[----:B------:R2:W4:Y:S02]  /*ea30*/  @!P0 LDG.E.U16 R165, desc[UR16][R8.64] ;  /* 0x0000001008a58981 */ /* 0x000524000c1e1500 */
[----:B--2---:R-:W-:-:S02]  /*ea40*/  IADD3 R8, P1, R248, R252, RZ ;  /* 0x000000fcf8087210 */ /* 0x004fc40007f3e0ff */
[----:B------:R0:W-:Y:S04]  /*ea50*/  STL [R1+0x87c], R248 ;  /* 0x00087cf801007387 */ /* 0x0001e80000100800 */
[----:B0-----:R-:W2:Y:S01]  /*ea60*/  LDL.LU R248, [R1+0x348] ;  /* 0x0003480001f87983 */ /* 0x001ea20000300800 */
[----:B------:R-:W-:-:S03]  /*ea70*/  IMAD.X R9, R176, 0x1, R251, P1 ;  /* 0x00000001b0097824 */ /* 0x000fc600008e06fb */
[----:B------:R0:W-:Y:S04]  /*ea80*/  STS.U16 [R6+UR6+0x1600], R166 ;  /* 0x001600a606007988 */ /* 0x0001e80008000406 */
[----:B------:R1:W-:Y:S04]  /*ea90*/  STS.U16 [R6+UR6+0x1a00], R169 ;  /* 0x001a00a906007988 */ /* 0x0003e80008000406 */
[----:B------:R-:W2:Y:S01]  /*eaa0*/  LDL R176, [R1+0x34] ;  /* 0x0000340001b07983 */ /* 0x000ea20000100800 */
[----:B0-----:R-:W-:-:S06]  /*eab0*/  PRMT R166, RZ, 0x7610, R166 ;  /* 0x00007610ffa67816 */ /* 0x001fcc00000000a6 */
[----:B------:R3:W2:Y:S01]  /*eac0*/  @!P0 LDG.E.U16 R166, desc[UR16][R8.64] ;  /* 0x0000001008a68981 */ /* 0x0006a2000c1e1500 */
[----:B-1----:R-:W-:Y:S02]  /*ead0*/  PRMT R169, RZ, 0x7610, R169 ;  /* 0x00007610ffa97816 */ /* 0x002fe400000000a9 */
[----:B---3--:R-:W-:-:S05]  /*eae0*/  IADD3 R8, P1, R184, R252, RZ ;  /* 0x000000fcb8087210 */ /* 0x008fca0007f3e0ff */
[----:B----4-:R-:W-:-:S05]  /*eaf0*/  IMAD.X R9, R177, 0x1, R251, P1 ;  /* 0x00000001b1097824 */ /* 0x010fca00008e06fb */
[----:B------:R2:W3:Y:S02]  /*eb00*/  @!P0 LDG.E.U16 R169, desc[UR16][R8.64] ;  /* 0x0000001008a98981 */ /* 0x0004e4000c1e1500 */
[----:B--2---:R-:W-:Y:S02]  /*eb10*/  IADD3 R8, P1, R248, R252, RZ ;  /* 0x000000fcf8087210 */ /* 0x004fe40007f3e0ff */
[----:B------:R0:W-:Y:S04]  /*eb20*/  STL [R1+0x8a0], R248 ;  /* 0x0008a0f801007387 */ /* 0x0001e80000100800 */
[----:B0-----:R-:W2:Y:S01]  /*eb30*/  LDL.LU R248, [R1+0x328] ;  /* 0x0003280001f87983 */ /* 0x001ea20000300800 */
[----:B------:R-:W-:-:S03]  /*eb40*/  IMAD.X R9, R0, 0x1, R251, P1 ;  /* 0x0000000100097824 */ /* 0x000fc600008e06fb */
[----:B------:R0:W-:Y:S04]  /*eb50*/  STS.U16 [R6+UR6+0x1e00], R170 ;  /* 0x001e00aa06007988 */ /* 0x0001e80008000406 */
[----:B------:R-:W4:Y:S04]  /*eb60*/  LDL.LU R245, [R1+0x60] ;  /* 0x0000600001f57983 */ /* 0x000f280000300800 */
[----:B------:R-:W3:Y:S01]  /*eb70*/  LDL.LU R244, [R1+0x308] ;  /* 0x0003080001f47983 */ /* 0x000ee20000300800 */
[----:B0-----:R-:W-:-:S03]  /*eb80*/  PRMT R170, RZ, 0x7610, R170 ;  /* 0x00007610ffaa7816 */ /* 0x001fc600000000aa */
[----:B------:R-:W4:Y:S04]  /*eb90*/  LDL.LU R0, [R1+0x40] ;  /* 0x0000400001007983 */ /* 0x000f280000300800 */
[----:B------:R0:W3:Y:S04]  /*eba0*/  @!P0 LDG.E.U16 R170, desc[UR16][R8.64] ;  /* 0x0000001008aa8981 */ /* 0x0000e8000c1e1500 */
[----:B------:R1:W-:Y:S01]  /*ebb0*/  STL [R1+0x8a4], R2 ;  /* 0x0008a40201007387 */ /* 0x0003e20000100800 */
[----:B0-----:R-:W-:-:S03]  /*ebc0*/  IADD3 R8, P1, R2, R252, RZ ;  /* 0x000000fc02087210 */ /* 0x001fc60007f3e0ff */
[----:B-1----:R-:W4:Y:S02]  /*ebd0*/  LDL.LU R2, [R1+0x318] ;  /* 0x0003180001027983 */ /* 0x002f240000300800 */
[----:B------:R-:W-:Y:S02]  /*ebe0*/  IMAD.X R9, R3, 0x1, R251, P1 ;  /* 0x0000000103097824 */ /* 0x000fe400008e06fb */
[----:B------:R0:W-:Y:S04]  /*ebf0*/  STS.U16 [R6+UR6+0x2600], R171 ;  /* 0x002600ab06007988 */ /* 0x0001e80008000406 */
[----:B------:R1:W-:Y:S01]  /*ec00*/  STL [R1+0x8ac], R3 ;  /* 0x0008ac0301007387 */ /* 0x0003e20000100800 */
[----:B0-----:R-:W-:-:S03]  /*ec10*/  PRMT R171, RZ, 0x7610, R171 ;  /* 0x00007610ffab7816 */ /* 0x001fc600000000ab */
[----:B-1----:R-:W3:Y:S04]  /*ec20*/  LDL.LU R3, [R1+0x2f8] ;  /* 0x0002f80001037983 */ /* 0x002ee80000300800 */
[----:B------:R2:W3:Y:S02]  /*ec30*/  @!P0 LDG.E.U16 R171, desc[UR16][R8.64] ;  /* 0x0000001008ab8981 */ /* 0x0004e4000c1e1500 */
[----:B--2---:R-:W-:Y:S02]  /*ec40*/  IADD3 R8, P1, R248, R252, RZ ;  /* 0x000000fcf8087210 */ /* 0x004fe40007f3e0ff */
[----:B------:R0:W-:Y:S03]  /*ec50*/  STL [R1+0x8b0], R248 ;  /* 0x0008b0f801007387 */ /* 0x0001e60000100800 */
[----:B------:R-:W-:Y:S01]  /*ec60*/  IMAD.X R9, R176, 0x1, R251, P1 ;  /* 0x00000001b0097824 */ /* 0x000fe200008e06fb */
[----:B0-----:R-:W2:Y:S04]  /*ec70*/  LDL.LU R248, [R1+0x80] ;  /* 0x0000800001f87983 */ /* 0x001ea80000300800 */
[----:B------:R-:W2:Y:S04]  /*ec80*/  LDL R177, [R1+0x2d8] ;  /* 0x0002d80001b17983 */ /* 0x000ea80000100800 */
[----:B------:R-:W2:Y:S04]  /*ec90*/  LDL.LU R176, [R1+0x2a8] ;  /* 0x0002a80001b07983 */ /* 0x000ea80000300800 */
[----:B------:R-:W2:Y:S04]  /*eca0*/  LDL.LU R247, [R1+0xa0] ;  /* 0x0000a00001f77983 */ /* 0x000ea80000300800 */
[----:B------:R-:W2:Y:S04]  /*ecb0*/  LDL.LU R246, [R1+0x2e8] ;  /* 0x0002e80001f67983 */ /* 0x000ea80000300800 */
[----:B------:R0:W-:Y:S02]  /*ecc0*/  STS.U16 [R6+UR6+0x2a00], R168 ;  /* 0x002a00a806007988 */ /* 0x0001e40008000406 */
[----:B0-----:R-:W-:-:S02]  /*ecd0*/  PRMT R168, RZ, 0x7610, R168 ;  /* 0x00007610ffa87816 */ /* 0x001fc400000000a8 */
[----:B------:R0:W-:Y:S04]  /*ece0*/  STS.U16 [R6+UR6+0x2e00], R167 ;  /* 0x002e00a706007988 */ /* 0x0001e80008000406 */
[----:B------:R4:W2:Y:S01]  /*ecf0*/  @!P0 LDG.E.U16 R168, desc[UR16][R8.64] ;  /* 0x0000001008a88981 */ /* 0x0008a2000c1e1500 */
[----:B0-----:R-:W-:Y:S02]  /*ed00*/  PRMT R167, RZ, 0x7610, R167 ;  /* 0x00007610ffa77816 */ /* 0x001fe400000000a7 */
[----:B----4-:R-:W-:-:S05]  /*ed10*/  IADD3 R8, P1, R2, R252, RZ ;  /* 0x000000fc02087210 */ /* 0x010fca0007f3e0ff */
[----:B------:R-:W-:Y:S01]  /*ed20*/  IMAD.X R9, R0, 0x1, R251, P1 ;  /* 0x0000000100097824 */ /* 0x000fe200008e06fb */
[----:B------:R0:W-:Y:S04]  /*ed30*/  STL [R1+0x8c4], R2 ;  /* 0x0008c40201007387 */ /* 0x0001e80000100800 */
[----:B------:R3:W4:Y:S04]  /*ed40*/  @!P0 LDG.E.U16 R167, desc[UR16][R8.64] ;  /* 0x0000001008a78981 */ /* 0x000728000c1e1500 */
[----:B------:R1:W-:Y:S04]  /*ed50*/  STS.U16 [R6+UR6+0x3200], R164 ;  /* 0x003200a406007988 */ /* 0x0003e80008000406 */
[----:B0-----:R-:W4:Y:S01]  /*ed60*/  LDL.LU R2, [R1+0xc0] ;  /* 0x0000c00001027983 */ /* 0x001f220000300800 */
[----:B---3--:R-:W-:-:S03]  /*ed70*/  IADD3 R8, P1, R244, R252, RZ ;  /* 0x000000fcf4087210 */ /* 0x008fc60007f3e0ff */
[----:B------:R0:W-:Y:S01]  /*ed80*/  STL [R1+0x8c8], R0 ;  /* 0x0008c80001007387 */ /* 0x0001e20000100800 */
[----:B-1----:R-:W-:Y:S01]  /*ed90*/  PRMT R164, RZ, 0x7610, R164 ;  /* 0x00007610ffa47816 */ /* 0x002fe200000000a4 */
[----:B------:R-:W-:Y:S02]  /*eda0*/  IMAD.X R9, R245, 0x1, R251, P1 ;  /* 0x00000001f5097824 */ /* 0x000fe400008e06fb */
[----:B------:R1:W-:Y:S04]  /*edb0*/  STS.U16 [R6+UR6+0x3600], R162 ;  /* 0x003600a206007988 */ /* 0x0003e80008000406 */
[----:B------:R3:W4:Y:S04]  /*edc0*/  @!P0 LDG.E.U16 R164, desc[UR16][R8.64] ;  /* 0x0000001008a48981 */ /* 0x000728000c1e1500 */
[----:B0-----:R-:W4:Y:S04]  /*edd0*/  LDL.LU R0, [R1+0x2c8] ;  /* 0x0002c80001007983 */ /* 0x001f280000300800 */
[----:B------:R0:W-:Y:S01]  /*ede0*/  STL [R1+0x8cc], R244 ;  /* 0x0008ccf401007387 */ /* 0x0001e20000100800 */
[----:B---3--:R-:W-:-:S02]  /*edf0*/  IADD3 R8, P1, R3, R252, RZ ;  /* 0x000000fc03087210 */ /* 0x008fc40007f3e0ff */
[----:B-1----:R-:W-:Y:S01]  /*ee00*/  PRMT R162, RZ, 0x7610, R162 ;  /* 0x00007610ffa27816 */ /* 0x002fe200000000a2 */
[----:B0-----:R-:W3:Y:S04]  /*ee10*/  LDL.LU R244, [R1+0xe0] ;  /* 0x0000e00001f47983 */ /* 0x001ee80000300800 */
[----:B------:R0:W-:Y:S04]  /*ee20*/  STL [R1+0x8d8], R245 ;  /* 0x0008d8f501007387 */ /* 0x0001e80000100800 */
[----:B0-----:R-:W3:Y:S04]  /*ee30*/  LDL.LU R245, [R1+0x2b8] ;  /* 0x0002b80001f57983 */ /* 0x001ee80000300800 */
[----:B------:R0:W-:Y:S04]  /*ee40*/  STL [R1+0x8dc], R3 ;  /* 0x0008dc0301007387 */ /* 0x0001e80000100800 */
[----:B------:R1:W-:Y:S04]  /*ee50*/  STS.U16 [R6+UR6+0x3a00], R160 ;  /* 0x003a00a006007988 */ /* 0x0003e80008000406 */
[----:B0-----:R-:W3:Y:S04]  /*ee60*/  LDL.LU R3, [R1+0x100] ;  /* 0x0001000001037983 */ /* 0x001ee80000300800 */
[----:B------:R-:W3:Y:S04]  /*ee70*/  LDL.LU R233, [R1+0x200] ;  /* 0x0002000001e97983 */ /* 0x000ee80000300800 */
[----:B------:R-:W3:Y:S04]  /*ee80*/  LDL.LU R232, [R1+0x238] ;  /* 0x0002380001e87983 */ /* 0x000ee80000300800 */
[----:B------:R-:W3:Y:S01]  /*ee90*/  LDL.LU R225, [R1+0x1e0] ;  /* 0x0001e00001e17983 */ /* 0x000ee20000300800 */
[----:B-1----:R-:W-:-:S03]  /*eea0*/  PRMT R160, RZ, 0x7610, R160 ;  /* 0x00007610ffa07816 */ /* 0x002fc600000000a0 */
[----:B------:R-:W3:Y:S04]  /*eeb0*/  LDL.LU R224, [R1+0x248] ;  /* 0x0002480001e07983 */ /* 0x000ee80000300800 */
        /* <DEDUP_REMOVED lines=9> */
[----:B------:R-:W3:Y:S01]  /*ef50*/  LDL.LU R184, [R1+0x298] ;  /* 0x0002980001b87983 */ /* 0x000ee20000300800 */
[----:B--2---:R-:W-:-:S05]  /*ef60*/  IMAD.X R9, R248, 0x1, R251, P1 ;  /* 0x00000001f8097824 */ /* 0x004fca00008e06fb */
[----:B------:R0:W2:Y:S02]  /*ef70*/  @!P0 LDG.E.U16 R162, desc[UR16][R8.64] ;  /* 0x0000001008a28981 */ /* 0x0000a4000c1e1500 */
[----:B0-----:R-:W-:-:S05]  /*ef80*/  IADD3 R8, P1, R246, R252, RZ ;  /* 0x000000fcf6087210 */ /* 0x001fca0007f3e0ff */
[----:B------:R-:W-:-:S05]  /*ef90*/  IMAD.X R9, R247, 0x1, R251, P1 ;  /* 0x00000001f7097824 */ /* 0x000fca00008e06fb */
[----:B------:R0:W2:Y:S02]  /*efa0*/  @!P0 LDG.E.U16 R160, desc[UR16][R8.64] ;  /* 0x0000001008a08981 */ /* 0x0000a4000c1e1500 */
[----:B0-----:R-:W-:Y:S02]  /*efb0*/  IADD3 R8, P1, R177, R252, RZ ;  /* 0x000000fcb1087210 */ /* 0x001fe40007f3e0ff */
[----:B------:R-:W2:Y:S04]  /*efc0*/  LDL.LU R177, [R1+0x120] ;  /* 0x0001200001b17983 */ /* 0x000ea80000300800 */
[----:B------:R0:W-:Y:S02]  /*efd0*/  STS.U16 [R6+UR6+0x3e00], R159 ;  /* 0x003e009f06007988 */ /* 0x0001e40008000406 */
[----:B0-----:R-:W-:-:S02]  /*efe0*/  PRMT R159, RZ, 0x7610, R159 ;  /* 0x00007610ff9f7816 */ /* 0x001fc4000000009f */
[----:B------:R0:W-:Y:S01]  /*eff0*/  STS.U16 [R6+UR6+0x4200], R156 ;  /* 0x0042009c06007988 */ /* 0x0001e20008000406 */
[----:B----4-:R-:W-:-:S05]  /*f000*/  IMAD.X R9, R2, 0x1, R251, P1 ;  /* 0x0000000102097824 */ /* 0x010fca00008e06fb */
[----:B------:R1:W4:Y:S01]  /*f010*/  @!P0 LDG.E.U16 R159, desc[UR16][R8.64] ;  /* 0x00000010089f8981 */ /* 0x000322000c1e1500 */
[----:B0-----:R-:W-:Y:S02]  /*f020*/  PRMT R156, RZ, 0x7610, R156 ;  /* 0x00007610ff9c7816 */ /* 0x001fe4000000009c */
[----:B-1----:R-:W-:Y:S01]  /*f030*/  IADD3 R8, P1, R0, R252, RZ ;  /* 0x000000fc00087210 */ /* 0x002fe20007f3e0ff */
[----:B------:R0:W-:Y:S04]  /*f040*/  STS.U16 [R6+UR6+0x4600], R154 ;  /* 0x0046009a06007988 */ /* 0x0001e80008000406 */
[----:B---3--:R-:W-:-:S05]  /*f050*/  IMAD.X R9, R244, 0x1, R251, P1 ;  /* 0x00000001f4097824 */ /* 0x008fca00008e06fb */
[----:B------:R1:W3:Y:S01]  /*f060*/  @!P0 LDG.E.U16 R156, desc[UR16][R8.64] ;  /* 0x00000010089c8981 */ /* 0x0002e2000c1e1500 */
[----:B0-----:R-:W-:Y:S02]  /*f070*/  PRMT R154, RZ, 0x7610, R154 ;  /* 0x00007610ff9a7816 */ /* 0x001fe4000000009a */
[----:B-1----:R-:W-:Y:S01]  /*f080*/  IADD3 R8, P1, R245, R252, RZ ;  /* 0x000000fcf5087210 */ /* 0x002fe20007f3e0ff */
[----:B------:R0:W-:Y:S04]  /*f090*/  STS.U16 [R6+UR6+0x4a00], R152 ;  /* 0x004a009806007988 */ /* 0x0001e80008000406 */
[----:B------:R-:W-:-:S05]  /*f0a0*/  IMAD.X R9, R3, 0x1, R251, P1 ;  /* 0x0000000103097824 */ /* 0x000fca00008e06fb */
[----:B------:R1:W3:Y:S01]  /*f0b0*/  @!P0 LDG.E.U16 R154, desc[UR16][R8.64] ;  /* 0x00000010089a8981 */ /* 0x0002e2000c1e1500 */
[----:B0-----:R-:W-:Y:S02]  /*f0c0*/  PRMT R152, RZ, 0x7610, R152 ;  /* 0x00007610ff987816 */ /* 0x001fe40000000098 */
[----:B-1----:R-:W-:Y:S01]  /*f0d0*/  IADD3 R8, P1, R176, R252, RZ ;  /* 0x000000fcb0087210 */ /* 0x002fe20007f3e0ff */
        /* <DEDUP_REMOVED lines=26> */
[----:B------:R0:W4:Y:S01]  /*f280*/  @!P0 LDG.E.U16 R172, desc[UR16][R8.64] ;  /* 0x0000001008ac8981 */ /* 0x000122000c1e1500 */
[----:B------:R-:W1:Y:S01]  /*f290*/  S2R R249, SR_TID.X ;  /* 0x0000000000f97919 */ /* 0x000e620000002100 */
[----:B0-----:R-:W-:Y:S02]  /*f2a0*/  IADD3 R8, P1, R224, R252, RZ ;  /* 0x000000fce0087210 */ /* 0x001fe40007f3e0ff */
[----:B------:R0:W-:Y:S03]  /*f2b0*/  STS.U16 [R6+UR6+0x6200], R22 ;  /* 0x0062001606007988 */ /* 0x0001e60008000406 */
[----:B------:R-:W-:Y:S01]  /*f2c0*/  IMAD.X R9, R225, 0x1, R251, P1 ;  /* 0x00000001e1097824 */ /* 0x000fe200008e06fb */
[----:B0-----:R-:W-:Y:S01]  /*f2d0*/  PRMT R22, RZ, 0x7610, R22 ;  /* 0x00007610ff167816 */ /* 0x001fe20000000016 */
[----:B------:R0:W-:Y:S05]  /*f2e0*/  STS.U16 [R6+UR6+0x6600], R10 ;  /* 0x0066000a06007988 */ /* 0x0001ea0008000406 */
[----:B------:R3:W2:Y:S01]  /*f2f0*/  @!P0 LDG.E.U16 R22, desc[UR16][R8.64] ;  /* 0x0000001008168981 */ /* 0x0006a2000c1e1500 */
[----:B0-----:R-:W-:-:S02]  /*f300*/  PRMT R10, RZ, 0x7610, R10 ;  /* 0x00007610ff0a7816 */ /* 0x001fc4000000000a */
[----:B---3--:R-:W-:Y:S01]  /*f310*/  IADD3 R8, P1, R232, R252, RZ ;  /* 0x000000fce8087210 */ /* 0x008fe20007f3e0ff */
[----:B------:R-:W-:Y:S04]  /*f320*/  STL.64 [R1+0x6b8], R250 ;  /* 0x0006b8fa01007387 */ /* 0x000fe80000100a00 */
[----:B------:R-:W-:Y:S01]  /*f330*/  IMAD.X R9, R233, 0x1, R251, P1 ;  /* 0x00000001e9097824 */ /* 0x000fe200008e06fb */
[----:B------:R-:W-:Y:S04]  /*f340*/  STL.64 [R1+0x740], R240 ;  /* 0x000740f001007387 */ /* 0x000fe80000100a00 */
[----:B------:R-:W-:Y:S04]  /*f350*/  STL.64 [R1+0x748], R238 ;  /* 0x000748ee01007387 */ /* 0x000fe80000100a00 */
[----:B------:R-:W-:Y:S04]  /*f360*/  STL.64 [R1+0x750], R236 ;  /* 0x000750ec01007387 */ /* 0x000fe80000100a00 */
[----:B------:R1:W3:Y:S04]  /*f370*/  @!P0 LDG.E.U16 R10, desc[UR16][R8.64] ;  /* 0x00000010080a8981 */ /* 0x0002e8000c1e1500 */
[----:B------:R-:W-:Y:S04]  /*f380*/  STL.64 [R1+0x758], R234 ;  /* 0x000758ea01007387 */ /* 0x000fe80000100a00 */
[----:B------:R-:W-:Y:S01]  /*f390*/  STL.64 [R1+0x768], R232 ;  /* 0x000768e801007387 */ /* 0x000fe20000100a00 */
[----:B-1----:R-:W-:-:S03]  /*f3a0*/  SHF.R.S32.HI R8, RZ, 0x6, R249 ;  /* 0x00000006ff087819 */ /* 0x002fc600000114f9 */
[----:B------:R-:W-:Y:S01]  /*f3b0*/  STL.64 [R1+0x778], R230 ;  /* 0x000778e601007387 */ /* 0x000fe20000100a00 */
[----:B------:R-:W-:-:S03]  /*f3c0*/  SGXT R8, R8, 0x1 ;  /* 0x000000010808781a */ /* 0x000fc60000000200 */
[----:B------:R-:W-:Y:S04]  /*f3d0*/  STL.64 [R1+0x780], R228 ;  /* 0x000780e401007387 */ /* 0x000fe80000100a00 */
[----:B------:R-:W-:Y:S01]  /*f3e0*/  STL.64 [R1+0x790], R226 ;  /* 0x000790e201007387 */ /* 0x000fe20000100a00 */
[----:B------:R-:W-:-:S03]  /*f3f0*/  IMAD.SHL.U32 R9, R249, 0x2, RZ ;  /* 0x00000002f9097824 */ /* 0x000fc600078e00ff */
[----:B------:R-:W-:Y:S01]  /*f400*/  STL.64 [R1+0x7a0], R224 ;  /* 0x0007a0e001007387 */ /* 0x000fe20000100a00 */
[----:B------:R-:W-:-:S03]  /*f410*/  LOP3.LUT R8, R8, 0x90, RZ, 0xc0, !PT ;  /* 0x0000009008087812 */ /* 0x000fc600078ec0ff */
[----:B------:R-:W-:Y:S04]  /*f420*/  STL.64 [R1+0x7a8], R222 ;  /* 0x0007a8de01007387 */ /* 0x000fe80000100a00 */
[----:B------:R-:W-:Y:S04]  /*f430*/  STL.64 [R1+0x7b8], R220 ;  /* 0x0007b8dc01007387 */ /* 0x000fe80000100a00 */
[----:B------:R-:W-:Y:S04]  /*f440*/  STL.64 [R1+0x7c8], R218 ;  /* 0x0007c8da01007387 */ /* 0x000fe80000100a00 */
[----:B------:R-:W-:Y:S01]  /*f450*/  STL.64 [R1+0x7d0], R216 ;  /* 0x0007d0d801007387 */ /* 0x000fe20000100a00 */
[----:B------:R-:W-:-:S03]  /*f460*/  LOP3.LUT R8, R8, 0x7e, R9, 0x78, !PT ;  /* 0x0000007e08087812 */ /* 0x000fc600078e7809 */
[----:B------:R0:W-:Y:S04]  /*f470*/  STS.U16 [R6+UR6+0x5e00], R173 ;  /* 0x005e00ad06007988 */ /* 0x0001e80008000406 */
[----:B------:R-:W-:Y:S04]  /*f480*/  STL.64 [R1+0x7e0], R214 ;  /* 0x0007e0d601007387 */ /* 0x000fe80000100a00 */
[----:B0-----:R-:W3:Y:S04]  /*f490*/  LDL.LU R173, [R1+0x110] ;  /* 0x0001100001ad7983 */ /* 0x001ee80000300800 */
[----:B------:R-:W3:Y:S04]  /*f4a0*/  LDL.LU R249, [R1+0x2b4] ;  /* 0x0002b40001f97983 */ /* 0x000ee80000300800 */
[----:B------:R-:W-:Y:S01]  /*f4b0*/  STL.64 [R1+0x7f0], R212 ;  /* 0x0007f0d401007387 */ /* 0x000fe20000100a00 */
[----:B------:R-:W-:-:S03]  /*f4c0*/  LOP3.LUT R8, R8, 0x60, RZ, 0x3c, !PT ;  /* 0x0000006008087812 */ /* 0x000fc600078e3cff */
[----:B------:R-:W-:Y:S04]  /*f4d0*/  STL.64 [R1+0x7f8], R210 ;  /* 0x0007f8d201007387 */ /* 0x000fe80000100a00 */
[----:B------:R-:W-:Y:S04]  /*f4e0*/  STL.64 [R1+0x808], R208 ;  /* 0x000808d001007387 */ /* 0x000fe80000100a00 */
[----:B------:R-:W-:Y:S04]  /*f4f0*/  STL.64 [R1+0x818], R206 ;  /* 0x000818ce01007387 */ /* 0x000fe80000100a00 */
[----:B------:R-:W-:Y:S04]  /*f500*/  STL.64 [R1+0x820], R204 ;  /* 0x000820cc01007387 */ /* 0x000fe80000100a00 */
[----:B------:R-:W-:Y:S04]  /*f510*/  STL.64 [R1+0x830], R202 ;  /* 0x000830ca01007387 */ /* 0x000fe80000100a00 */
[----:B------:R-:W-:Y:S04]  /*f520*/  STL.64 [R1+0x850], R200 ;  /* 0x000850c801007387 */ /* 0x000fe80000100a00 */
[----:B------:R-:W-:Y:S04]  /*f530*/  STL.64 [R1+0x870], R198 ;  /* 0x000870c601007387 */ /* 0x000fe80000100a00 */
[----:B------:R-:W-:Y:S04]  /*f540*/  STS.U16 [R6+UR6+0x6a00], R11 ;  /* 0x006a000b06007988 */ /* 0x000fe80008000406 */
[----:B------:R-:W-:Y:S04]  /*f550*/  STS.U16 [R6+UR6+0x6e00], R12 ;  /* 0x006e000c06007988 */ /* 0x000fe80008000406 */
[----:B------:R-:W-:Y:S04]  /*f560*/  STS.U16 [R6+UR6+0x7200], R13 ;  /* 0x0072000d06007988 */ /* 0x000fe80008000406 */
[----:B------:R-:W-:Y:S04]  /*f570*/  STS.U16 [R6+UR6+0x7600], R14 ;  /* 0x0076000e06007988 */ /* 0x000fe80008000406 */
[----:B------:R-:W-:Y:S04]  /*f580*/  STS.U16 [R6+UR6+0x7a00], R15 ;  /* 0x007a000f06007988 */ /* 0x000fe80008000406 */
[----:B------:R-:W-:Y:S04]  /*f590*/  STS.U16 [R6+UR6+0x7e00], R17 ;  /* 0x007e001106007988 */ /* 0x000fe80008000406 */
[----:B------:R-:W-:Y:S04]  /*f5a0*/  STL.64 [R1+0x880], R196 ;  /* 0x000880c401007387 */ /* 0x000fe80000100a00 */
[----:B------:R-:W-:Y:S04]  /*f5b0*/  STL.64 [R1+0x888], R194 ;  /* 0x000888c201007387 */ /* 0x000fe80000100a00 */
[----:B------:R0:W-:Y:S04]  /*f5c0*/  STS.U16 [R8+UR6+0x3b00], R171 ;  /* 0x003b00ab08007988 */ /* 0x0001e80008000406 */
[----:B------:R-:W-:Y:S04]  /*f5d0*/  STL.64 [R1+0x890], R192 ;  /* 0x000890c001007387 */ /* 0x000fe80000100a00 */
[----:B------:R-:W-:Y:S01]  /*f5e0*/  STS.U16 [R8+UR6+0x2f00], R166 ;  /* 0x002f00a608007988 */ /* 0x000fe20008000406 */
[----:B0-----:R-:W-:-:S03]  /*f5f0*/  IMAD.MOV.U32 R171, RZ, RZ, R242 ;  /* 0x000000ffffab7224 */ /* 0x001fc600078e00f2 */
[----:B------:R-:W-:Y:S04]  /*f600*/  STS.U16 [R8+UR6+0x2b00], R165 ;  /* 0x002b00a508007988 */ /* 0x000fe80008000406 */
[----:B------:R-:W-:Y:S04]  /*f610*/  STS.U16 [R8+UR6+0x2700], R163 ;  /* 0x002700a308007988 */ /* 0x000fe80008000406 */
[----:B------:R-:W-:Y:S04]  /*f620*/  STS.U16 [R8+UR6+0x2300], R161 ;  /* 0x002300a108007988 */ /* 0x000fe80008000406 */
[----:B----4-:R0:W-:Y:S02]  /*f630*/  STS.U16 [R8+UR6+0x7300], R172 ;  /* 0x007300ac08007988 */ /* 0x0101e40008000406 */
[----:B0-----:R-:W-:-:S02]  /*f640*/  IMAD.MOV.U32 R172, RZ, RZ, R243 ;  /* 0x000000ffffac7224 */ /* 0x001fc400078e00f3 */
[----:B------:R-:W4:Y:S04]  /*f650*/  LDL.LU R243, [R1+0x8e4] ;  /* 0x0008e40001f37983 */ /* 0x000f280000300800 */
[----:B------:R-:W4:Y:S04]  /*f660*/  LDL.LU R242, [R1+0x8e0] ;  /* 0x0008e00001f27983 */ /* 0x000f280000300800 */
[----:B------:R-:W4:Y:S04]  /*f670*/  LDL.LU R166, [R1+0xf8] ;  /* 0x0000f80001a67983 */ /* 0x000f280000300800 */
[----:B------:R-:W4:Y:S04]  /*f680*/  LDL.LU R165, [R1+0x2bc] ;  /* 0x0002bc0001a57983 */ /* 0x000f280000300800 */
[----:B------:R-:W4:Y:S04]  /*f690*/  LDL.LU R163, [R1+0xf0] ;  /* 0x0000f00001a37983 */ /* 0x000f280000300800 */
[----:B------:R-:W4:Y:S04]  /*f6a0*/  LDL.LU R161, [R1+0x2c0] ;  /* 0x0002c00001a17983 */ /* 0x000f280000300800 */
[----:B------:R0:W-:Y:S04]  /*f6b0*/  STS.U16 [R8+UR6+0x5300], R159 ;  /* 0x0053009f08007988 */ /* 0x0001e80008000406 */
[----:B------:R1:W-:Y:S04]  /*f6c0*/  STS.U16 [R8+UR6+0x1f00], R158 ;  /* 0x001f009e08007988 */ /* 0x0003e80008000406 */
[----:B------:R2:W-:Y:S04]  /*f6d0*/  STS.U16 [R8+UR6+0x5700], R156 ;  /* 0x0057009c08007988 */ /* 0x0005e80008000406 */
[----:B0-----:R-:W4:Y:S04]  /*f6e0*/  LDL.LU R159, [R1+0xd8] ;  /* 0x0000d800019f7983 */ /* 0x001f280000300800 */
[----:B-1----:R-:W4:Y:S04]  /*f6f0*/  LDL.LU R158, [R1+0x2cc] ;  /* 0x0002cc00019e7983 */ /* 0x002f280000300800 */
[----:B------:R0:W-:Y:S04]  /*f700*/  STS.U16 [R8+UR6+0x1b00], R157 ;  /* 0x001b009d08007988 */ /* 0x0001e80008000406 */
[----:B--2---:R-:W2:Y:S04]  /*f710*/  LDL.LU R156, [R1+0xd0] ;  /* 0x0000d000019c7983 */ /* 0x004ea80000300800 */
[----:B------:R1:W-:Y:S04]  /*f720*/  STS.U16 [R8+UR6+0x5b00], R154 ;  /* 0x005b009a08007988 */ /* 0x0003e80008000406 */
[----:B0-----:R-:W2:Y:S04]  /*f730*/  LDL.LU R157, [R1+0x2d0] ;  /* 0x0002d000019d7983 */ /* 0x001ea80000300800 */
[----:B------:R0:W-:Y:S04]  /*f740*/  STS.U16 [R8+UR6+0x1700], R155 ;  /* 0x0017009b08007988 */ /* 0x0001e80008000406 */
[----:B-1----:R-:W2:Y:S04]  /*f750*/  LDL.LU R154, [R1+0xc8] ;  /* 0x0000c800019a7983 */ /* 0x002ea80000300800 */
        /* <DEDUP_REMOVED lines=8> */
[----:B0-----:R-:W2:Y:S04]  /*f7e0*/  LDL.LU R19, [R1+0xb0] ;  /* 0x0000b00001137983 */ /* 0x001ea80000300800 */
[----:B------:R-:W2:Y:S04]  /*f7f0*/  LDL.LU R17, [R1+0x2e0] ;  /* 0x0002e00001117983 */ /* 0x000ea80000300800 */
[----:B------:R-:W2:Y:S04]  /*f800*/  LDL.LU R15, [R1+0x98] ;  /* 0x00009800010f7983 */ /* 0x000ea80000300800 */
[----:B------:R-:W2:Y:S04]  /*f810*/  LDL.LU R14, [R1+0x2ec] ;  /* 0x0002ec00010e7983 */ /* 0x000ea80000300800 */
[----:B------:R-:W2:Y:S04]  /*f820*/  LDL.LU R13, [R1+0x90] ;  /* 0x00009000010d7983 */ /* 0x000ea80000300800 */
[----:B------:R-:W2:Y:S04]  /*f830*/  LDL.LU R12, [R1+0x2f0] ;  /* 0x0002f000010c7983 */ /* 0x000ea80000300800 */
[----:B------:R-:W2:Y:S04]  /*f840*/  LDL.LU R9, [R1+0x88] ;  /* 0x0000880001097983 */ /* 0x000ea80000300800 */
[----:B------:R0:W-:Y:S04]  /*f850*/  STS.U16 [R8+UR6+0x6f00], R7 ;  /* 0x006f000708007988 */ /* 0x0001e80008000406 */
[----:B------:R-:W2:Y:S04]  /*f860*/  LDL.LU R11, [R1+0x2f4] ;  /* 0x0002f400010b7983 */ /* 0x000ea80000300800 */
[----:B------:R1:W-:Y:S04]  /*f870*/  STS.U16 [R8+UR6+0xf00], R5 ;  /* 0x000f000508007988 */ /* 0x0003e80008000406 */
[----:B0-----:R-:W2:Y:S04]  /*f880*/  LDL.LU R7, [R1+0x78] ;  /* 0x0000780001077983 */ /* 0x001ea80000300800 */
[----:B------:R-:W2:Y:S04]  /*f890*/  LDL.LU R6, [R1+0x2fc] ;  /* 0x0002fc0001067983 */ /* 0x000ea80000300800 */
        /* <DEDUP_REMOVED lines=14> */
[----:B------:R3:W-:Y:S04]  /*f980*/  STS.U16 [R8+UR6+0x3700], R170 ;  /* 0x003700aa08007988 */ /* 0x0007e80008000406 */
[----:B------:R-:W-:Y:S04]  /*f990*/  STS.U16 [R8+UR6+0x4300], R167 ;  /* 0x004300a708007988 */ /* 0x000fe80008000406 */
[----:B------:R-:W2:Y:S01]  /*f9a0*/  LDL.LU R250, [R1+0x3c] ;  /* 0x00003c0001fa7983 */ /* 0x000ea20000300800 */
[----:B---3--:R-:W-:-:S03]  /*f9b0*/  IMAD.MOV.U32 R170, RZ, RZ, R249 ;  /* 0x000000ffffaa7224 */ /* 0x008fc600078e00f9 */
[----:B------:R0:W-:Y:S04]  /*f9c0*/  STS.U16 [R8+UR6+0x3300], R169 ;  /* 0x003300a908007988 */ /* 0x0001e80008000406 */
[----:B------:R-:W3:Y:S04]  /*f9d0*/  LDL.LU R251, [R1+0x44] ;  /* 0x0000440001fb7983 */ /* 0x000ee80000300800 */
[----:B------:R1:W-:Y:S01]  /*f9e0*/  STS.U16 [R8+UR6+0x3f00], R168 ;  /* 0x003f00a808007988 */ /* 0x0003e20008000406 */
[----:B0-----:R-:W-:-:S03]  /*f9f0*/  IMAD.MOV.U32 R169, RZ, RZ, R3 ;  /* 0x000000ffffa97224 */ /* 0x001fc600078e0003 */
[----:B------:R-:W3:Y:S04]  /*fa00*/  LDL.LU R249, [R1+0x330] ;  /* 0x0003300001f97983 */ /* 0x000ee80000300800 */
[----:B------:R-:W3:Y:S01]  /*fa10*/  LDL.LU R3, [R1+0x8dc] ;  /* 0x0008dc0001037983 */ /* 0x000ee20000300800 */
[----:B-1----:R-:W-:-:S03]  /*fa20*/  IMAD.MOV.U32 R168, RZ, RZ, R245 ;  /* 0x000000ffffa87224 */ /* 0x002fc600078e00f5 */
[----:B------:R-:W-:Y:S04]  /*fa30*/  STS.U16 [R8+UR6+0x4b00], R162 ;  /* 0x004b00a208007988 */ /* 0x000fe80008000406 */
[----:B------:R-:W3:Y:S04]  /*fa40*/  LDL.LU R245, [R1+0x8d8] ;  /* 0x0008d80001f57983 */ /* 0x000ee80000300800 */
[----:B------:R-:W-:Y:S04]  /*fa50*/  STS.U16 [R8+UR6+0x4700], R164 ;  /* 0x004700a408007988 */ /* 0x000fe80008000406 */
[----:B------:R0:W-:Y:S02]  /*fa60*/  STS.U16 [R8+UR6+0x4f00], R160 ;  /* 0x004f00a008007988 */ /* 0x0001e40008000406 */
[----:B0-----:R-:W-:-:S02]  /*fa70*/  IMAD.MOV.U32 R160, RZ, RZ, R0 ;  /* 0x000000ffffa07224 */ /* 0x001fc400078e0000 */
[----:B----4-:R-:W-:Y:S02]  /*fa80*/  IMAD.MOV.U32 R162, RZ, RZ, R242 ;  /* 0x000000ffffa27224 */ /* 0x010fe400078e00f2 */
[----:B------:R-:W-:Y:S02]  /*fa90*/  IMAD.MOV.U32 R167, RZ, RZ, R166 ;  /* 0x000000ffffa77224 */ /* 0x000fe400078e00a6 */
[----:B------:R-:W-:Y:S02]  /*faa0*/  IMAD.MOV.U32 R166, RZ, RZ, R165 ;  /* 0x000000ffffa67224 */ /* 0x000fe400078e00a5 */
[----:B------:R-:W-:Y:S02]  /*fab0*/  IMAD.MOV.U32 R165, RZ, RZ, R163 ;  /* 0x000000ffffa57224 */ /* 0x000fe400078e00a3 */
[----:B------:R-:W-:Y:S02]  /*fac0*/  IMAD.MOV.U32 R163, RZ, RZ, R243 ;  /* 0x000000ffffa37224 */ /* 0x000fe400078e00f3 */
[----:B------:R-:W4:Y:S01]  /*fad0*/  LDL.LU R243, [R1+0x8d4] ;  /* 0x0008d40001f37983 */ /* 0x000f220000300800 */
[----:B------:R-:W-:-:S03]  /*fae0*/  IMAD.MOV.U32 R164, RZ, RZ, R161 ;  /* 0x000000ffffa47224 */ /* 0x000fc600078e00a1 */
[----:B------:R-:W4:Y:S01]  /*faf0*/  LDL.LU R242, [R1+0x8d0] ;  /* 0x0008d00001f27983 */ /* 0x000f220000300800 */
[----:B------:R-:W-:-:S03]  /*fb00*/  IMAD.MOV.U32 R161, RZ, RZ, R244 ;  /* 0x000000ffffa17224 */ /* 0x000fc600078e00f4 */
[----:B------:R-:W4:Y:S04]  /*fb10*/  LDL.LU R244, [R1+0x8cc] ;  /* 0x0008cc0001f47983 */ /* 0x000f280000300800 */
[----:B------:R-:W4:Y:S04]  /*fb20*/  LDL.LU R0, [R1+0x8c8] ;  /* 0x0008c80001007983 */ /* 0x000f280000300800 */
[----:B------:R-:W-:Y:S04]  /*fb30*/  STS.U16 [R8+UR6+0x5f00], R152 ;  /* 0x005f009808007988 */ /* 0x000fe80008000406 */
[----:B------:R-:W-:Y:S04]  /*fb40*/  STS.U16 [R8+UR6+0x7700], R22 ;  /* 0x0077001608007988 */ /* 0x000fe80008000406 */
[----:B------:R-:W-:Y:S04]  /*fb50*/  STS.U16 [R8+UR6+0x6300], R20 ;  /* 0x0063001408007988 */ /* 0x000fe80008000406 */
[----:B------:R-:W-:Y:S04]  /*fb60*/  STS.U16 [R8+UR6+0x6700], R18 ;  /* 0x0067001208007988 */ /* 0x000fe80008000406 */
[----:B------:R-:W-:Y:S04]  /*fb70*/  STS.U16 [R8+UR6+0x7b00], R10 ;  /* 0x007b000a08007988 */ /* 0x000fe80008000406 */
[----:B------:R0:W-:Y:S01]  /*fb80*/  STS.U16 [R8+UR6+0x6b00], R16 ;  /* 0x006b001008007988 */ /* 0x0001e20008000406 */
[----:B--2---:R-:W-:Y:S01]  /*fb90*/  LOP3.LUT R157, R157, R156, RZ, 0x3c, !PT ;  /* 0x0000009c9d9d7212 */ /* 0x004fe200078e3cff */
[----:B------:R1:W-:Y:S06]  /*fba0*/  MEMBAR.ALL.CTA ;  /* 0x0000000000007992 */ /* 0x0003ec0000008000 */
[----:B-1----:R-:W1:Y:S01]  /*fbb0*/  FENCE.VIEW.ASYNC.S ;  /* 0x00000000000073c6 */ /* 0x002e620000000000 */
[----:B0-----:R-:W-:-:S02]  /*fbc0*/  IMAD.MOV.U32 R16, RZ, RZ, R246 ;  /* 0x000000ffff107224 */ /* 0x001fc400078e00f6 */
[----:B------:R-:W-:Y:S02]  /*fbd0*/  IMAD.MOV.U32 R152, RZ, RZ, R153 ;  /* 0x000000ffff987224 */ /* 0x000fe400078e0099 */
[----:B------:R-:W-:Y:S02]  /*fbe0*/  IMAD.MOV.U32 R153, RZ, RZ, R2 ;  /* 0x000000ffff997224 */ /* 0x000fe400078e0002 */
[----:B------:R-:W2:Y:S01]  /*fbf0*/  LDL.LU R2, [R1+0x8c4] ;  /* 0x0008c40001027983 */ /* 0x000ea20000300800 */
[----:B------:R-:W-:Y:S02]  /*fc00*/  IMAD.MOV.U32 R22, RZ, RZ, R21 ;  /* 0x000000ffff167224 */ /* 0x000fe400078e0015 */
[----:B------:R-:W-:Y:S02]  /*fc10*/  IMAD.MOV.U32 R20, RZ, RZ, R17 ;  /* 0x000000ffff147224 */ /* 0x000fe400078e0011 */
[----:B------:R-:W-:Y:S02]  /*fc20*/  IMAD.MOV.U32 R10, RZ, RZ, R11 ;  /* 0x000000ffff0a7224 */ /* 0x000fe400078e000b */
[----:B------:R-:W-:-:S02]  /*fc30*/  IMAD.MOV.U32 R197, RZ, RZ, R231 ;  /* 0x000000ffffc57224 */ /* 0x000fc400078e00e7 */
[----:B------:R-:W-:Y:S02]  /*fc40*/  IMAD.MOV.U32 R196, RZ, RZ, R232 ;  /* 0x000000ffffc47224 */ /* 0x000fe400078e00e8 */
[----:B---3--:R-:W-:Y:S02]  /*fc50*/  IMAD.MOV.U32 R8, RZ, RZ, R3 ;  /* 0x000000ffff087224 */ /* 0x008fe400078e0003 */
[----:B----4-:R-:W-:Y:S02]  /*fc60*/  IMAD.MOV.U32 R18, RZ, RZ, R242 ;  /* 0x000000ffff127224 */ /* 0x010fe400078e00f2 */
[----:B------:R-:W-:Y:S02]  /*fc70*/  IMAD.MOV.U32 R195, RZ, RZ, R0 ;  /* 0x000000ffffc37224 */ /* 0x000fe400078e0000 */
[----:B------:R-:W-:Y:S02]  /*fc80*/  IMAD.MOV.U32 R192, RZ, RZ, R234 ;  /* 0x000000ffffc07224 */ /* 0x000fe400078e00ea */
[----:B------:R-:W-:Y:S01]  /*fc90*/  IMAD.MOV.U32 R193, RZ, RZ, R233 ;  /* 0x000000ffffc17224 */ /* 0x000fe200078e00e9 */
[----:B------:R-:W-:Y:S01]  /*fca0*/  LOP3.LUT R156, R157, R156, RZ, 0x3c, !PT ;  /* 0x0000009c9d9c7212 */ /* 0x000fe200078e3cff */
[----:B------:R-:W-:Y:S01]  /*fcb0*/  IMAD.MOV.U32 R21, RZ, RZ, R19 ;  /* 0x000000ffff157224 */ /* 0x000fe200078e0013 */
[----:B------:R-:W-:Y:S01]  /*fcc0*/  LOP3.LUT R155, R155, R154, RZ, 0x3c, !PT ;  /* 0x0000009a9b9b7212 */ /* 0x000fe200078e3cff */
[----:B------:R-:W-:Y:S01]  /*fcd0*/  IMAD.MOV.U32 R19, RZ, RZ, R243 ;  /* 0x000000ffff137224 */ /* 0x000fe200078e00f3 */
[----:B-1----:R-:W-:Y:S01]  /*fce0*/  BAR.SYNC.DEFER_BLOCKING 0x0 ;  /* 0x0000000000007b1d */ /* 0x002fe20000010000 */
[----:B------:R-:W-:-:S02]  /*fcf0*/  IMAD.MOV.U32 R17, RZ, RZ, R247 ;  /* 0x000000ffff117224 */ /* 0x000fc400078e00f7 */
[----:B------:R-:W-:Y:S02]  /*fd00*/  IMAD.MOV.U32 R11, RZ, RZ, R9 ;  /* 0x000000ffff0b7224 */ /* 0x000fe400078e0009 */
[----:B------:R-:W-:Y:S01]  /*fd10*/  IMAD.MOV.U32 R9, RZ, RZ, R248 ;  /* 0x000000ffff097224 */ /* 0x000fe200078e00f8 */
[----:B------:R-:W3:Y:S04]  /*fd20*/  LDL.LU R243, [R1+0x8c0] ;  /* 0x0008c00001f37983 */ /* 0x000ee80000300800 */
[----:B------:R-:W3:Y:S04]  /*fd30*/  LDL.LU R242, [R1+0x8bc] ;  /* 0x0008bc0001f27983 */ /* 0x000ee80000300800 */
[----:B------:R-:W4:Y:S04]  /*fd40*/  LDL.LU R247, [R1+0x8b8] ;  /* 0x0008b80001f77983 */ /* 0x000f280000300800 */
[----:B------:R-:W4:Y:S04]  /*fd50*/  LDL.LU R246, [R1+0x8b4] ;  /* 0x0008b40001f67983 */ /* 0x000f280000300800 */
[----:B------:R-:W3:Y:S04]  /*fd60*/  LDL.LU R248, [R1+0x8b0] ;  /* 0x0008b00001f87983 */ /* 0x000ee80000300800 */
[----:B------:R-:W4:Y:S04]  /*fd70*/  LDL.LU R3, [R1+0x8ac] ;  /* 0x0008ac0001037983 */ /* 0x000f280000300800 */
[----:B------:R0:W-:Y:S04]  /*fd80*/  STL.64 [R1], R196 ;  /* 0x000000c401007387 */ /* 0x0001e80000100a00 */
[----:B------:R-:W4:Y:S04]  /*fd90*/  LDL.LU R0, [R1+0x8a8] ;  /* 0x0008a80001007983 */ /* 0x000f280000300800 */
[----:B------:R1:W-:Y:S01]  /*fda0*/  STL.64 [R1+0x8], R192 ;  /* 0x000008c001007387 */ /* 0x0003e20000100a00 */
[----:B--2---:R-:W-:-:S03]  /*fdb0*/  IMAD.MOV.U32 R194, RZ, RZ, R2 ;  /* 0x000000ffffc27224 */ /* 0x004fc600078e0002 */
[----:B------:R-:W2:Y:S01]  /*fdc0*/  LDL.LU R2, [R1+0x8a4] ;  /* 0x0008a40001027983 */ /* 0x000ea20000300800 */
[----:B0-----:R-:W-:Y:S02]  /*fdd0*/  IMAD.MOV.U32 R196, RZ, RZ, R238 ;  /* 0x000000ffffc47224 */ /* 0x001fe400078e00ee */
[----:B------:R-:W-:Y:S01]  /*fde0*/  IMAD.MOV.U32 R197, RZ, RZ, R237 ;  /* 0x000000ffffc57224 */ /* 0x000fe200078e00ed */
[----:B------:R0:W-:Y:S01]  /*fdf0*/  STL.64 [R1+0x10], R194 ;  /* 0x000010c201007387 */ /* 0x0001e20000100a00 */
[----:B-1----:R-:W-:Y:S02]  /*fe00*/  IMAD.MOV.U32 R192, RZ, RZ, R236 ;  /* 0x000000ffffc07224 */ /* 0x002fe400078e00ec */
[----:B------:R-:W-:-:S05]  /*fe10*/  IMAD.MOV.U32 R193, RZ, RZ, R235 ;  /* 0x000000ffffc17224 */ /* 0x000fca00078e00eb */
[----:B------:R1:W-:Y:S01]  /*fe20*/  STL.64 [R1+0x18], R192 ;  /* 0x000018c001007387 */ /* 0x0003e20000100a00 */
[----:B0-----:R-:W-:Y:S02]  /*fe30*/  IMAD.MOV.U32 R194, RZ, RZ, R240 ;  /* 0x000000ffffc27224 */ /* 0x001fe400078e00f0 */
[----:B------:R-:W-:Y:S01]  /*fe40*/  IMAD.MOV.U32 R195, RZ, RZ, R239 ;  /* 0x000000ffffc37224 */ /* 0x000fe200078e00ef */
[----:B------:R-:W-:Y:S01]  /*fe50*/  STL.64 [R1+0x20], R196 ;  /* 0x000020c401007387 */ /* 0x000fe20000100a00 */
[----:B-1----:R-:W-:Y:S02]  /*fe60*/  IMAD.MOV.U32 R193, RZ, RZ, R241 ;  /* 0x000000ffffc17224 */ /* 0x002fe400078e00f1 */
[----:B---3--:R-:W-:Y:S02]  /*fe70*/  IMAD.MOV.U32 R192, RZ, RZ, R248 ;  /* 0x000000ffffc07224 */ /* 0x008fe400078e00f8 */
[----:B------:R-:W3:Y:S04]  /*fe80*/  LDL.LU R248, [R1+0x8a0] ;  /* 0x0008a00001f87983 */ /* 0x000ee80000300800 */
[----:B------:R4:W-:Y:S02]  /*fe90*/  STL.64 [R1+0x28], R194 ;  /* 0x000028c201007387 */ /* 0x0009e40000100a00 */
[----:B----4-:R-:W-:-:S02]  /*fea0*/  IMAD.MOV.U32 R194, RZ, RZ, R0 ;  /* 0x000000ffffc27224 */ /* 0x010fc400078e0000 */
[----:B------:R-:W4:Y:S01]  /*feb0*/  LDL.LU R0, [R1+0x89c] ;  /* 0x00089c0001007983 */ /* 0x000f220000300800 */
[----:B------:R-:W-:-:S03]  /*fec0*/  IMAD.MOV.U32 R195, RZ, RZ, R250 ;  /* 0x000000ffffc37224 */ /* 0x000fc600078e00fa */
[----:B------:R0:W-:Y:S04]  /*fed0*/  STL.64 [R1+0x228], R192 ;  /* 0x000228c001007387 */ /* 0x0001e80000100a00 */
[----:B------:R-:W2:Y:S04]  /*fee0*/  LDL.LU R250, [R1+0x4c] ;  /* 0x00004c0001fa7983 */ /* 0x000ea80000300800 */
[----:B------:R1:W-:Y:S01]  /*fef0*/  STL.64 [R1+0x230], R194 ;  /* 0x000230c201007387 */ /* 0x0003e20000100a00 */
[----:B0-----:R-:W-:Y:S02]  /*ff00*/  IMAD.MOV.U32 R192, RZ, RZ, R249 ;  /* 0x000000ffffc07224 */ /* 0x001fe400078e00f9 */
[----:B------:R-:W-:-:S02]  /*ff10*/  IMAD.MOV.U32 R193, RZ, RZ, R251 ;  /* 0x000000ffffc17224 */ /* 0x000fc400078e00fb */
[----:B------:R-:W2:Y:S04]  /*ff20*/  LDL.LU R251, [R1+0x334] ;  /* 0x0003340001fb7983 */ /* 0x000ea80000300800 */
[----:B------:R4:W-:Y:S04]  /*ff30*/  STL.64 [R1+0x238], R192 ;  /* 0x000238c001007387 */ /* 0x0009e80000100a00 */
[----:B-1----:R-:W3:Y:S04]  /*ff40*/  LDL.LU R194, [R1+0x5c] ;  /* 0x00005c0001c27983 */ /* 0x002ee80000300800 */
        /* <DEDUP_REMOVED lines=47> */
[----:B------:R-:W2:Y:S01]  /*10240*/  LDL.LU R249, [R1+0x13c] ;  /* 0x00013c0001f97983 */ /* 0x000ea20000300800 */
[----:B----4-:R-:W-:-:S03]  /*10250*/  IMAD.MOV.U32 R192, RZ, RZ, R0 ;  /* 0x000000ffffc07224 */ /* 0x010fc600078e0000 */
[----:B------:R-:W4:Y:S01]  /*10260*/  LDL.LU R0, [R1+0x898] ;  /* 0x0008980001007983 */ /* 0x000f220000300800 */
[----:B---3--:R-:W-:-:S05]  /*10270*/  IMAD.MOV.U32 R193, RZ, RZ, R194 ;  /* 0x000000ffffc17224 */ /* 0x008fca00078e00c2 */
[----:B------:R0:W-:Y:S01]  /*10280*/  STL.64 [R1+0x250], R192 ;  /* 0x000250c001007387 */ /* 0x0001e20000100a00 */
[----:B--2---:R-:W-:Y:S02]  /*10290*/  IMAD.MOV.U32 R194, RZ, RZ, R196 ;  /* 0x000000ffffc27224 */ /* 0x004fe400078e00c4 */
[----:B------:R-:W-:Y:S01]  /*102a0*/  IMAD.MOV.U32 R196, RZ, RZ, R198 ;  /* 0x000000ffffc47224 */ /* 0x000fe200078e00c6 */
[----:B0-----:R-:W2:Y:S01]  /*102b0*/  LDL.LU.64 R192, [R1+0x890] ;  /* 0x0008900001c07983 */ /* 0x001ea20000300a00 */
[----:B------:R-:W-:-:S03]  /*102c0*/  IMAD.MOV.U32 R198, RZ, RZ, R248 ;  /* 0x000000ffffc67224 */ /* 0x000fc600078e00f8 */
[----:B------:R0:W-:Y:S04]  /*102d0*/  STL.64 [R1+0x258], R194 ;  /* 0x000258c201007387 */ /* 0x0001e80000100a00 */
[----:B0-----:R-:W3:Y:S04]  /*102e0*/  LDL.LU.64 R194, [R1+0x888] ;  /* 0x0008880001c27983 */ /* 0x001ee80000300a00 */
[----:B------:R0:W-:Y:S04]  /*102f0*/  STL.64 [R1+0x260], R196 ;  /* 0x000260c401007387 */ /* 0x0001e80000100a00 */
[----:B0-----:R-:W2:Y:S04]  /*10300*/  LDL.LU.64 R196, [R1+0x880] ;  /* 0x0008800001c47983 */ /* 0x001ea80000300a00 */
[----:B------:R-:W3:Y:S04]  /*10310*/  LDL.LU R248, [R1+0x87c] ;  /* 0x00087c0001f87983 */ /* 0x000ee80000300800 */
[----:B------:R4:W-:Y:S02]  /*10320*/  STL.64 [R1+0x268], R198 ;  /* 0x000268c601007387 */ /* 0x0009e40000100a00 */
[----:B----4-:R-:W-:-:S02]  /*10330*/  IMAD.MOV.U32 R198, RZ, RZ, R0 ;  /* 0x000000ffffc67224 */ /* 0x010fc400078e0000 */
[----:B------:R-:W4:Y:S01]  /*10340*/  LDL.LU R0, [R1+0x878] ;  /* 0x0008780001007983 */ /* 0x000f220000300800 */
[----:B------:R-:W-:Y:S02]  /*10350*/  IMAD.MOV.U32 R199, RZ, RZ, R200 ;  /* 0x000000ffffc77224 */ /* 0x000fe400078e00c8 */
[----:B------:R-:W-:-:S03]  /*10360*/  IMAD.MOV.U32 R200, RZ, RZ, R202 ;  /* 0x000000ffffc87224 */ /* 0x000fc600078e00ca */
[----:B------:R0:W-:Y:S01]  /*10370*/  STL.64 [R1+0x270], R198 ;  /* 0x000270c601007387 */ /* 0x0001e20000100a00 */
[----:B------:R-:W-:-:S03]  /*10380*/  IMAD.MOV.U32 R202, RZ, RZ, R206 ;  /* 0x000000ffffca7224 */ /* 0x000fc600078e00ce */
[----:B0-----:R-:W2:Y:S04]  /*10390*/  LDL.LU.64 R198, [R1+0x870] ;  /* 0x0008700001c67983 */ /* 0x001ea80000300a00 */
[----:B------:R0:W-:Y:S02]  /*103a0*/  STL.64 [R1+0x278], R200 ;  /* 0x000278c801007387 */ /* 0x0001e40000100a00 */
[----:B0-----:R-:W-:Y:S02]  /*103b0*/  IMAD.MOV.U32 R200, RZ, RZ, R204 ;  /* 0x000000ffffc87224 */ /* 0x001fe400078e00cc */
[----:B------:R-:W-:Y:S02]  /*103c0*/  IMAD.MOV.U32 R201, RZ, RZ, R203 ;  /* 0x000000ffffc97224 */ /* 0x000fe400078e00cb */
[----:B------:R-:W-:-:S03]  /*103d0*/  IMAD.MOV.U32 R203, RZ, RZ, R205 ;  /* 0x000000ffffcb7224 */ /* 0x000fc600078e00cd */
[----:B------:R0:W-:Y:S01]  /*103e0*/  STL.64 [R1+0x280], R200 ;  /* 0x000280c801007387 */ /* 0x0001e20000100a00 */
[----:B------:R-:W-:Y:S02]  /*103f0*/  IMAD.MOV.U32 R204, RZ, RZ, R210 ;  /* 0x000000ffffcc7224 */ /* 0x000fe400078e00d2 */
[----:B------:R-:W-:Y:S01]  /*10400*/  IMAD.MOV.U32 R205, RZ, RZ, R209 ;  /* 0x000000ffffcd7224 */ /* 0x000fe200078e00d1 */
[----:B------:R1:W-:Y:S01]  /*10410*/  STL.64 [R1+0x288], R202 ;  /* 0x000288ca01007387 */ /* 0x0003e20000100a00 */
[----:B0-----:R-:W-:Y:S02]  /*10420*/  IMAD.MOV.U32 R200, RZ, RZ, R208 ;  /* 0x000000ffffc87224 */ /* 0x001fe400078e00d0 */
[----:B------:R-:W-:Y:S02]  /*10430*/  IMAD.MOV.U32 R201, RZ, RZ, R207 ;  /* 0x000000ffffc97224 */ /* 0x000fe400078e00cf */
[----:B-1----:R-:W-:Y:S02]  /*10440*/  IMAD.MOV.U32 R202, RZ, RZ, R212 ;  /* 0x000000ffffca7224 */ /* 0x002fe400078e00d4 */
[----:B------:R-:W-:Y:S01]  /*10450*/  IMAD.MOV.U32 R203, RZ, RZ, R211 ;  /* 0x000000ffffcb7224 */ /* 0x000fe200078e00d3 */
[----:B------:R3:W-:Y:S04]  /*10460*/  STL.64 [R1+0x290], R200 ;  /* 0x000290c801007387 */ /* 0x0007e80000100a00 */
[----:B------:R-:W-:Y:S01]  /*10470*/  STL.64 [R1+0x298], R204 ;  /* 0x000298cc01007387 */ /* 0x000fe20000100a00 */
[----:B---3--:R-:W-:-:S03]  /*10480*/  IMAD.MOV.U32 R200, RZ, RZ, R248 ;  /* 0x000000ffffc87224 */ /* 0x008fc600078e00f8 */
[----:B------:R-:W3:Y:S04]  /*10490*/  LDL.LU R248, [R1+0x868] ;  /* 0x0008680001f87983 */ /* 0x000ee80000300800 */
[----:B------:R4:W-:Y:S02]  /*104a0*/  STL.64 [R1+0x2a0], R202 ;  /* 0x0002a0ca01007387 */ /* 0x0009e40000100a00 */
[----:B----4-:R-:W-:Y:S02]  /*104b0*/  IMAD.MOV.U32 R202, RZ, RZ, R0 ;  /* 0x000000ffffca7224 */ /* 0x010fe400078e0000 */
[----:B------:R-:W4:Y:S01]  /*104c0*/  LDL.LU R0, [R1+0x864] ;  /* 0x0008640001007983 */ /* 0x000f220000300800 */
        /* <DEDUP_REMOVED lines=11> */
[----:B------:R1:W-:Y:S04]  /*10580*/  STL.64 [R1+0x2c0], R204 ;  /* 0x0002c0cc01007387 */ /* 0x0003e80000100a00 */
[----:B------:R2:W-:Y:S01]  /*10590*/  STL.64 [R1+0x2c8], R202 ;  /* 0x0002c8ca01007387 */ /* 0x0005e20000100a00 */
[----:B0-----:R-:W-:-:S02]  /*105a0*/  IMAD.MOV.U32 R200, RZ, RZ, R222 ;  /* 0x000000ffffc87224 */ /* 0x001fc400078e00de */
[----:B------:R-:W-:Y:S02]  /*105b0*/  IMAD.MOV.U32 R201, RZ, RZ, R221 ;  /* 0x000000ffffc97224 */ /* 0x000fe400078e00dd */
[----:B-1----:R-:W-:Y:S02]  /*105c0*/  IMAD.MOV.U32 R204, RZ, RZ, R224 ;  /* 0x000000ffffcc7224 */ /* 0x002fe400078e00e0 */
[----:B------:R-:W-:Y:S01]  /*105d0*/  IMAD.MOV.U32 R205, RZ, RZ, R223 ;  /* 0x000000ffffcd7224 */ /* 0x000fe200078e00df */
[----:B------:R3:W-:Y:S01]  /*105e0*/  STL.64 [R1+0x2d0], R200 ;  /* 0x0002d0c801007387 */ /* 0x0007e20000100a00 */
[----:B--2---:R-:W-:Y:S02]  /*105f0*/  IMAD.MOV.U32 R202, RZ, RZ, R226 ;  /* 0x000000ffffca7224 */ /* 0x004fe400078e00e2 */
[----:B------:R-:W-:Y:S01]  /*10600*/  IMAD.MOV.U32 R203, RZ, RZ, R225 ;  /* 0x000000ffffcb7224 */ /* 0x000fe200078e00e1 */
[----:B------:R4:W-:Y:S01]  /*10610*/  STL.64 [R1+0x2d8], R204 ;  /* 0x0002d8cc01007387 */ /* 0x0009e20000100a00 */
[----:B---3--:R-:W-:-:S03]  /*10620*/  IMAD.MOV.U32 R200, RZ, RZ, R248 ;  /* 0x000000ffffc87224 */ /* 0x008fc600078e00f8 */
[----:B------:R-:W2:Y:S04]  /*10630*/  LDL.LU R248, [R1+0x860] ;  /* 0x0008600001f87983 */ /* 0x000ea80000300800 */
[----:B------:R0:W-:Y:S01]  /*10640*/  STL.64 [R1+0x2e0], R202 ;  /* 0x0002e0ca01007387 */ /* 0x0001e20000100a00 */
[----:B----4-:R-:W-:-:S03]  /*10650*/  IMAD.MOV.U32 R204, RZ, RZ, R0 ;  /* 0x000000ffffcc7224 */ /* 0x010fc600078e0000 */
[----:B------:R-:W3:Y:S01]  /*10660*/  LDL.LU R0, [R1+0x85c] ;  /* 0x00085c0001007983 */ /* 0x000ee20000300800 */
[----:B------:R-:W-:Y:S02]  /*10670*/  IMAD.MOV.U32 R201, RZ, RZ, R227 ;  /* 0x000000ffffc97224 */ /* 0x000fe400078e00e3 */
[----:B------:R-:W-:-:S03]  /*10680*/  IMAD.MOV.U32 R205, RZ, RZ, R228 ;  /* 0x000000ffffcd7224 */ /* 0x000fc600078e00e4 */
[----:B------:R1:W-:Y:S01]  /*10690*/  STL.64 [R1+0x2e8], R200 ;  /* 0x0002e8c801007387 */ /* 0x0003e20000100a00 */
[----:B0-----:R-:W-:Y:S02]  /*106a0*/  IMAD.MOV.U32 R202, RZ, RZ, R232 ;  /* 0x000000ffffca7224 */ /* 0x001fe400078e00e8 */
[----:B------:R-:W-:Y:S01]  /*106b0*/  IMAD.MOV.U32 R203, RZ, RZ, R231 ;  /* 0x000000ffffcb7224 */ /* 0x000fe200078e00e7 */
[----:B------:R0:W-:Y:S01]  /*106c0*/  STL.64 [R1+0x2f0], R204 ;  /* 0x0002f0cc01007387 */ /* 0x0001e20000100a00 */
[----:B-1----:R-:W-:Y:S02]  /*106d0*/  IMAD.MOV.U32 R200, RZ, RZ, R230 ;  /* 0x000000ffffc87224 */ /* 0x002fe400078e00e6 */
[----:B------:R-:W-:Y:S02]  /*106e0*/  IMAD.MOV.U32 R201, RZ, RZ, R229 ;  /* 0x000000ffffc97224 */ /* 0x000fe400078e00e5 */
[----:B0-----:R-:W-:Y:S02]  /*106f0*/  IMAD.MOV.U32 R204, RZ, RZ, R234 ;  /* 0x000000ffffcc7224 */ /* 0x001fe400078e00ea */
        /* <DEDUP_REMOVED lines=9> */
[----:B----4-:R-:W-:Y:S02]  /*10790*/  IMAD.MOV.U32 R204, RZ, RZ, R240 ;  /* 0x000000ffffcc7224 */ /* 0x010fe400078e00f0 */
[----:B------:R-:W-:Y:S01]  /*107a0*/  IMAD.MOV.U32 R205, RZ, RZ, R239 ;  /* 0x000000ffffcd7224 */ /* 0x000fe200078e00ef */
[----:B------:R1:W-:Y:S04]  /*107b0*/  STL.64 [R1+0x318], R202 ;  /* 0x000318ca01007387 */ /* 0x0003e80000100a00 */
[----:B------:R-:W-:Y:S01]  /*107c0*/  STL.64 [R1+0x320], R204 ;  /* 0x000320cc01007387 */ /* 0x000fe20000100a00 */
[----:B0-----:R-:W-:-:S02]  /*107d0*/  IMAD.MOV.U32 R201, RZ, RZ, R241 ;  /* 0x000000ffffc97224 */ /* 0x001fc400078e00f1 */
[----:B-1----:R-:W-:Y:S02]  /*107e0*/  IMAD.MOV.U32 R203, RZ, RZ, R249 ;  /* 0x000000ffffcb7224 */ /* 0x002fe400078e00f9 */
[----:B--2---:R-:W-:Y:S02]  /*107f0*/  IMAD.MOV.U32 R200, RZ, RZ, R248 ;  /* 0x000000ffffc87224 */ /* 0x004fe400078e00f8 */
[----:B---3--:R-:W-:Y:S02]  /*10800*/  IMAD.MOV.U32 R202, RZ, RZ, R0 ;  /* 0x000000ffffca7224 */ /* 0x008fe400078e0000 */
[----:B------:R-:W2:Y:S04]  /*10810*/  LDL.LU R0, [R1+0x858] ;  /* 0x0008580001007983 */ /* 0x000ea80000300800 */
[----:B------:R0:W-:Y:S04]  /*10820*/  STL.64 [R1+0x328], R200 ;  /* 0x000328c801007387 */ /* 0x0001e80000100a00 */
[----:B0-----:R-:W3:Y:S04]  /*10830*/  LDL.LU R201, [R1+0x144] ;  /* 0x0001440001c97983 */ /* 0x001ee80000300800 */
[----:B------:R-:W4:Y:S04]  /*10840*/  LDL.LU R248, [R1+0x3b0] ;  /* 0x0003b00001f87983 */ /* 0x000f280000300800 */
[----:B------:R0:W-:Y:S04]  /*10850*/  STL.64 [R1+0x330], R202 ;  /* 0x000330ca01007387 */ /* 0x0001e80000100a00 */
[----:B------:R-:W2:Y:S04]  /*10860*/  LDL.LU R249, [R1+0x3b4] ;  /* 0x0003b40001f97983 */ /* 0x000ea80000300800 */
        /* <DEDUP_REMOVED lines=40> */
[----:B----4-:R-:W-:-:S05]  /*10af0*/  IMAD.MOV.U32 R200, RZ, RZ, R248 ;  /* 0x000000ffffc87224 */ /* 0x010fca00078e00f8 */
[----:B---3--:R0:W-:Y:S01]  /*10b00*/  STL.64 [R1+0x338], R200 ;  /* 0x000338c801007387 */ /* 0x0081e20000100a00 */
[----:B--2---:R-:W-:Y:S02]  /*10b10*/  IMAD.MOV.U32 R248, RZ, RZ, R249 ;  /* 0x000000fffff87224 */ /* 0x004fe400078e00f9 */
[----:B------:R-:W-:Y:S01]  /*10b20*/  IMAD.MOV.U32 R249, RZ, RZ, R0 ;  /* 0x000000fffff97224 */ /* 0x000fe200078e0000 */
[----:B0-----:R-:W2:Y:S04]  /*10b30*/  LDL.LU.64 R200, [R1+0x850] ;  /* 0x0008500001c87983 */ /* 0x001ea80000300a00 */
[----:B------:R-:W3:Y:S04]  /*10b40*/  LDL.LU R0, [R1+0x848] ;  /* 0x0008480001007983 */ /* 0x000ee80000300800 */
[----:B------:R0:W-:Y:S04]  /*10b50*/  STL.64 [R1+0x340], R248 ;  /* 0x000340f801007387 */ /* 0x0001e80000100a00 */
[----:B0-----:R-:W4:Y:S01]  /*10b60*/  LDL.LU.64 R248, [R1+0x840] ;  /* 0x0008400001f87983 */ /* 0x001f220000300a00 */
[----:B------:R-:W-:-:S04]  /*10b70*/  LOP3.LUT R203, R203, R202, RZ, 0x3c, !PT ;  /* 0x000000cacbcb7212 */ /* 0x000fc800078e3cff */
[C---:B------:R-:W-:Y:S01]  /*10b80*/  LOP3.LUT R202, R203.reuse, R202, RZ, 0x3c, !PT ;  /* 0x000000cacbca7212 */ /* 0x040fe200078e3cff */
[----:B----4-:R0:W-:Y:S04]  /*10b90*/  STL.64 [R1+0x348], R248 ;  /* 0x000348f801007387 */ /* 0x0101e80000100a00 */
[----:B0-----:R-:W4:Y:S01]  /*10ba0*/  LDL.LU R249, [R1+0x83c] ;  /* 0x00083c0001f97983 */ /* 0x001f220000300800 */
[----:B------:R-:W-:Y:S01]  /*10bb0*/  LOP3.LUT R203, R203, R202, RZ, 0x3c, !PT ;  /* 0x000000cacbcb7212 */ /* 0x000fe200078e3cff */
[----:B------:R-:W0:Y:S04]  /*10bc0*/  LDC R248, c[0x0][0x23c] ;  /* 0x00008f00fff87b82 */ /* 0x000e280000000800 */
[----:B------:R1:W-:Y:S02]  /*10bd0*/  STL.64 [R1+0x350], R202 ;  /* 0x000350ca01007387 */ /* 0x0003e40000100a00 */
[----:B-1----:R-:W-:-:S02]  /*10be0*/  IMAD.MOV.U32 R203, RZ, RZ, R204 ;  /* 0x000000ffffcb7224 */ /* 0x002fc400078e00cc */
[----:B------:R-:W-:Y:S02]  /*10bf0*/  IMAD.MOV.U32 R204, RZ, RZ, R205 ;  /* 0x000000ffffcc7224 */ /* 0x000fe400078e00cd */
[----:B---3--:R-:W-:Y:S02]  /*10c00*/  IMAD.MOV.U32 R205, RZ, RZ, R0 ;  /* 0x000000ffffcd7224 */ /* 0x008fe400078e0000 */
[----:B----4-:R-:W-:Y:S02]  /*10c10*/  IMAD.MOV.U32 R202, RZ, RZ, R249 ;  /* 0x000000ffffca7224 */ /* 0x010fe400078e00f9 */
[----:B------:R-:W3:Y:S04]  /*10c20*/  LDL.LU R249, [R1+0x838] ;  /* 0x0008380001f97983 */ /* 0x000ee80000300800 */
[----:B------:R1:W-:Y:S04]  /*10c30*/  STL.64 [R1+0x358], R202 ;  /* 0x000358ca01007387 */ /* 0x0003e80000100a00 */
[----:B-1----:R-:W4:Y:S04]  /*10c40*/  LDL.LU.64 R202, [R1+0x830] ;  /* 0x0008300001ca7983 */ /* 0x002f280000300a00 */
[----:B------:R-:W2:Y:S01]  /*10c50*/  LDL.LU R0, [R1+0x828] ;  /* 0x0008280001007983 */ /* 0x000ea20000300800 */
[----:B------:R-:W-:-:S02]  /*10c60*/  LOP3.LUT R207, R207, R206, RZ, 0x3c, !PT ;  /* 0x000000cecfcf7212 */ /* 0x000fc400078e3cff */
[----:B------:R-:W-:Y:S02]  /*10c70*/  LOP3.LUT R209, R209, R208, RZ, 0x3c, !PT ;  /* 0x000000d0d1d17212 */ /* 0x000fe400078e3cff */
[----:B------:R-:W-:Y:S02]  /*10c80*/  LOP3.LUT R206, R207, R206, RZ, 0x3c, !PT ;  /* 0x000000cecfce7212 */ /* 0x000fe400078e3cff */
[----:B------:R-:W-:Y:S02]  /*10c90*/  LOP3.LUT R208, R209, R208, RZ, 0x3c, !PT ;  /* 0x000000d0d1d07212 */ /* 0x000fe400078e3cff */
[----:B------:R-:W-:Y:S01]  /*10ca0*/  LOP3.LUT R207, R207, R206, RZ, 0x3c, !PT ;  /* 0x000000cecfcf7212 */ /* 0x000fe200078e3cff */
[----:B------:R1:W-:Y:S01]  /*10cb0*/  STL.64 [R1+0x360], R204 ;  /* 0x000360cc01007387 */ /* 0x0003e20000100a00 */
[----:B------:R-:W-:-:S03]  /*10cc0*/  LOP3.LUT R209, R209, R208, RZ, 0x3c, !PT ;  /* 0x000000d0d1d17212 */ /* 0x000fc600078e3cff */
[----:B-1----:R-:W4:Y:S04]  /*10cd0*/  LDL.LU.64 R204, [R1+0x820] ;  /* 0x0008200001cc7983 */ /* 0x002f280000300a00 */
[----:B------:R1:W-:Y:S04]  /*10ce0*/  STL.64 [R1+0x368], R206 ;  /* 0x000368ce01007387 */ /* 0x0003e80000100a00 */
[----:B-1----:R-:W4:Y:S04]  /*10cf0*/  LDL.LU.64 R206, [R1+0x818] ;  /* 0x0008180001ce7983 */ /* 0x002f280000300a00 */
[----:B------:R1:W-:Y:S02]  /*10d00*/  STL.64 [R1+0x370], R208 ;  /* 0x000370d001007387 */ /* 0x0003e40000100a00 */
[----:B-1----:R-:W-:-:S02]  /*10d10*/  IMAD.MOV.U32 R209, RZ, RZ, R210 ;  /* 0x000000ffffd17224 */ /* 0x002fc400078e00d2 */
[----:B------:R-:W-:Y:S02]  /*10d20*/  IMAD.MOV.U32 R210, RZ, RZ, R211 ;  /* 0x000000ffffd27224 */ /* 0x000fe400078e00d3 */
[----:B---3--:R-:W-:Y:S02]  /*10d30*/  IMAD.MOV.U32 R208, RZ, RZ, R249 ;  /* 0x000000ffffd07224 */ /* 0x008fe400078e00f9 */
[----:B------:R-:W3:Y:S04]  /*10d40*/  LDL.LU R249, [R1+0x810] ;  /* 0x0008100001f97983 */ /* 0x000ee80000300800 */
[----:B------:R1:W-:Y:S04]  /*10d50*/  STL.64 [R1+0x378], R208 ;  /* 0x000378d001007387 */ /* 0x0003e80000100a00 */
[----:B-1----:R-:W4:Y:S01]  /*10d60*/  LDL.LU.64 R208, [R1+0x808] ;  /* 0x0008080001d07983 */ /* 0x002f220000300a00 */
[----:B--2---:R-:W-:-:S03]  /*10d70*/  IMAD.MOV.U32 R211, RZ, RZ, R0 ;  /* 0x000000ffffd37224 */ /* 0x004fc600078e0000 */
[----:B------:R-:W2:Y:S01]  /*10d80*/  LDL.LU R0, [R1+0x800] ;  /* 0x0008000001007983 */ /* 0x000ea20000300800 */
[----:B------:R-:W-:Y:S02]  /*10d90*/  LOP3.LUT R213, R213, R212, RZ, 0x3c, !PT ;  /* 0x000000d4d5d57212 */ /* 0x000fe400078e3cff */
        /* <DEDUP_REMOVED lines=79> */
[----:B------:R-:W-:Y:S02]  /*11290*/  LOP3.LUT R238, R239, R238, RZ, 0x3c, !PT ;  /* 0x000000eeefee7212 */ /* 0x000fe400078e3cff */
[----:B------:R-:W-:-:S02]  /*112a0*/  LOP3.LUT R237, R237, R236, RZ, 0x3c, !PT ;  /* 0x000000eceded7212 */ /* 0x000fc400078e3cff */
[----:B------:R-:W-:Y:S01]  /*112b0*/  LOP3.LUT R240, R241, R240, RZ, 0x3c, !PT ;  /* 0x000000f0f1f07212 */ /* 0x000fe200078e3cff */
[----:B------:R1:W-:Y:S01]  /*112c0*/  STL.64 [R1+0x400], R234 ;  /* 0x000400ea01007387 */ /* 0x0003e20000100a00 */
[----:B------:R-:W-:Y:S02]  /*112d0*/  LOP3.LUT R239, R239, R238, RZ, 0x3c, !PT ;  /* 0x000000eeefef7212 */ /* 0x000fe400078e3cff */
[----:B------:R-:W-:Y:S01]  /*112e0*/  LOP3.LUT R241, R241, R240, RZ, 0x3c, !PT ;  /* 0x000000f0f1f17212 */ /* 0x000fe200078e3cff */
[----:B-1----:R-:W4:Y:S04]  /*112f0*/  LDL.LU.64 R234, [R1+0x758] ;  /* 0x0007580001ea7983 */ /* 0x002f280000300a00 */
[----:B------:R1:W-:Y:S04]  /*11300*/  STL.64 [R1+0x408], R236 ;  /* 0x000408ec01007387 */ /* 0x0003e80000100a00 */
[----:B-1----:R-:W4:Y:S04]  /*11310*/  LDL.LU.64 R236, [R1+0x750] ;  /* 0x0007500001ec7983 */ /* 0x002f280000300a00 */
[----:B------:R1:W-:Y:S04]  /*11320*/  STL.64 [R1+0x410], R238 ;  /* 0x000410ee01007387 */ /* 0x0003e80000100a00 */
[----:B-1----:R-:W4:Y:S04]  /*11330*/  LDL.LU.64 R238, [R1+0x748] ;  /* 0x0007480001ee7983 */ /* 0x002f280000300a00 */
[----:B------:R3:W-:Y:S02]  /*11340*/  STL.64 [R1+0x418], R240 ;  /* 0x000418f001007387 */ /* 0x0007e40000100a00 */
[----:B---3--:R-:W-:-:S02]  /*11350*/  IMAD.MOV.U32 R241, RZ, RZ, R249 ;  /* 0x000000fffff17224 */ /* 0x008fc400078e00f9 */
[----:B--2---:R-:W-:-:S05]  /*11360*/  IMAD.MOV.U32 R240, RZ, RZ, R0 ;  /* 0x000000fffff07224 */ /* 0x004fca00078e0000 */
[----:B------:R1:W-:Y:S04]  /*11370*/  STL.64 [R1+0x420], R240 ;  /* 0x000420f001007387 */ /* 0x0003e80000100a00 */
[----:B-1----:R-:W2:Y:S01]  /*11380*/  LDL.LU.64 R240, [R1+0x740] ;  /* 0x0007400001f07983 */ /* 0x002ea20000300a00 */
[----:B0-----:R-:W-:-:S04]  /*11390*/  IMAD.SHL.U32 R248, R248, 0x40, RZ ;  /* 0x00000040f8f87824 */ /* 0x001fc800078e00ff */
[----:B----4-:R-:W-:-:S04]  /*113a0*/  IMAD.WIDE R232, R248, 0x2, R232 ;  /* 0x00000002f8e87825 */ /* 0x010fc800078e02e8 */
[----:B------:R-:W-:-:S04]  /*113b0*/  IMAD.WIDE R234, R248, 0x2, R234 ;  /* 0x00000002f8ea7825 */ /* 0x000fc800078e02ea */
        /* <DEDUP_REMOVED lines=33> */
[----:B------:R-:W-:Y:S01]  /*115d0*/  IMAD.WIDE R168, R248, 0x2, R168 ;  /* 0x00000002f8a87825 */ /* 0x000fe200078e02a8 */
[----:B------:R-:W-:-:S03]  /*115e0*/  LOP3.LUT R157, R157, R156, RZ, 0x3c, !PT ;  /* 0x0000009c9d9d7212 */ /* 0x000fc600078e3cff */
[----:B------:R-:W-:Y:S01]  /*115f0*/  IMAD.WIDE R166, R248, 0x2, R166 ;  /* 0x00000002f8a67825 */ /* 0x000fe200078e02a6 */
[----:B------:R-:W-:-:S03]  /*11600*/  LOP3.LUT R154, R155, R154, RZ, 0x3c, !PT ;  /* 0x0000009a9b9a7212 */ /* 0x000fc600078e3cff */
[----:B------:R-:W-:-:S04]  /*11610*/  IMAD.WIDE R164, R248, 0x2, R164 ;  /* 0x00000002f8a47825 */ /* 0x000fc800078e02a4 */
[----:B------:R-:W-:-:S04]  /*11620*/  IMAD.WIDE R162, R248, 0x2, R162 ;  /* 0x00000002f8a27825 */ /* 0x000fc800078e02a2 */
[----:B------:R-:W-:Y:S01]  /*11630*/  IMAD.WIDE R160, R248, 0x2, R160 ;  /* 0x00000002f8a07825 */ /* 0x000fe200078e02a0 */
[----:B------:R-:W-:-:S03]  /*11640*/  LOP3.LUT R155, R155, R154, RZ, 0x3c, !PT ;  /* 0x0000009a9b9b7212 */ /* 0x000fc600078e3cff */
[----:B------:R-:W-:-:S04]  /*11650*/  IMAD.WIDE R158, R248, 0x2, R158 ;  /* 0x00000002f89e7825 */ /* 0x000fc800078e029e */
[----:B------:R-:W-:-:S04]  /*11660*/  IMAD.WIDE R156, R248, 0x2, R156 ;  /* 0x00000002f89c7825 */ /* 0x000fc800078e029c */
[----:B------:R-:W-:-:S04]  /*11670*/  IMAD.WIDE R154, R248, 0x2, R154 ;  /* 0x00000002f89a7825 */ /* 0x000fc800078e029a */
[----:B------:R-:W-:-:S04]  /*11680*/  IMAD.WIDE R152, R248, 0x2, R152 ;  /* 0x00000002f8987825 */ /* 0x000fc800078e0298 */
[----:B--2---:R-:W-:-:S05]  /*11690*/  IMAD.WIDE R240, R248, 0x2, R240 ;  /* 0x00000002f8f07825 */ /* 0x004fca00078e02f0 */
[----:B------:R-:W-:Y:S04]  /*116a0*/  STL.64 [R1+0x220], R240 ;  /* 0x000220f001007387 */ /* 0x000fe80000100a00 */
[----:B------:R-:W-:Y:S04]  /*116b0*/  STL.64 [R1+0x218], R238 ;  /* 0x000218ee01007387 */ /* 0x000fe80000100a00 */
[----:B------:R0:W-:Y:S04]  /*116c0*/  STL.64 [R1+0x210], R236 ;  /* 0x000210ec01007387 */ /* 0x0001e80000100a00 */
[----:B------:R-:W-:Y:S04]  /*116d0*/  STL.64 [R1+0x208], R234 ;  /* 0x000208ea01007387 */ /* 0x000fe80000100a00 */
        /* <DEDUP_REMOVED lines=37> */
[----:B0-----:R-:W2:Y:S04]  /*11930*/  LDL.LU.64 R236, [R1] ;  /* 0x0000000001ec7983 */ /* 0x001ea80000300a00 */
[----:B------:R-:W-:Y:S04]  /*11940*/  STL.64 [R1+0xd8], R158 ;  /* 0x0000d89e01007387 */ /* 0x000fe80000100a00 */
[----:B------:R-:W-:Y:S04]  /*11950*/  STL.64 [R1+0xd0], R156 ;  /* 0x0000d09c01007387 */ /* 0x000fe80000100a00 */
[----:B-1----:R-:W3:Y:S04]  /*11960*/  LDL.LU.64 R212, [R1+0x8] ;  /* 0x0000080001d47983 */ /* 0x002ee80000300a00 */
[----:B------:R-:W4:Y:S04]  /*11970*/  LDL.LU.64 R238, [R1+0x10] ;  /* 0x0000100001ee7983 */ /* 0x000f280000300a00 */
[----:B------:R-:W-:Y:S04]  /*11980*/  STL.64 [R1+0xc8], R154 ;  /* 0x0000c89a01007387 */ /* 0x000fe80000100a00 */
[----:B------:R-:W4:Y:S04]  /*11990*/  LDL.LU.64 R214, [R1+0x18] ;  /* 0x0000180001d67983 */ /* 0x000f280000300a00 */
[----:B------:R-:W4:Y:S04]  /*119a0*/  LDL.LU.64 R216, [R1+0x20] ;  /* 0x0000200001d87983 */ /* 0x000f280000300a00 */
[----:B------:R-:W-:Y:S04]  /*119b0*/  STL.64 [R1+0xc0], R152 ;  /* 0x0000c09801007387 */ /* 0x000fe80000100a00 */
[----:B------:R-:W4:Y:S04]  /*119c0*/  LDL.LU.64 R218, [R1+0x28] ;  /* 0x0000280001da7983 */ /* 0x000f280000300a00 */
[----:B------:R-:W4:Y:S04]  /*119d0*/  LDL.LU.64 R220, [R1+0x228] ;  /* 0x0002280001dc7983 */ /* 0x000f280000300a00 */
[----:B------:R-:W4:Y:S01]  /*119e0*/  LDL.LU.64 R240, [R1+0x230] ;  /* 0x0002300001f07983 */ /* 0x000f220000300a00 */
[----:B------:R-:W-:-:S03]  /*119f0*/  IMAD.WIDE R22, R248, 0x2, R22 ;  /* 0x00000002f8167825 */ /* 0x000fc600078e0216 */
[----:B------:R-:W4:Y:S01]  /*11a00*/  LDL.LU.64 R224, [R1+0x238] ;  /* 0x0002380001e07983 */ /* 0x000f220000300a00 */
[----:B------:R-:W-:-:S04]  /*11a10*/  IMAD.WIDE R20, R248, 0x2, R20 ;  /* 0x00000002f8147825 */ /* 0x000fc800078e0214 */
[C---:B------:R-:W-:Y:S01]  /*11a20*/  IMAD.WIDE R18, R248.reuse, 0x2, R18 ;  /* 0x00000002f8127825 */ /* 0x040fe200078e0212 */
[----:B------:R-:W-:Y:S03]  /*11a30*/  STL.64 [R1+0xb8], R22 ;  /* 0x0000b81601007387 */ /* 0x000fe60000100a00 */
[C---:B------:R-:W-:Y:S01]  /*11a40*/  IMAD.WIDE R16, R248.reuse, 0x2, R16 ;  /* 0x00000002f8107825 */ /* 0x040fe200078e0210 */
[----:B------:R-:W-:Y:S03]  /*11a50*/  STL.64 [R1+0xb0], R20 ;  /* 0x0000b01401007387 */ /* 0x000fe60000100a00 */
[C---:B------:R-:W-:Y:S01]  /*11a60*/  IMAD.WIDE R14, R248.reuse, 0x2, R14 ;  /* 0x00000002f80e7825 */ /* 0x040fe200078e020e */
[----:B------:R-:W-:Y:S03]  /*11a70*/  STL.64 [R1+0xa8], R18 ;  /* 0x0000a81201007387 */ /* 0x000fe60000100a00 */
[C---:B------:R-:W-:Y:S01]  /*11a80*/  IMAD.WIDE R12, R248.reuse, 0x2, R12 ;  /* 0x00000002f80c7825 */ /* 0x040fe200078e020c */
[----:B------:R-:W-:Y:S04]  /*11a90*/  STL.64 [R1+0xa0], R16 ;  /* 0x0000a01001007387 */ /* 0x000fe80000100a00 */
[----:B------:R-:W4:Y:S04]  /*11aa0*/  LDL.LU.64 R222, [R1+0x250] ;  /* 0x0002500001de7983 */ /* 0x000f280000300a00 */
[----:B------:R-:W-:Y:S04]  /*11ab0*/  STL.64 [R1+0x98], R14 ;  /* 0x0000980e01007387 */ /* 0x000fe80000100a00 */
[----:B------:R-:W4:Y:S04]  /*11ac0*/  LDL.LU.64 R226, [R1+0x258] ;  /* 0x0002580001e27983 */ /* 0x000f280000300a00 */
[----:B------:R0:W-:Y:S04]  /*11ad0*/  STL.64 [R1+0x90], R12 ;  /* 0x0000900c01007387 */ /* 0x0001e80000100a00 */
[----:B------:R-:W4:Y:S01]  /*11ae0*/  LDL.LU.64 R228, [R1+0x260] ;  /* 0x0002600001e47983 */ /* 0x000f220000300a00 */
[----:B0-----:R-:W-:-:S04]  /*11af0*/  IMAD.WIDE R12, R248, 0x2, R10 ;  /* 0x00000002f80c7825 */ /* 0x001fc800078e020a */
[C---:B------:R-:W-:Y:S01]  /*11b00*/  IMAD.WIDE R10, R248.reuse, 0x2, R8 ;  /* 0x00000002f80a7825 */ /* 0x040fe200078e0208 */
[----:B------:R-:W-:Y:S03]  /*11b10*/  STL.64 [R1+0x88], R12 ;  /* 0x0000880c01007387 */ /* 0x000fe60000100a00 */
[C---:B------:R-:W-:Y:S01]  /*11b20*/  IMAD.WIDE R8, R248.reuse, 0x2, R6 ;  /* 0x00000002f8087825 */ /* 0x040fe200078e0206 */
[----:B------:R-:W4:Y:S03]  /*11b30*/  LDL.LU.64 R230, [R1+0x268] ;  /* 0x0002680001e67983 */ /* 0x000f260000300a00 */
[C---:B------:R-:W-:Y:S01]  /*11b40*/  IMAD.WIDE R6, R248.reuse, 0x2, R4 ;  /* 0x00000002f8067825 */ /* 0x040fe200078e0204 */
[----:B------:R-:W-:Y:S04]  /*11b50*/  STL.64 [R1+0x80], R10 ;  /* 0x0000800a01007387 */ /* 0x000fe80000100a00 */
[----:B------:R-:W-:Y:S01]  /*11b60*/  STL.64 [R1+0x78], R8 ;  /* 0x0000780801007387 */ /* 0x000fe20000100a00 */
[----:B------:R-:W-:-:S03]  /*11b70*/  IMAD.WIDE R4, R248, 0x2, R242 ;  /* 0x00000002f8047825 */ /* 0x000fc600078e02f2 */
[----:B------:R-:W4:Y:S04]  /*11b80*/  LDL.LU.64 R232, [R1+0x270] ;  /* 0x0002700001e87983 */ /* 0x000f280000300a00 */
[----:B------:R0:W-:Y:S04]  /*11b90*/  STL.64 [R1+0x70], R6 ;  /* 0x0000700601007387 */ /* 0x0001e80000100a00 */
[----:B------:R-:W4:Y:S04]  /*11ba0*/  LDL.LU.64 R234, [R1+0x278] ;  /* 0x0002780001ea7983 */ /* 0x000f280000300a00 */
[----:B------:R1:W-:Y:S01]  /*11bb0*/  STL.64 [R1+0x68], R4 ;  /* 0x0000680401007387 */ /* 0x0003e20000100a00 */
[----:B0-----:R-:W-:-:S05]  /*11bc0*/  IMAD.WIDE R6, R248, 0x2, R244 ;  /* 0x00000002f8067825 */ /* 0x001fca00078e02f4 */
[----:B------:R2:W-:Y:S01]  /*11bd0*/  STL.64 [R1+0x60], R6 ;  /* 0x0000600601007387 */ /* 0x0005e20000100a00 */
[----:B-1----:R-:W-:-:S04]  /*11be0*/  IMAD.WIDE R4, R248, 0x2, R246 ;  /* 0x00000002f8047825 */ /* 0x002fc800078e02f6 */
[C---:B--2---:R-:W-:Y:S02]  /*11bf0*/  IMAD.WIDE R6, R248.reuse, 0x2, R236 ;  /* 0x00000002f8067825 */ /* 0x044fe400078e02ec */
[----:B------:R-:W2:Y:S04]  /*11c00*/  LDL.LU.64 R236, [R1+0x280] ;  /* 0x0002800001ec7983 */ /* 0x000ea80000300a00 */
[----:B------:R3:W-:Y:S04]  /*11c10*/  STL.64 [R1+0x58], R4 ;  /* 0x0000580401007387 */ /* 0x0007e80000100a00 */
[----:B------:R4:W-:Y:S01]  /*11c20*/  STL.64 [R1+0x50], R6 ;  /* 0x0000500601007387 */ /* 0x0009e20000100a00 */
[----:B---3--:R-:W-:-:S04]  /*11c30*/  IMAD.WIDE R4, R248, 0x2, R212 ;  /* 0x00000002f8047825 */ /* 0x008fc800078e02d4 */
[C---:B----4-:R-:W-:Y:S02]  /*11c40*/  IMAD.WIDE R6, R248.reuse, 0x2, R238 ;  /* 0x00000002f8067825 */ /* 0x050fe400078e02ee */
[----:B------:R-:W3:Y:S04]  /*11c50*/  LDL.LU.64 R238, [R1+0x288] ;  /* 0x0002880001ee7983 */ /* 0x000ee80000300a00 */
[----:B------:R0:W-:Y:S04]  /*11c60*/  STL.64 [R1+0x48], R4 ;  /* 0x0000480401007387 */ /* 0x0001e80000100a00 */
[----:B------:R1:W-:Y:S01]  /*11c70*/  STL.64 [R1+0x40], R6 ;  /* 0x0000400601007387 */ /* 0x0003e20000100a00 */
[----:B------:R-:W-:-:S04]  /*11c80*/  IMAD.WIDE R8, R248, 0x2, R218 ;  /* 0x00000002f8087825 */ /* 0x000fc800078e02da */
[----:B0-----:R-:W-:-:S04]  /*11c90*/  IMAD.WIDE R4, R248, 0x2, R214 ;  /* 0x00000002f8047825 */ /* 0x001fc800078e02d6 */
[C---:B-1----:R-:W-:Y:S01]  /*11ca0*/  IMAD.WIDE R6, R248.reuse, 0x2, R216 ;  /* 0x00000002f8067825 */ /* 0x042fe200078e02d8 */
[----:B------:R-:W-:Y:S04]  /*11cb0*/  STL.64 [R1+0x38], R4 ;  /* 0x0000380401007387 */ /* 0x000fe80000100a00 */
[----:B------:R0:W-:Y:S04]  /*11cc0*/  STL.64 [R1+0x30], R6 ;  /* 0x0000300601007387 */ /* 0x0001e80000100a00 */
[----:B------:R-:W-:Y:S01]  /*11cd0*/  STL.64 [R1+0x28], R8 ;  /* 0x0000280801007387 */ /* 0x000fe20000100a00 */
[----:B0-----:R-:W-:-:S03]  /*11ce0*/  IMAD.WIDE R6, R248, 0x2, R240 ;  /* 0x00000002f8067825 */ /* 0x001fc600078e02f0 */
[----:B------:R-:W4:Y:S01]  /*11cf0*/  LDL.LU.64 R240, [R1+0x290] ;  /* 0x0002900001f07983 */ /* 0x000f220000300a00 */
[----:B------:R-:W-:-:S04]  /*11d00*/  LOP3.LUT R251, R251, R250, RZ, 0x3c, !PT ;  /* 0x000000fafbfb7212 */ /* 0x000fc800078e3cff */
[----:B------:R-:W-:Y:S01]  /*11d10*/  LOP3.LUT R250, R251, R250, RZ, 0x3c, !PT ;  /* 0x000000fafbfa7212 */ /* 0x000fe200078e3cff */
[----:B------:R-:W-:-:S03]  /*11d20*/  IMAD.WIDE R4, R248, 0x2, R220 ;  /* 0x00000002f8047825 */ /* 0x000fc600078e02dc */
[----:B------:R-:W-:Y:S02]  /*11d30*/  LOP3.LUT R251, R251, R250, RZ, 0x3c, !PT ;  /* 0x000000fafbfb7212 */ /* 0x000fe400078e3cff */
[----:B------:R0:W-:Y:S01]  /*11d40*/  STL.64 [R1+0x20], R4 ;  /* 0x0000200401007387 */ /* 0x0001e20000100a00 */
[----:B------:R-:W-:-:S03]  /*11d50*/  IMAD.WIDE R250, R248, 0x2, R250 ;  /* 0x00000002f8fa7825 */ /* 0x000fc600078e02fa */
[----:B------:R1:W-:Y:S01]  /*11d60*/  STL.64 [R1+0x18], R6 ;  /* 0x0000180601007387 */ /* 0x0003e20000100a00 */
[----:B------:R-:W-:-:S03]  /*11d70*/  IMAD.WIDE R2, R248, 0x2, R2 ;  /* 0x00000002f8027825 */ /* 0x000fc600078e0202 */
[----:B------:R-:W-:Y:S01]  /*11d80*/  STL.64 [R1+0x6c0], R250 ;  /* 0x0006c0fa01007387 */ /* 0x000fe20000100a00 */
[----:B0-----:R-:W-:-:S05]  /*11d90*/  IMAD.WIDE R4, R248, 0x2, R224 ;  /* 0x00000002f8047825 */ /* 0x001fca00078e02e0 */
[----:B------:R0:W-:Y:S01]  /*11da0*/  STL.64 [R1+0x10], R4 ;  /* 0x0000100401007387 */ /* 0x0001e20000100a00 */
[----:B-1----:R-:W-:-:S03]  /*11db0*/  IMAD.WIDE R6, R248, 0x2, R226 ;  /* 0x00000002f8067825 */ /* 0x002fc600078e02e2 */
[----:B------:R-:W4:Y:S01]  /*11dc0*/  LDL.LU.64 R224, [R1+0x298] ;  /* 0x0002980001e07983 */ /* 0x000f220000300a00 */
[----:B------:R-:W-:-:S03]  /*11dd0*/  IMAD.WIDE R8, R248, 0x2, R228 ;  /* 0x00000002f8087825 */ /* 0x000fc600078e02e4 */
[----:B------:R-:W-:Y:S01]  /*11de0*/  STL.64 [R1+0x6c8], R2 ;  /* 0x0006c80201007387 */ /* 0x000fe20000100a00 */
[----:B0-----:R-:W-:-:S04]  /*11df0*/  IMAD.WIDE R4, R248, 0x2, R222 ;  /* 0x00000002f8047825 */ /* 0x001fc800078e02de */
[C---:B------:R-:W-:Y:S01]  /*11e00*/  IMAD.WIDE R10, R248.reuse, 0x2, R230 ;  /* 0x00000002f80a7825 */ /* 0x040fe200078e02e6 */
[----:B------:R-:W-:Y:S04]  /*11e10*/  STL.64 [R1+0x6d0], R4 ;  /* 0x0006d00401007387 */ /* 0x000fe80000100a00 */
[----:B------:R-:W-:Y:S01]  /*11e20*/  STL.64 [R1+0x6d8], R6 ;  /* 0x0006d80601007387 */ /* 0x000fe20000100a00 */
[----:B------:R-:W-:-:S03]  /*11e30*/  IMAD.WIDE R12, R248, 0x2, R232 ;  /* 0x00000002f80c7825 */ /* 0x000fc600078e02e8 */
[----:B------:R-:W4:Y:S04]  /*11e40*/  LDL.LU.64 R226, [R1+0x2a0] ;  /* 0x0002a00001e27983 */ /* 0x000f280000300a00 */
[----:B------:R-:W-:Y:S01]  /*11e50*/  STL.64 [R1+0x6e0], R8 ;  /* 0x0006e00801007387 */ /* 0x000fe20000100a00 */
[----:B------:R-:W-:-:S03]  /*11e60*/  IMAD.WIDE R14, R248, 0x2, R234 ;  /* 0x00000002f80e7825 */ /* 0x000fc600078e02ea */
[----:B------:R0:W-:Y:S04]  /*11e70*/  STL.64 [R1+0x6e8], R10 ;  /* 0x0006e80a01007387 */ /* 0x0001e80000100a00 */
[----:B------:R-:W4:Y:S04]  /*11e80*/  LDL.LU.64 R228, [R1+0x2a8] ;  /* 0x0002a80001e47983 */ /* 0x000f280000300a00 */
[----:B------:R-:W-:Y:S04]  /*11e90*/  STL.64 [R1+0x6f0], R12 ;  /* 0x0006f00c01007387 */ /* 0x000fe80000100a00 */
[----:B------:R-:W4:Y:S04]  /*11ea0*/  LDL.LU.64 R230, [R1+0x2b0] ;  /* 0x0002b00001e67983 */ /* 0x000f280000300a00 */
[----:B------:R-:W-:Y:S04]  /*11eb0*/  STL.64 [R1+0x6f8], R14 ;  /* 0x0006f80e01007387 */ /* 0x000fe80000100a00 */
[----:B------:R-:W4:Y:S01]  /*11ec0*/  LDL.LU.64 R232, [R1+0x2b8] ;  /* 0x0002b80001e87983 */ /* 0x000f220000300a00 */
[----:B--2---:R-:W-:-:S05]  /*11ed0*/  IMAD.WIDE R16, R248, 0x2, R236 ;  /* 0x00000002f8107825 */ /* 0x004fca00078e02ec */
[----:B------:R-:W-:Y:S04]  /*11ee0*/  STL.64 [R1+0x700], R16 ;  /* 0x0007001001007387 */ /* 0x000fe80000100a00 */
[----:B------:R-:W2:Y:S04]  /*11ef0*/  LDL.LU.64 R206, [R1+0x2c0] ;  /* 0x0002c00001ce7983 */ /* 0x000ea80000300a00 */
[----:B------:R-:W2:Y:S04]  /*11f00*/  LDL.LU.64 R234, [R1+0x2c8] ;  /* 0x0002c80001ea7983 */ /* 0x000ea80000300a00 */
[----:B------:R-:W2:Y:S04]  /*11f10*/  LDL.LU.64 R208, [R1+0x2d0] ;  /* 0x0002d00001d07983 */ /* 0x000ea80000300a00 */
[----:B------:R-:W2:Y:S01]  /*11f20*/  LDL.LU.64 R236, [R1+0x2d8] ;  /* 0x0002d80001ec7983 */ /* 0x000ea20000300a00 */
[----:B---3--:R-:W-:-:S05]  /*11f30*/  IMAD.WIDE R18, R248, 0x2, R238 ;  /* 0x00000002f8127825 */ /* 0x008fca00078e02ee */
[----:B------:R1:W-:Y:S04]  /*11f40*/  STL.64 [R1+0x708], R18 ;  /* 0x0007081201007387 */ /* 0x0003e80000100a00 */
[----:B------:R-:W3:Y:S04]  /*11f50*/  LDL.LU.64 R210, [R1+0x2e0] ;  /* 0x0002e00001d27983 */ /* 0x000ee80000300a00 */
[----:B------:R-:W3:Y:S04]  /*11f60*/  LDL.LU.64 R238, [R1+0x2e8] ;  /* 0x0002e80001ee7983 */ /* 0x000ee80000300a00 */
[----:B------:R-:W3:Y:S01]  /*11f70*/  LDL.LU.64 R212, [R1+0x2f0] ;  /* 0x0002f00001d47983 */ /* 0x000ee20000300a00 */
[----:B----4-:R-:W-:-:S03]  /*11f80*/  IMAD.WIDE R20, R248, 0x2, R240 ;  /* 0x00000002f8147825 */ /* 0x010fc600078e02f0 */
[----:B------:R-:W4:Y:S04]  /*11f90*/  LDL.LU.64 R240, [R1+0x2f8] ;  /* 0x0002f80001f07983 */ /* 0x000f280000300a00 */
[----:B------:R1:W-:Y:S04]  /*11fa0*/  STL.64 [R1+0x710], R20 ;  /* 0x0007101401007387 */ /* 0x0003e80000100a00 */
[----:B------:R-:W4:Y:S04]  /*11fb0*/  LDL.LU.64 R214, [R1+0x300] ;  /* 0x0003000001d67983 */ /* 0x000f280000300a00 */
[----:B------:R-:W4:Y:S04]  /*11fc0*/  LDL.LU.64 R216, [R1+0x308] ;  /* 0x0003080001d87983 */ /* 0x000f280000300a00 */
[----:B------:R-:W4:Y:S04]  /*11fd0*/  LDL.LU.64 R218, [R1+0x310] ;  /* 0x0003100001da7983 */ /* 0x000f280000300a00 */
[----:B------:R-:W4:Y:S01]  /*11fe0*/  LDL.LU.64 R220, [R1+0x318] ;  /* 0x0003180001dc7983 */ /* 0x000f220000300a00 */
[----:B------:R-:W-:-:S05]  /*11ff0*/  IMAD.WIDE R22, R248, 0x2, R224 ;  /* 0x00000002f8167825 */ /* 0x000fca00078e02e0 */
[----:B------:R-:W-:Y:S04]  /*12000*/  STL.64 [R1+0x718], R22 ;  /* 0x0007181601007387 */ /* 0x000fe80000100a00 */
[----:B------:R-:W4:Y:S04]  /*12010*/  LDL.LU.64 R222, [R1+0x320] ;  /* 0x0003200001de7983 */ /* 0x000f280000300a00 */
[----:B------:R-:W4:Y:S01]  /*12020*/  LDL.LU.64 R224, [R1+0x328] ;  /* 0x0003280001e07983 */ /* 0x000f220000300a00 */
[----:B------:R-:W-:-:S03]  /*12030*/  IMAD.WIDE R152, R248, 0x2, R226 ;  /* 0x00000002f8987825 */ /* 0x000fc600078e02e2 */
[----:B------:R-:W4:Y:S04]  /*12040*/  LDL.LU.64 R226, [R1+0x330] ;  /* 0x0003300001e27983 */ /* 0x000f280000300a00 */
[----:B------:R-:W-:Y:S01]  /*12050*/  STL.64 [R1+0x720], R152 ;  /* 0x0007209801007387 */ /* 0x000fe20000100a00 */
[----:B------:R-:W-:-:S03]  /*12060*/  IMAD.WIDE R154, R248, 0x2, R228 ;  /* 0x00000002f89a7825 */ /* 0x000fc600078e02e4 */
[----:B------:R-:W4:Y:S01]  /*12070*/  LDL.LU.64 R228, [R1+0x338] ;  /* 0x0003380001e47983 */ /* 0x000f220000300a00 */
[----:B------:R-:W-:-:S03]  /*12080*/  IMAD.WIDE R156, R248, 0x2, R230 ;  /* 0x00000002f89c7825 */ /* 0x000fc600078e02e6 */
[----:B------:R-:W-:Y:S04]  /*12090*/  STL.64 [R1+0x728], R154 ;  /* 0x0007289a01007387 */ /* 0x000fe80000100a00 */
[----:B------:R-:W4:Y:S01]  /*120a0*/  LDL.LU.64 R230, [R1+0x340] ;  /* 0x0003400001e67983 */ /* 0x000f220000300a00 */
[----:B------:R-:W-:-:S03]  /*120b0*/  IMAD.WIDE R158, R248, 0x2, R232 ;  /* 0x00000002f89e7825 */ /* 0x000fc600078e02e8 */
[----:B------:R-:W-:Y:S04]  /*120c0*/  STL.64 [R1+0x730], R156 ;  /* 0x0007309c01007387 */ /* 0x000fe80000100a00 */
[----:B------:R-:W4:Y:S04]  /*120d0*/  LDL.LU.64 R232, [R1+0x348] ;  /* 0x0003480001e87983 */ /* 0x000f280000300a00 */
[----:B------:R-:W-:Y:S01]  /*120e0*/  STL.64 [R1+0x738], R158 ;  /* 0x0007389e01007387 */ /* 0x000fe20000100a00 */
[----:B--2---:R-:W-:-:S03]  /*120f0*/  IMAD.WIDE R162, R248, 0x2, R234 ;  /* 0x00000002f8a27825 */ /* 0x004fc600078e02ea */
[----:B------:R-:W2:Y:S01]  /*12100*/  LDL.LU.64 R234, [R1+0x350] ;  /* 0x0003500001ea7983 */ /* 0x000ea20000300a00 */
[----:B------:R-:W-:-:S03]  /*12110*/  IMAD.WIDE R166, R248, 0x2, R236 ;  /* 0x00000002f8a67825 */ /* 0x000fc600078e02ec */
[----:B------:R-:W2:Y:S01]  /*12120*/  LDL.LU.64 R236, [R1+0x358] ;  /* 0x0003580001ec7983 */ /* 0x000ea20000300a00 */
[----:B---3--:R-:W-:-:S03]  /*12130*/  IMAD.WIDE R170, R248, 0x2, R238 ;  /* 0x00000002f8aa7825 */ /* 0x008fc600078e02ee */
[----:B------:R-:W3:Y:S01]  /*12140*/  LDL.LU.64 R238, [R1+0x360] ;  /* 0x0003600001ee7983 */ /* 0x000ee20000300a00 */
[----:B----4-:R-:W-:-:S03]  /*12150*/  IMAD.WIDE R174, R248, 0x2, R240 ;  /* 0x00000002f8ae7825 */ /* 0x010fc600078e02f0 */
[----:B------:R-:W4:Y:S01]  /*12160*/  LDL.LU.64 R240, [R1+0x368] ;  /* 0x0003680001f07983 */ /* 0x000f220000300a00 */
[----:B------:R-:W-:-:S03]  /*12170*/  IMAD.WIDE R160, R248, 0x2, R206 ;  /* 0x00000002f8a07825 */ /* 0x000fc600078e02ce */
        /* <DEDUP_REMOVED lines=14> */
[----:B------:R-:W4:Y:S04]  /*12260*/  LDL.LU.64 R218, [R1+0x3a8] ;  /* 0x0003a80001da7983 */ /* 0x000f280000300a00 */
        /* <DEDUP_REMOVED lines=13> */
[----:B--2---:R-:W-:-:S03]  /*12340*/  IMAD.WIDE R196, R248, 0x2, R234 ;  /* 0x00000002f8c47825 */ /* 0x004fc600078e02ea */
[----:B------:R-:W2:Y:S01]  /*12350*/  LDL.LU.64 R234, [R1+0x3e8] ;  /* 0x0003e80001ea7983 */ /* 0x000ea20000300a00 */
[----:B------:R-:W-:-:S03]  /*12360*/  IMAD.WIDE R198, R248, 0x2, R236 ;  /* 0x00000002f8c67825 */ /* 0x000fc600078e02ec */
[----:B------:R-:W2:Y:S01]  /*12370*/  LDL.LU.64 R236, [R1+0x3f0] ;  /* 0x0003f00001ec7983 */ /* 0x000ea20000300a00 */
[----:B---3--:R-:W-:-:S03]  /*12380*/  IMAD.WIDE R200, R248, 0x2, R238 ;  /* 0x00000002f8c87825 */ /* 0x008fc600078e02ee */
[----:B------:R-:W3:Y:S01]  /*12390*/  LDL.LU.64 R238, [R1+0x3f8] ;  /* 0x0003f80001ee7983 */ /* 0x000ee20000300a00 */
[----:B----4-:R-:W-:-:S03]  /*123a0*/  IMAD.WIDE R202, R248, 0x2, R240 ;  /* 0x00000002f8ca7825 */ /* 0x010fc600078e02f0 */
[----:B------:R-:W4:Y:S04]  /*123b0*/  LDL.LU.64 R240, [R1+0x400] ;  /* 0x0004000001f07983 */ /* 0x000f280000300a00 */
[----:B------:R-:W4:Y:S04]  /*123c0*/  LDL.LU.64 R242, [R1+0x408] ;  /* 0x0004080001f27983 */ /* 0x000f280000300a00 */
[----:B------:R-:W4:Y:S04]  /*123d0*/  LDL.LU.64 R244, [R1+0x410] ;  /* 0x0004100001f47983 */ /* 0x000f280000300a00 */
[----:B------:R-:W4:Y:S04]  /*123e0*/  LDL.LU.64 R246, [R1+0x418] ;  /* 0x0004180001f67983 */ /* 0x000f280000300a00 */
[----:B0-----:R-:W4:Y:S04]  /*123f0*/  LDL.LU.64 R10, [R1+0x420] ;  /* 0x00042000010a7983 */ /* 0x001f280000300a00 */
[----:B------:R-:W4:Y:S04]  /*12400*/  LDL.LU.64 R8, [R1+0x220] ;  /* 0x0002200001087983 */ /* 0x000f280000300a00 */
[----:B-1----:R-:W4:Y:S04]  /*12410*/  LDL.LU.64 R18, [R1+0x218] ;  /* 0x0002180001127983 */ /* 0x002f280000300a00 */
[----:B------:R-:W4:Y:S04]  /*12420*/  LDL.LU.64 R16, [R1+0x210] ;  /* 0x0002100001107983 */ /* 0x000f280000300a00 */
[----:B------:R-:W4:Y:S04]  /*12430*/  LDL.LU.64 R6, [R1+0x208] ;  /* 0x0002080001067983 */ /* 0x000f280000300a00 */
[----:B------:R-:W4:Y:S04]  /*12440*/  LDL.LU.64 R4, [R1+0x200] ;  /* 0x0002000001047983 */ /* 0x000f280000300a00 */
[----:B------:R-:W4:Y:S04]  /*12450*/  LDL.LU.64 R2, [R1+0x1f8] ;  /* 0x0001f80001027983 */ /* 0x000f280000300a00 */
[----:B------:R-:W4:Y:S04]  /*12460*/  LDL.LU.64 R250, [R1+0x1f0] ;  /* 0x0001f00001fa7983 */ /* 0x000f280000300a00 */
[----:B------:R-:W4:Y:S04]  /*12470*/  LDL.LU.64 R14, [R1+0x1e8] ;  /* 0x0001e800010e7983 */ /* 0x000f280000300a00 */
[----:B------:R-:W4:Y:S04]  /*12480*/  LDL.LU.64 R12, [R1+0x1e0] ;  /* 0x0001e000010c7983 */ /* 0x000f280000300a00 */
[----:B------:R-:W4:Y:S01]  /*12490*/  LDL.LU.64 R20, [R1+0x1d8] ;  /* 0x0001d80001147983 */ /* 0x000f220000300a00 */
        /* <DEDUP_REMOVED lines=15> */
[----:B--2---:R-:W-:-:S04]  /*12590*/  IMAD.WIDE R234, R248, 0x2, R234 ;  /* 0x00000002f8ea7825 */ /* 0x004fc800078e02ea */
[----:B------:R-:W-:-:S04]  /*125a0*/  IMAD.WIDE R236, R248, 0x2, R236 ;  /* 0x00000002f8ec7825 */ /* 0x000fc800078e02ec */
[----:B---3--:R-:W-:-:S04]  /*125b0*/  IMAD.WIDE R238, R248, 0x2, R238 ;  /* 0x00000002f8ee7825 */ /* 0x008fc800078e02ee */
[----:B----4-:R-:W-:-:S04]  /*125c0*/  IMAD.WIDE R240, R248, 0x2, R240 ;  /* 0x00000002f8f07825 */ /* 0x010fc800078e02f0 */
[----:B------:R-:W-:-:S04]  /*125d0*/  IMAD.WIDE R242, R248, 0x2, R242 ;  /* 0x00000002f8f27825 */ /* 0x000fc800078e02f2 */
[----:B------:R-:W-:-:S04]  /*125e0*/  IMAD.WIDE R244, R248, 0x2, R244 ;  /* 0x00000002f8f47825 */ /* 0x000fc800078e02f4 */
[----:B------:R-:W-:-:S04]  /*125f0*/  IMAD.WIDE R246, R248, 0x2, R246 ;  /* 0x00000002f8f67825 */ /* 0x000fc800078e02f6 */
[----:B------:R-:W-:Y:S02]  /*12600*/  IMAD.WIDE R248, R248, 0x2, R10 ;  /* 0x00000002f8f87825 */ /* 0x000fe400078e020a */
[----:B------:R-:W2:Y:S02]  /*12610*/  LDL.LU.64 R10, [R1+0x1d0] ;  /* 0x0001d000010a7983 */ /* 0x000ea40000300a00 */
[----:B------:R-:W-:Y:S02]  /*12620*/  IMAD.MOV.U32 R0, RZ, RZ, R9 ;  /* 0x000000ffff007224 */ /* 0x000fe400078e0009 */
[----:B------:R0:W-:Y:S04]  /*12630*/  STL [R1+0x228], R8 ;  /* 0x0002280801007387 */ /* 0x0001e80000100800 */
[----:B0-----:R-:W3:Y:S04]  /*12640*/  LDL.LU.64 R8, [R1+0x1c8] ;  /* 0x0001c80001087983 */ /* 0x001ee80000300a00 */
[----:B------:R0:W-:Y:S04]  /*12650*/  STL [R1+0x220], R0 ;  /* 0x0002200001007387 */ /* 0x0001e80000100800 */
[----:B------:R1:W-:Y:S01]  /*12660*/  STL [R1+0x22c], R18 ;  /* 0x00022c1201007387 */ /* 0x0003e20000100800 */
[----:B0-----:R-:W-:-:S03]  /*12670*/  IMAD.MOV.U32 R0, RZ, RZ, R19 ;  /* 0x000000ffff007224 */ /* 0x001fc600078e0013 */
[----:B-1----:R-:W4:Y:S04]  /*12680*/  LDL.LU.64 R18, [R1+0x1c0] ;  /* 0x0001c00001127983 */ /* 0x002f280000300a00 */
[----:B------:R0:W-:Y:S04]  /*12690*/  STL [R1+0x218], R0 ;  /* 0x0002180001007387 */ /* 0x0001e80000100800 */
[----:B------:R-:W-:Y:S04]  /*126a0*/  STL [R1+0x230], R16 ;  /* 0x0002301001007387 */ /* 0x000fe80000100800 */
[----:B------:R-:W4:Y:S01]  /*126b0*/  LDL.LU.64 R22, [R1+0x1b8] ;  /* 0x0001b80001167983 */ /* 0x000f220000300a00 */
[----:B0-----:R-:W-:-:S05]  /*126c0*/  IMAD.MOV.U32 R0, RZ, RZ, R17 ;  /* 0x000000ffff007224 */ /* 0x001fca00078e0011 */
[----:B------:R0:W-:Y:S04]  /*126d0*/  STL [R1+0x210], R0 ;  /* 0x0002100001007387 */ /* 0x0001e80000100800 */
[----:B------:R1:W-:Y:S01]  /*126e0*/  STL [R1+0x234], R6 ;  /* 0x0002340601007387 */ /* 0x0003e20000100800 */
[----:B0-----:R-:W-:-:S03]  /*126f0*/  IMAD.MOV.U32 R0, RZ, RZ, R7 ;  /* 0x000000ffff007224 */ /* 0x001fc600078e0007 */
[----:B-1----:R-:W4:Y:S04]  /*12700*/  LDL.LU.64 R6, [R1+0x1b0] ;  /* 0x0001b00001067983 */ /* 0x002f280000300a00 */
[----:B------:R0:W-:Y:S04]  /*12710*/  STL [R1+0x208], R0 ;  /* 0x0002080001007387 */ /* 0x0001e80000100800 */
[----:B------:R1:W-:Y:S01]  /*12720*/  STL [R1+0x238], R4 ;  /* 0x0002380401007387 */ /* 0x0003e20000100800 */
[----:B0-----:R-:W-:-:S03]  /*12730*/  IMAD.MOV.U32 R0, RZ, RZ, R5 ;  /* 0x000000ffff007224 */ /* 0x001fc600078e0005 */
[----:B-1----:R-:W4:Y:S04]  /*12740*/  LDL.LU.64 R4, [R1+0x1a8] ;  /* 0x0001a80001047983 */ /* 0x002f280000300a00 */
[----:B------:R0:W-:Y:S04]  /*12750*/  STL [R1+0x200], R0 ;  /* 0x0002000001007387 */ /* 0x0001e80000100800 */
[----:B------:R1:W-:Y:S04]  /*12760*/  STL [R1+0x23c], R2 ;  /* 0x00023c0201007387 */ /* 0x0003e80000100800 */
[----:B------:R-:W4:Y:S01]  /*12770*/  LDL.LU.64 R16, [R1+0x1a0] ;  /* 0x0001a00001107983 */ /* 0x000f220000300a00 */
[----:B0-----:R-:W-:-:S05]  /*12780*/  IMAD.MOV.U32 R0, RZ, RZ, R3 ;  /* 0x000000ffff007224 */ /* 0x001fca00078e0003 */
[----:B------:R0:W-:Y:S04]  /*12790*/  STL [R1+0x1f8], R0 ;  /* 0x0001f80001007387 */ /* 0x0001e80000100800 */
[----:B------:R0:W-:Y:S04]  /*127a0*/  STL [R1+0x240], R250 ;  /* 0x000240fa01007387 */ /* 0x0001e80000100800 */
[----:B-1----:R-:W4:Y:S01]  /*127b0*/  LDL.LU.64 R2, [R1+0x198] ;  /* 0x0001980001027983 */ /* 0x002f220000300a00 */
[----:B0-----:R-:W-:-:S05]  /*127c0*/  IMAD.MOV.U32 R0, RZ, RZ, R251 ;  /* 0x000000ffff007224 */ /* 0x001fca00078e00fb */
[----:B------:R0:W-:Y:S04]  /*127d0*/  STL [R1+0x1f0], R0 ;  /* 0x0001f00001007387 */ /* 0x0001e80000100800 */
[----:B------:R1:W-:Y:S04]  /*127e0*/  STL [R1+0x244], R14 ;  /* 0x0002440e01007387 */ /* 0x0003e80000100800 */
[----:B------:R-:W4:Y:S01]  /*127f0*/  LDL.LU.64 R250, [R1+0x190] ;  /* 0x0001900001fa7983 */ /* 0x000f220000300a00 */
[----:B0-----:R-:W-:-:S03]  /*12800*/  IMAD.MOV.U32 R0, RZ, RZ, R15 ;  /* 0x000000ffff007224 */ /* 0x001fc600078e000f */
[----:B------:R-:W-:Y:S04]  /*12810*/  STL [R1+0x248], R12 ;  /* 0x0002480c01007387 */ /* 0x000fe80000100800 */
[----:B------:R0:W-:Y:S04]  /*12820*/  STL [R1+0x1e8], R0 ;  /* 0x0001e80001007387 */ /* 0x0001e80000100800 */
[----:B-1----:R-:W4:Y:S01]  /*12830*/  LDL.LU.64 R14, [R1+0x188] ;  /* 0x00018800010e7983 */ /* 0x002f220000300a00 */
[----:B0-----:R-:W-:-:S03]  /*12840*/  IMAD.MOV.U32 R0, RZ, RZ, R13 ;  /* 0x000000ffff007224 */ /* 0x001fc600078e000d */
[----:B------:R-:W-:Y:S04]  /*12850*/  STL [R1+0x24c], R20 ;  /* 0x00024c1401007387 */ /* 0x000fe80000100800 */
[----:B------:R0:W-:Y:S04]  /*12860*/  STL [R1+0x1e0], R0 ;  /* 0x0001e00001007387 */ /* 0x0001e80000100800 */
[----:B------:R-:W4:Y:S01]  /*12870*/  LDL.LU.64 R12, [R1+0x180] ;  /* 0x00018000010c7983 */ /* 0x000f220000300a00 */
[----:B0-----:R-:W-:-:S03]  /*12880*/  IMAD.MOV.U32 R0, RZ, RZ, R21 ;  /* 0x000000ffff007224 */ /* 0x001fc600078e0015 */
[----:B--2---:R-:W-:Y:S04]  /*12890*/  STL [R1+0x250], R10 ;  /* 0x0002500a01007387 */ /* 0x004fe80000100800 */
[----:B------:R0:W-:Y:S04]  /*128a0*/  STL [R1+0x1d8], R0 ;  /* 0x0001d80001007387 */ /* 0x0001e80000100800 */
[----:B------:R-:W2:Y:S01]  /*128b0*/  LDL.LU.64 R20, [R1+0x178] ;  /* 0x0001780001147983 */ /* 0x000ea20000300a00 */
[----:B0-----:R-:W-:-:S03]  /*128c0*/  IMAD.MOV.U32 R0, RZ, RZ, R11 ;  /* 0x000000ffff007224 */ /* 0x001fc600078e000b */
[----:B---3--:R-:W-:Y:S04]  /*128d0*/  STL [R1+0x254], R8 ;  /* 0x0002540801007387 */ /* 0x008fe80000100800 */
[----:B------:R0:W-:Y:S04]  /*128e0*/  STL [R1+0x1d0], R0 ;  /* 0x0001d00001007387 */ /* 0x0001e80000100800 */
[----:B------:R-:W3:Y:S01]  /*128f0*/  LDL.LU.64 R10, [R1+0x170] ;  /* 0x00017000010a7983 */ /* 0x000ee20000300a00 */
[----:B0-----:R-:W-:-:S03]  /*12900*/  IMAD.MOV.U32 R0, RZ, RZ, R9 ;  /* 0x000000ffff007224 */ /* 0x001fc600078e0009 */
[----:B----4-:R-:W-:Y:S04]  /*12910*/  STL [R1+0x258], R18 ;  /* 0x0002581201007387 */ /* 0x010fe80000100800 */
[----:B------:R0:W-:Y:S04]  /*12920*/  STL [R1+0x1c8], R0 ;  /* 0x0001c80001007387 */ /* 0x0001e80000100800 */
[----:B------:R-:W4:Y:S01]  /*12930*/  LDL.LU.64 R8, [R1+0x168] ;  /* 0x0001680001087983 */ /* 0x000f220000300a00 */
[----:B0-----:R-:W-:-:S03]  /*12940*/  IMAD.MOV.U32 R0, RZ, RZ, R19 ;  /* 0x000000ffff007224 */ /* 0x001fc600078e0013 */
[----:B------:R-:W-:Y:S04]  /*12950*/  STL [R1+0x25c], R22 ;  /* 0x00025c1601007387 */ /* 0x000fe80000100800 */
[----:B------:R0:W-:Y:S04]  /*12960*/  STL [R1+0x1c0], R0 ;  /* 0x0001c00001007387 */ /* 0x0001e80000100800 */
[----:B------:R-:W4:Y:S01]  /*12970*/  LDL.LU.64 R18, [R1+0x160] ;  /* 0x0001600001127983 */ /* 0x000f220000300a00 */
[----:B0-----:R-:W-:-:S03]  /*12980*/  IMAD.MOV.U32 R0, RZ, RZ, R23 ;  /* 0x000000ffff007224 */ /* 0x001fc600078e0017 */
[----:B------:R-:W-:Y:S04]  /*12990*/  STL [R1+0x260], R6 ;  /* 0x0002600601007387 */ /* 0x000fe80000100800 */
[----:B------:R0:W-:Y:S02]  /*129a0*/  STL [R1+0x1b8], R0 ;  /* 0x0001b80001007387 */ /* 0x0001e40000100800 */
[----:B0-----:R-:W-:Y:S02]  /*129b0*/  IMAD.MOV.U32 R0, RZ, RZ, R7 ;  /* 0x000000ffff007224 */ /* 0x001fe400078e0007 */
[----:B------:R-:W4:Y:S04]  /*129c0*/  LDL.LU.64 R6, [R1+0x158] ;  /* 0x0001580001067983 */ /* 0x000f280000300a00 */
        /* <DEDUP_REMOVED lines=9> */
[----:B------:R1:W-:Y:S01]  /*12a60*/  STL [R1+0x26c], R2 ;  /* 0x00026c0201007387 */ /* 0x0003e20000100800 */
        /* <DEDUP_REMOVED lines=27> */
[----:B------:R-:W4:Y:S04]  /*12c20*/  LDL.LU.64 R8, [R1+0x110] ;  /* 0x0001100001087983 */ /* 0x000f280000300a00 */
[----:B------:R-:W4:Y:S01]  /*12c30*/  LDL.LU.64 R22, [R1+0x108] ;  /* 0x0001080001167983 */ /* 0x000f220000300a00 */
[----:B0-----:R-:W-:-:S05]  /*12c40*/  IMAD.MOV.U32 R0, RZ, RZ, R19 ;  /* 0x000000ffff007224 */ /* 0x001fca00078e0013 */
[----:B------:R0:W-:Y:S04]  /*12c50*/  STL [R1+0x160], R0 ;  /* 0x0001600001007387 */ /* 0x0001e80000100800 */
[----:B------:R-:W-:Y:S01]  /*12c60*/  STL [R1+0x28c], R6 ;  /* 0x00028c0601007387 */ /* 0x000fe20000100800 */
[----:B0-----:R-:W-:-:S03]  /*12c70*/  IMAD.MOV.U32 R0, RZ, RZ, R7 ;  /* 0x000000ffff007224 */ /* 0x001fc600078e0007 */
[----:B------:R-:W4:Y:S04]  /*12c80*/  LDL.LU.64 R20, [R1+0x100] ;  /* 0x0001000001147983 */ /* 0x000f280000300a00 */
[----:B------:R0:W-:Y:S04]  /*12c90*/  STL [R1+0x158], R0 ;  /* 0x0001580001007387 */ /* 0x0001e80000100800 */
[----:B------:R1:W-:Y:S01]  /*12ca0*/  STL [R1+0x290], R4 ;  /* 0x0002900401007387 */ /* 0x0003e20000100800 */
[----:B0-----:R-:W-:-:S03]  /*12cb0*/  IMAD.MOV.U32 R0, RZ, RZ, R5 ;  /* 0x000000ffff007224 */ /* 0x001fc600078e0005 */
[----:B------:R-:W4:Y:S04]  /*12cc0*/  LDL.LU.64 R6, [R1+0xf8] ;  /* 0x0000f80001067983 */ /* 0x000f280000300a00 */
[----:B------:R-:W-:Y:S04]  /*12cd0*/  STL [R1+0x294], R16 ;  /* 0x0002941001007387 */ /* 0x000fe80000100800 */
[----:B------:R0:W-:Y:S04]  /*12ce0*/  STL [R1+0x150], R0 ;  /* 0x0001500001007387 */ /* 0x0001e80000100800 */
[----:B-1----:R-:W4:Y:S04]  /*12cf0*/  LDL.LU.64 R4, [R1+0xf0] ;  /* 0x0000f00001047983 */ /* 0x002f280000300a00 */
        /* <DEDUP_REMOVED lines=13> */
[----:B0-----:R-:W-:-:S03]  /*12dd0*/  IMAD.MOV.U32 R0, RZ, RZ, R15 ;  /* 0x000000ffff007224 */ /* 0x001fc600078e000f */
[----:B--2---:R-:W-:Y:S04]  /*12de0*/  STL [R1+0x2a4], R12 ;  /* 0x0002a40c01007387 */ /* 0x004fe80000100800 */
[----:B------:R0:W-:Y:S04]  /*12df0*/  STL [R1+0x130], R0 ;  /* 0x0001300001007387 */ /* 0x0001e80000100800 */
[----:B-1----:R-:W2:Y:S01]  /*12e00*/  LDL.LU.64 R14, [R1+0xc8] ;  /* 0x0000c800010e7983 */ /* 0x002ea20000300a00 */
[----:B0-----:R-:W-:-:S03]  /*12e10*/  IMAD.MOV.U32 R0, RZ, RZ, R13 ;  /* 0x000000ffff007224 */ /* 0x001fc600078e000d */
[----:B---3--:R-:W-:Y:S04]  /*12e20*/  STL [R1+0x2a8], R152 ;  /* 0x0002a89801007387 */ /* 0x008fe80000100800 */
[----:B------:R0:W-:Y:S04]  /*12e30*/  STL [R1+0x128], R0 ;  /* 0x0001280001007387 */ /* 0x0001e80000100800 */
[----:B------:R-:W3:Y:S01]  /*12e40*/  LDL.LU.64 R12, [R1+0xc0] ;  /* 0x0000c000010c7983 */ /* 0x000ee20000300a00 */
[----:B0-----:R-:W-:-:S03]  /*12e50*/  IMAD.MOV.U32 R0, RZ, RZ, R153 ;  /* 0x000000ffff007224 */ /* 0x001fc600078e0099 */
[----:B----4-:R-:W-:Y:S04]  /*12e60*/  STL [R1+0x2ac], R10 ;  /* 0x0002ac0a01007387 */ /* 0x010fe80000100800 */
[----:B------:R0:W-:Y:S02]  /*12e70*/  STL [R1+0x120], R0 ;  /* 0x0001200001007387 */ /* 0x0001e40000100800 */
[----:B0-----:R-:W-:Y:S02]  /*12e80*/  IMAD.MOV.U32 R0, RZ, RZ, R11 ;  /* 0x000000ffff007224 */ /* 0x001fe400078e000b */
[----:B------:R-:W4:Y:S04]  /*12e90*/  LDL.LU.64 R10, [R1+0xb8] ;  /* 0x0000b800010a7983 */ /* 0x000f280000300a00 */
        /* <DEDUP_REMOVED lines=8> */
[----:B------:R0:W-:Y:S02]  /*12f20*/  STL [R1+0x108], R0 ;  /* 0x0001080001007387 */ /* 0x0001e40000100800 */
[----:B0-----:R-:W-:Y:S02]  /*12f30*/  IMAD.MOV.U32 R0, RZ, RZ, R21 ;  /* 0x000000ffff007224 */ /* 0x001fe400078e0015 */
[----:B------:R-:W-:Y:S04]  /*12f40*/  STL [R1+0x2bc], R6 ;  /* 0x0002bc0601007387 */ /* 0x000fe80000100800 */
[----:B------:R0:W-:Y:S02]  /*12f50*/  STL [R1+0x100], R0 ;  /* 0x0001000001007387 */ /* 0x0001e40000100800 */
[----:B0-----:R-:W-:-:S02]  /*12f60*/  IMAD.MOV.U32 R0, RZ, RZ, R7 ;  /* 0x000000ffff007224 */ /* 0x001fc400078e0007 */
        /* <DEDUP_REMOVED lines=19> */
[----:B--2---:R-:W-:Y:S04]  /*130a0*/  STL [R1+0x2d4], R14 ;  /* 0x0002d40e01007387 */ /* 0x004fe80000100800 */
[----:B------:R0:W-:Y:S04]  /*130b0*/  STL [R1+0xd0], R0 ;  /* 0x0000d00001007387 */ /* 0x0001e80000100800 */
[----:B------:R-:W2:Y:S01]  /*130c0*/  LDL.LU.64 R158, [R1+0x88] ;  /* 0x00008800019e7983 */ /* 0x000ea20000300a00 */
[----:B0-----:R-:W-:-:S05]  /*130d0*/  IMAD.MOV.U32 R0, RZ, RZ, R15 ;  /* 0x000000ffff007224 */ /* 0x001fca00078e000f */
[----:B------:R0:W-:Y:S04]  /*130e0*/  STL [R1+0xc8], R0 ;  /* 0x0000c80001007387 */ /* 0x0001e80000100800 */
[----:B---3--:R-:W-:Y:S04]  /*130f0*/  STL [R1+0x2d8], R12 ;  /* 0x0002d80c01007387 */ /* 0x008fe80000100800 */
[----:B------:R-:W3:Y:S01]  /*13100*/  LDL.LU.64 R156, [R1+0x80] ;  /* 0x00008000019c7983 */ /* 0x000ee20000300a00 */
[----:B0-----:R-:W-:-:S03]  /*13110*/  IMAD.MOV.U32 R0, RZ, RZ, R13 ;  /* 0x000000ffff007224 */ /* 0x001fc600078e000d */
[----:B------:R-:W3:Y:S04]  /*13120*/  LDL.LU.64 R154, [R1+0x78] ;  /* 0x00007800019a7983 */ /* 0x000ee80000300a00 */
[----:B------:R0:W-:Y:S04]  /*13130*/  STL [R1+0xc0], R0 ;  /* 0x0000c00001007387 */ /* 0x0001e80000100800 */
[----:B----4-:R-:W-:Y:S04]  /*13140*/  STL [R1+0x2dc], R10 ;  /* 0x0002dc0a01007387 */ /* 0x010fe80000100800 */
[----:B------:R-:W4:Y:S01]  /*13150*/  LDL.LU.64 R152, [R1+0x70] ;  /* 0x0000700001987983 */ /* 0x000f220000300a00 */
[----:B0-----:R-:W-:-:S03]  /*13160*/  IMAD.MOV.U32 R0, RZ, RZ, R11 ;  /* 0x000000ffff007224 */ /* 0x001fc600078e000b */
[----:B------:R-:W4:Y:S04]  /*13170*/  LDL.LU.64 R22, [R1+0x68] ;  /* 0x0000680001167983 */ /* 0x000f280000300a00 */
[----:B------:R0:W-:Y:S04]  /*13180*/  STL [R1+0xb8], R0 ;  /* 0x0000b80001007387 */ /* 0x0001e80000100800 */
[----:B------:R-:W-:Y:S04]  /*13190*/  STL [R1+0x2e0], R8 ;  /* 0x0002e00801007387 */ /* 0x000fe80000100800 */
[----:B------:R-:W4:Y:S04]  /*131a0*/  LDL.LU.64 R20, [R1+0x60] ;  /* 0x0000600001147983 */ /* 0x000f280000300a00 */
[----:B------:R-:W4:Y:S01]  /*131b0*/  LDL.LU.64 R18, [R1+0x58] ;  /* 0x0000580001127983 */ /* 0x000f220000300a00 */
[----:B0-----:R-:W-:-:S03]  /*131c0*/  IMAD.MOV.U32 R0, RZ, RZ, R9 ;  /* 0x000000ffff007224 */ /* 0x001fc600078e0009 */
[----:B------:R-:W4:Y:S04]  /*131d0*/  LDL.LU.64 R16, [R1+0x50] ;  /* 0x0000500001107983 */ /* 0x000f280000300a00 */
[----:B------:R0:W-:Y:S04]  /*131e0*/  STL [R1+0xb0], R0 ;  /* 0x0000b00001007387 */ /* 0x0001e80000100800 */
[----:B------:R-:W-:Y:S04]  /*131f0*/  STL [R1+0x2e4], R6 ;  /* 0x0002e40601007387 */ /* 0x000fe80000100800 */
        /* <DEDUP_REMOVED lines=9> */
[----:B------:R1:W-:Y:S04]  /*13290*/  STL [R1+0x2ec], R2 ;  /* 0x0002ec0201007387 */ /* 0x0003e80000100800 */
[----:B------:R-:W4:Y:S01]  /*132a0*/  LDL.LU.64 R6, [R1+0x28] ;  /* 0x0000280001067983 */ /* 0x000f220000300a00 */
[----:B0-----:R-:W-:-:S03]  /*132b0*/  IMAD.MOV.U32 R0, RZ, RZ, R3 ;  /* 0x000000ffff007224 */ /* 0x001fc600078e0003 */
[----:B------:R-:W4:Y:S04]  /*132c0*/  LDL.LU.64 R4, [R1+0x20] ;  /* 0x0000200001047983 */ /* 0x000f280000300a00 */
[----:B------:R0:W-:Y:S04]  /*132d0*/  STL [R1+0x98], R0 ;  /* 0x0000980001007387 */ /* 0x0001e80000100800 */
[----:B------:R0:W-:Y:S04]  /*132e0*/  STL [R1+0x2f0], R250 ;  /* 0x0002f0fa01007387 */ /* 0x0001e80000100800 */
[----:B-1----:R-:W4:Y:S01]  /*132f0*/  LDL.LU.64 R2, [R1+0x18] ;  /* 0x0000180001027983 */ /* 0x002f220000300a00 */
[----:B0-----:R-:W-:-:S03]  /*13300*/  IMAD.MOV.U32 R0, RZ, RZ, R251 ;  /* 0x000000ffff007224 */ /* 0x001fc600078e00fb */
[----:B------:R-:W4:Y:S04]  /*13310*/  LDL.LU.64 R250, [R1+0x10] ;  /* 0x0000100001fa7983 */ /* 0x000f280000300a00 */
[----:B------:R2:W-:Y:S02]  /*13320*/  STL [R1+0x90], R0 ;  /* 0x0000900001007387 */ /* 0x0005e40000100800 */
[----:B--2---:R-:W-:Y:S02]  /*13330*/  IMAD.MOV.U32 R0, RZ, RZ, R159 ;  /* 0x000000ffff007224 */ /* 0x004fe400078e009f */
[----:B------:R0:W-:Y:S04]  /*13340*/  STL [R1+0x2f4], R158 ;  /* 0x0002f49e01007387 */ /* 0x0001e80000100800 */
[----:B0-----:R-:W2:Y:S04]  /*13350*/  LDL.LU.64 R158, [R1+0x738] ;  /* 0x00073800019e7983 */ /* 0x001ea80000300a00 */
[----:B---3--:R-:W-:Y:S04]  /*13360*/  STL [R1+0x2f8], R156 ;  /* 0x0002f89c01007387 */ /* 0x008fe80000100800 */
[----:B------:R0:W-:Y:S02]  /*13370*/  STL [R1+0x88], R0 ;  /* 0x0000880001007387 */ /* 0x0001e40000100800 */
[----:B0-----:R-:W-:-:S02]  /*13380*/  IMAD.MOV.U32 R0, RZ, RZ, R157 ;  /* 0x000000ffff007224 */ /* 0x001fc400078e009d */
[----:B------:R-:W3:Y:S04]  /*13390*/  LDL.LU.64 R156, [R1+0x730] ;  /* 0x00073000019c7983 */ /* 0x000ee80000300a00 */
[----:B------:R-:W-:Y:S04]  /*133a0*/  STL [R1+0x2fc], R154 ;  /* 0x0002fc9a01007387 */ /* 0x000fe80000100800 */
[----:B------:R0:W-:Y:S02]  /*133b0*/  STL [R1+0x80], R0 ;  /* 0x0000800001007387 */ /* 0x0001e40000100800 */
[----:B0-----:R-:W-:-:S02]  /*133c0*/  IMAD.MOV.U32 R0, RZ, RZ, R155 ;  /* 0x000000ffff007224 */ /* 0x001fc400078e009b */
[----:B------:R-:W2:Y:S04]  /*133d0*/  LDL.LU.64 R154, [R1+0x728] ;  /* 0x00072800019a7983 */ /* 0x000ea80000300a00 */
[----:B----4-:R-:W-:Y:S04]  /*133e0*/  STL [R1+0x300], R152 ;  /* 0x0003009801007387 */ /* 0x010fe80000100800 */
[----:B------:R0:W-:Y:S02]  /*133f0*/  STL [R1+0x78], R0 ;  /* 0x0000780001007387 */ /* 0x0001e40000100800 */
[----:B0-----:R-:W-:-:S02]  /*13400*/  IMAD.MOV.U32 R0, RZ, RZ, R153 ;  /* 0x000000ffff007224 */ /* 0x001fc400078e0099 */
[----:B------:R-:W4:Y:S04]  /*13410*/  LDL.LU.64 R152, [R1+0x720] ;  /* 0x0007200001987983 */ /* 0x000f280000300a00 */
[----:B------:R-:W-:Y:S04]  /*13420*/  STL [R1+0x304], R22 ;  /* 0x0003041601007387 */ /* 0x000fe80000100800 */
[----:B------:R0:W-:Y:S02]  /*13430*/  STL [R1+0x70], R0 ;  /* 0x0000700001007387 */ /* 0x0001e40000100800 */
[----:B0-----:R-:W-:-:S02]  /*13440*/  IMAD.MOV.U32 R0, RZ, RZ, R23 ;  /* 0x000000ffff007224 */ /* 0x001fc400078e0017 */
[----:B------:R-:W3:Y:S04]  /*13450*/  LDL.LU.64 R22, [R1+0x718] ;  /* 0x0007180001167983 */ /* 0x000ee80000300a00 */
[----:B------:R-:W-:Y:S04]  /*13460*/  STL [R1+0x308], R20 ;  /* 0x0003081401007387 */ /* 0x000fe80000100800 */
[----:B------:R0:W-:Y:S02]  /*13470*/  STL [R1+0x68], R0 ;  /* 0x0000680001007387 */ /* 0x0001e40000100800 */
[----:B0-----:R-:W-:-:S02]  /*13480*/  IMAD.MOV.U32 R0, RZ, RZ, R21 ;  /* 0x000000ffff007224 */ /* 0x001fc400078e0015 */
[----:B------:R-:W2:Y:S04]  /*13490*/  LDL.LU.64 R20, [R1+0x710] ;  /* 0x0007100001147983 */ /* 0x000ea80000300a00 */
[----:B------:R-:W-:Y:S04]  /*134a0*/  STL [R1+0x30c], R18 ;  /* 0x00030c1201007387 */ /* 0x000fe80000100800 */
        /* <DEDUP_REMOVED lines=38> */
[----:B------:R-:W4:Y:S01]  /*13710*/  LDL.LU.64 R250, [R1+0x6c0] ;  /* 0x0006c00001fa7983 */ /* 0x000f220000300a00 */
[----:B------:R-:W-:Y:S01]  /*13720*/  WARPGROUP.ARRIVE ;  /* 0x00000000000079c5 */ /* 0x000fe20000000000 */
[----:B------:R-:W-:Y:S01]  /*13730*/  UMOV UR13, 0x40000040 ;  /* 0x40000040000d7882 */ /* 0x000fe20000000000 */
[----:B------:R-:W-:-:S04]  /*13740*/  UMOV UR15, 0x40000040 ;  /* 0x40000040000f7882 */ /* 0x000fc80000000000 */
[----:B------:R-:W-:-:S15]  /*13750*/  HGMMA.64x256x16.F32 R24, gdesc[UR12].tnspA, R24 ;  /* 0x23e000000c1879f0 */ /* 0x000fde0008700818 */
[----:B------:R-:W-:-:S13]  /*13760*/  NOP ;  /* 0x0000000000007918 */ /* 0x000fda0000000000 */
[----:B------:R-:W-:Y:S01]  /*13770*/  HGMMA.64x256x16.F32 R24, gdesc[UR8].tnspA, R24 ;  /* 0x23e00000081879f0 */ /* 0x000fe20008700818 */
[----:B----4-:R-:W-:Y:S04]  /*13780*/  STL [R1+0x334], R250 ;  /* 0x000334fa01007387 */ /* 0x010fe80000100800 */
[----:B------:R0:W-:Y:S02]  /*13790*/  STL [R1+0x44], R0 ;  /* 0x0000440001007387 */ /* 0x0001e40000100800 */
[----:B0-----:R-:W-:Y:S02]  /*137a0*/  IMAD.MOV.U32 R0, RZ, RZ, R251 ;  /* 0x000000ffff007224 */ /* 0x001fe400078e00fb */
[----:B------:R0:W5:Y:S04]  /*137b0*/  LDL.LU.64 R250, [R1+0x6b8] ;  /* 0x0006b80001fa7983 */ /* 0x0001680000300a00 */
[----:B--2---:R-:W-:Y:S04]  /*137c0*/  STL [R1+0x338], R2 ;  /* 0x0003380201007387 */ /* 0x004fe80000100800 */
[----:B------:R1:W-:Y:S02]  /*137d0*/  STL [R1+0x4c], R0 ;  /* 0x00004c0001007387 */ /* 0x0003e40000100800 */
[----:B-1----:R-:W-:-:S02]  /*137e0*/  IMAD.MOV.U32 R0, RZ, RZ, R3 ;  /* 0x000000ffff007224 */ /* 0x002fc400078e0003 */
[----:B------:R-:W2:Y:S04]  /*137f0*/  LDL.LU.64 R2, [R1+0x6b0] ;  /* 0x0006b00001027983 */ /* 0x000ea80000300a00 */
[----:B------:R-:W-:Y:S04]  /*13800*/  STL [R1+0x54], R0 ;  /* 0x0000540001007387 */ /* 0x000fe80000100800 */
[----:B---3--:R1:W-:Y:S04]  /*13810*/  STL [R1+0x33c], R4 ;  /* 0x00033c0401007387 */ /* 0x0083e80000100800 */
[----:B------:R3:W-:Y:S01]  /*13820*/  STL [R1+0x5c], R5 ;  /* 0x00005c0501007387 */ /* 0x0007e20000100800 */
[----:B------:R-:W-:Y:S03]  /*13830*/  HGMMA.64x256x16.F32 R24, gdesc[UR24].tnspA, R24 ;  /* 0x23e00000181879f0 */ /* 0x000fe60008700818 */
[----:B------:R0:W-:Y:S04]  /*13840*/  STL [R1+0x340], R6 ;  /* 0x0003400601007387 */ /* 0x0001e80000100800 */
[----:B------:R0:W-:Y:S01]  /*13850*/  STL [R1+0x64], R7 ;  /* 0x0000640701007387 */ /* 0x0001e20000100800 */
[----:B-1----:R-:W1:Y:S03]  /*13860*/  LDC R4, c[0x0][0x238] ;  /* 0x00008e00ff047b82 */ /* 0x002e660000000800 */
[----:B------:R0:W-:Y:S04]  /*13870*/  STL [R1+0x344], R8 ;  /* 0x0003440801007387 */ /* 0x0001e80000100800 */
        /* <DEDUP_REMOVED lines=39> */
[----:B------:R0:W-:Y:S01]  /*13af0*/  STL [R1+0x394], R176 ;  /* 0x000394b001007387 */ /* 0x0001e20000100800 */
[----:B------:R-:W-:Y:S03]  /*13b00*/  HGMMA.64x256x16.F32 R24, gdesc[UR20].tnspA, R24, gsb0 ;  /* 0x23e00000141879f0 */ /* 0x000fe60008000818 */
        /* <DEDUP_REMOVED lines=40> */
[----:B---3--:R-:W3:Y:S04]  /*13d90*/  LDL.LU R5, [R1+0x428] ;  /* 0x0004280001057983 */ /* 0x008ee80000300800 */
        /* <DEDUP_REMOVED lines=16> */
[----:B------:R-:W4:Y:S03]  /*13ea0*/  S2R R0, SR_TID.X ;  /* 0x0000000000007919 */ /* 0x000f260000002100 */
        /* <DEDUP_REMOVED lines=13> */
[----:B----4-:R-:W-:Y:S01]  /*13f80*/  SHF.R.U32.HI R0, RZ, 0x6, R0 ;  /* 0x00000006ff007819 */ /* 0x010fe20000011600 */
[----:B-1----:R-:W-:Y:S01]  /*13f90*/  IMAD.SHL.U32 R4, R4, 0x40, RZ ;  /* 0x0000004004047824 */ /* 0x002fe200078e00ff */
[----:B------:R-:W-:Y:S01]  /*13fa0*/  UIADD3 UR18, UR18, -0x40, URZ ;  /* 0xffffffc012127890 */ /* 0x000fe2000fffe03f */
[----:B------:R-:W-:-:S02]  /*13fb0*/  WARPGROUP.DEPBAR.LE gsb0, 0x0 ;  /* 0x00008000000079c5 */ /* 0x000fc40000010000 */
[----:B------:R-:W-:Y:S01]  /*13fc0*/  SGXT.U32 R0, R0, 0x1 ;  /* 0x000000010000781a */ /* 0x000fe20000000000 */
[----:B--2---:R-:W-:-:S04]  /*13fd0*/  IMAD.WIDE R2, R4, 0x2, R2 ;  /* 0x0000000204027825 */ /* 0x004fc800078e0202 */
[----:B---3--:R-:W-:-:S05]  /*13fe0*/  VIADD R5, R5, 0xffffffff ;  /* 0xffffffff05057836 */ /* 0x008fca0000000000 */
[----:B------:R0:W-:Y:S04]  /*13ff0*/  STL [R1+0x428], R5 ;  /* 0x0004280501007387 */ /* 0x0001e80000100800 */
[----:B------:R0:W-:Y:S04]  /*14000*/  STL [R1+0x420], R246 ;  /* 0x000420f601007387 */ /* 0x0001e80000100800 */
[----:B------:R0:W-:Y:S04]  /*14010*/  STL [R1+0x224], R247 ;  /* 0x000224f701007387 */ /* 0x0001e80000100800 */
[----:B------:R0:W-:Y:S01]  /*14020*/  STL [R1+0x424], R248 ;  /* 0x000424f801007387 */ /* 0x0001e20000100800 */
[----:B------:R-:W-:-:S13]  /*14030*/  ISETP.NE.U32.AND P0, PT, R5, RZ, PT ;  /* 0x000000ff0500720c */ /* 0x000fda0003f05070 */
[----:B0-----:R-:W-:Y:S05]  /*14040*/  @P0 BRA `(.L_x_1) ;  /* 0xffffff6800480947 */ /* 0x001fea000383ffff */
[----:B------:R-:W-:Y:S02]  /*14050*/  F2FP.F16.F32.PACK_AB R147, R151, R147 ;  /* 0x000000939793723e */ /* 0x000fe400000000ff */
[----:B------:R-:W-:Y:S02]  /*14060*/  F2FP.F16.F32.PACK_AB R146, R150, R146 ;  /* 0x000000929692723e */ /* 0x000fe400000000ff */
[----:B------:R-:W-:Y:S02]  /*14070*/  F2FP.F16.F32.PACK_AB R145, R149, R145 ;  /* 0x000000919591723e */ /* 0x000fe400000000ff */
[----:B------:R-:W-:Y:S02]  /*14080*/  F2FP.F16.F32.PACK_AB R144, R148, R144 ;  /* 0x000000909490723e */ /* 0x000fe400000000ff */
[----:B------:R-:W-:Y:S02]  /*14090*/  F2FP.F16.F32.PACK_AB R139, R143, R139 ;  /* 0x0000008b8f8b723e */ /* 0x000fe400000000ff */
[----:B------:R-:W-:-:S02]  /*140a0*/  F2FP.F16.F32.PACK_AB R138, R142, R138 ;  /* 0x0000008a8e8a723e */ /* 0x000fc400000000ff */
        /* <DEDUP_REMOVED lines=57> */
[----:B------:R-:W-:-:S07]  /*14440*/  F2FP.F16.F32.PACK_AB R24, R28, R24 ;  /* 0x000000181c18723e */ /* 0x000fce00000000ff */
.L_x_0:
[----:B-1----:R-:W2:Y:S01]  /*14450*/  LDL.LU R8, [R1+0x54c] ;  /* 0x00054c0001087983 */ /* 0x002ea20000300800 */
[----:B------:R-:W-:Y:S01]  /*14460*/  ULDC.64 UR4, c[0x0][0x228] ;  /* 0x00008a0000047ab9 */ /* 0x000fe20000000a00 */
[----:B------:R-:W-:Y:S02]  /*14470*/  ULDC UR7, c[0x0][0x22c] ;  /* 0x00008b0000077ab9 */ /* 0x000fe40000000800 */
[----:B------:R-:W3:Y:S04]  /*14480*/  LDL.LU R7, [R1+0x548] ;  /* 0x0005480001077983 */ /* 0x000ee80000300800 */
[----:B------:R-:W4:Y:S04]  /*14490*/  LDL.LU R6, [R1+0x544] ;  /* 0x0005440001067983 */ /* 0x000f280000300800 */
[----:B------:R-:W4:Y:S04]  /*144a0*/  LDL.LU R4, [R1+0x540] ;  /* 0x0005400001047983 */ /* 0x000f280000300800 */
[----:B------:R-:W2:Y:S01]  /*144b0*/  LDL.LU R152, [R1+0x464] ;  /* 0x0004640001987983 */ /* 0x000ea20000300800 */
[----:B------:R-:W0:Y:S02]  /*144c0*/  S2R R3, SR_TID.X ;  /* 0x0000000000037919 */ /* 0x000e240000002100 */
[----:B0-----:R-:W-:-:S02]  /*144d0*/  IMAD.SHL.U32 R2, R3, 0x80, RZ ;  /* 0x0000008003027824 */ /* 0x001fc400078e00ff */
[C---:B------:R-:W-:Y:S02]  /*144e0*/  IMAD.SHL.U32 R0, R3.reuse, 0x10, RZ ;  /* 0x0000001003007824 */ /* 0x040fe400078e00ff */
[----:B------:R-:W-:Y:S01]  /*144f0*/  IMAD.SHL.U32 R3, R3, 0x8, RZ ;  /* 0x0000000803037824 */ /* 0x000fe200078e00ff */
[----:B------:R-:W-:Y:S02]  /*14500*/  LOP3.LUT R5, R2, 0x400, RZ, 0xc0, !PT ;  /* 0x0000040002057812 */ /* 0x000fe400078ec0ff */
[----:B------:R-:W-:Y:S02]  /*14510*/  LOP3.LUT R2, R0, 0x70, RZ, 0xc0, !PT ;  /* 0x0000007000027812 */ /* 0x000fe400078ec0ff */
[----:B------:R-:W-:Y:S02]  /*14520*/  LOP3.LUT R3, R3, 0x380, RZ, 0xc0, !PT ;  /* 0x0000038003037812 */ /* 0x000fe400078ec0ff */
[----:B------:R-:W-:-:S05]  /*14530*/  IADD3 R2, R5, UR6, R2 ;  /* 0x0000000605027c10 */ /* 0x000fca000fffe002 */
[----:B------:R-:W-:Y:S01]  /*14540*/  IMAD.IADD R68, R3, 0x1, R2 ;  /* 0x0000000103447824 */ /* 0x000fe200078e0202 */
[----:B------:R-:W-:Y:S01]  /*14550*/  BAR.SYNC.DEFER_BLOCKING 0x0 ;  /* 0x0000000000007b1d */ /* 0x000fe20000010000 */
[----:B------:R-:W-:-:S05]  /*14560*/  LOP3.LUT R0, R0, 0x7f0, RZ, 0xc0, !PT ;  /* 0x000007f000007812 */ /* 0x000fca00078ec0ff */
[----:B------:R-:W-:Y:S02]  /*14570*/  STSM.16.M88.4 [R68], R24 ;  /* 0x0000001844007844 */ /* 0x000fe40000000200 */
[----:B------:R-:W-:Y:S01]  /*14580*/  BAR.SYNC.DEFER_BLOCKING 0x0 ;  /* 0x0000000000007b1d */ /* 0x000fe20000010000 */
[----:B--2---:R-:W-:-:S05]  /*14590*/  ISETP.GE.AND P0, PT, R152, UR4, PT ;  /* 0x0000000498007c0c */ /* 0x004fca000bf06270 */
[----:B------:R-:W-:Y:S02]  /*145a0*/  ULDC UR4, c[0x0][0x22c] ;  /* 0x00008b0000047ab9 */ /* 0x000fe40000000800 */
[----:B------:R-:W-:Y:S01]  /*145b0*/  ISETP.LT.AND P2, PT, R8, UR4, !P0 ;  /* 0x0000000408007c0c */ /* 0x000fe2000c741270 */
[----:B------:R-:W-:Y:S02]  /*145c0*/  ULDC UR4, c[0x0][0x22c] ;  /* 0x00008b0000047ab9 */ /* 0x000fe40000000800 */
[----:B---3--:R-:W-:Y:S01]  /*145d0*/  ISETP.LT.AND P4, PT, R7, UR4, !P0 ;  /* 0x0000000407007c0c */ /* 0x008fe2000c781270 */
[----:B------:R-:W-:Y:S01]  /*145e0*/  ULDC UR4, c[0x0][0x22c] ;  /* 0x00008b0000047ab9 */ /* 0x000fe20000000800 */
[----:B----4-:R-:W-:Y:S02]  /*145f0*/  ISETP.LT.AND P5, PT, R6, UR7, !P0 ;  /* 0x0000000706007c0c */ /* 0x010fe4000c7a1270 */
[----:B------:R-:W-:Y:S01]  /*14600*/  ISETP.LT.AND P3, PT, R4, UR4, !P0 ;  /* 0x0000000404007c0c */ /* 0x000fe2000c761270 */
[----:B------:R-:W-:Y:S01]  /*14610*/  ULDC UR4, c[0x0][0x244] ;  /* 0x0000910000047ab9 */ /* 0x000fe20000000800 */
[----:B------:R-:W0:Y:S01]  /*14620*/  LDS.128 R4, [R0+UR6] ;  /* 0x0000000600047984 */ /* 0x000e220008000c00 */
[----:B------:R-:W-:Y:S06]  /*14630*/  BAR.SYNC.DEFER_BLOCKING 0x0 ;  /* 0x0000000000007b1d */ /* 0x000fec0000010000 */
[----:B------:R-:W-:Y:S02]  /*14640*/  STSM.16.M88.4 [R68], R32 ;  /* 0x0000002044007844 */ /* 0x000fe40000000200 */
[----:B------:R-:W-:Y:S06]  /*14650*/  BAR.SYNC.DEFER_BLOCKING 0x0 ;  /* 0x0000000000007b1d */ /* 0x000fec0000010000 */
[----:B------:R-:W1:Y:S02]  /*14660*/  LDS.128 R8, [R0+UR6] ;  /* 0x0000000600087984 */ /* 0x000e640008000c00 */
[----:B------:R-:W-:Y:S06]  /*14670*/  BAR.SYNC.DEFER_BLOCKING 0x0 ;  /* 0x0000000000007b1d */ /* 0x000fec0000010000 */
[----:B------:R-:W-:Y:S02]  /*14680*/  STSM.16.M88.4 [R68], R40 ;  /* 0x0000002844007844 */ /* 0x000fe40000000200 */
[----:B------:R-:W-:Y:S06]  /*14690*/  BAR.SYNC.DEFER_BLOCKING 0x0 ;  /* 0x0000000000007b1d */ /* 0x000fec0000010000 */
[----:B------:R-:W2:Y:S02]  /*146a0*/  LDS.128 R12, [R0+UR6] ;  /* 0x00000006000c7984 */ /* 0x000ea40008000c00 */
[----:B------:R-:W-:Y:S06]  /*146b0*/  BAR.SYNC.DEFER_BLOCKING 0x0 ;  /* 0x0000000000007b1d */ /* 0x000fec0000010000 */
[----:B------:R-:W-:Y:S02]  /*146c0*/  STSM.16.M88.4 [R68], R48 ;  /* 0x0000003044007844 */ /* 0x000fe40000000200 */
[----:B------:R-:W-:Y:S06]  /*146d0*/  BAR.SYNC.DEFER_BLOCKING 0x0 ;  /* 0x0000000000007b1d */ /* 0x000fec0000010000 */
[----:B------:R-:W3:Y:S02]  /*146e0*/  LDS.128 R16, [R0+UR6] ;  /* 0x0000000600107984 */ /* 0x000ee40008000c00 */
[----:B------:R-:W-:Y:S06]  /*146f0*/  BAR.SYNC.DEFER_BLOCKING 0x0 ;  /* 0x0000000000007b1d */ /* 0x000fec0000010000 */
[----:B------:R-:W-:Y:S02]  /*14700*/  STSM.16.M88.4 [R68], R56 ;  /* 0x0000003844007844 */ /* 0x000fe40000000200 */
[----:B------:R-:W-:Y:S06]  /*14710*/  BAR.SYNC.DEFER_BLOCKING 0x0 ;  /* 0x0000000000007b1d */ /* 0x000fec0000010000 */
[----:B------:R-:W4:Y:S02]  /*14720*/  LDS.128 R20, [R0+UR6] ;  /* 0x0000000600147984 */ /* 0x000f240008000c00 */
[----:B------:R-:W-:Y:S06]  /*14730*/  BAR.SYNC.DEFER_BLOCKING 0x0 ;  /* 0x0000000000007b1d */ /* 0x000fec0000010000 */
[----:B------:R0:W-:Y:S02]  /*14740*/  STSM.16.M88.4 [R68], R64 ;  /* 0x0000004044007844 */ /* 0x0001e40000000200 */
[----:B------:R-:W-:Y:S01]  /*14750*/  BAR.SYNC.DEFER_BLOCKING 0x0 ;  /* 0x0000000000007b1d */ /* 0x000fe20000010000 */
[----:B------:R-:W-:-:S05]  /*14760*/  IMAD R69, R152, UR4, RZ ;  /* 0x0000000498457c24 */ /* 0x000fca000f8e02ff */
[----:B------:R-:W2:Y:S04]  /*14770*/  LDL.LU R152, [R1+0x618] ;  /* 0x0006180001987983 */ /* 0x000ea80000300800 */
[----:B------:R-:W3:Y:S01]  /*14780*/  LDL.LU R156, [R1+0x614] ;  /* 0x00061400019c7983 */ /* 0x000ee20000300800 */
[----:B0-----:R-:W0:Y:S03]  /*14790*/  LDC R66, c[0x0][0x248] ;  /* 0x00009200ff427b82 */ /* 0x001e260000000800 */
[----:B------:R-:W4:Y:S04]  /*147a0*/  LDL.LU R154, [R1+0x61c] ;  /* 0x00061c00019a7983 */ /* 0x000f280000300800 */
[----:B------:R-:W4:Y:S04]  /*147b0*/  LDL.LU R153, [R1+0x620] ;  /* 0x0006200001997983 */ /* 0x000f280000300800 */
[----:B------:R-:W1:Y:S01]  /*147c0*/  LDS.128 R24, [R0+UR6] ;  /* 0x0000000600187984 */ /* 0x000e620008000c00 */
[----:B------:R-:W-:Y:S01]  /*147d0*/  BAR.SYNC.DEFER_BLOCKING 0x0 ;  /* 0x0000000000007b1d */ /* 0x000fe20000010000 */
[----:B-----5:R-:W-:-:S05]  /*147e0*/  ISETP.LT.AND P1, PT, R250, UR5, !P0 ;  /* 0x00000005fa007c0c */ /* 0x020fca000c721270 */
[----:B------:R-:W-:Y:S01]  /*147f0*/  ULDC.64 UR4, c[0x0][0x220] ;  /* 0x0000880000047ab9 */ /* 0x000fe20000000a00 */
[----:B------:R-:W4:Y:S04]  /*14800*/  LDL.LU R155, [R1+0x62c] ;  /* 0x00062c00019b7983 */ /* 0x000f280000300800 */
[----:B------:R2:W-:Y:S01]  /*14810*/  STSM.16.M88.4 [R68], R72 ;  /* 0x0000004844007844 */ /* 0x0005e20000000200 */
[----:B------:R-:W-:Y:S06]  /*14820*/  BAR.SYNC.DEFER_BLOCKING 0x0 ;  /* 0x0000000000007b1d */ /* 0x000fec0000010000 */
[----:B------:R-:W1:Y:S02]  /*14830*/  LDS.128 R28, [R0+UR6] ;  /* 0x00000006001c7984 */ /* 0x000e640008000c00 */
[----:B------:R-:W-:Y:S06]  /*14840*/  BAR.SYNC.DEFER_BLOCKING 0x0 ;  /* 0x0000000000007b1d */ /* 0x000fec0000010000 */
[----:B------:R-:W-:Y:S02]  /*14850*/  STSM.16.M88.4 [R68], R80 ;  /* 0x0000005044007844 */ /* 0x000fe40000000200 */
        /* <DEDUP_REMOVED lines=30> */
[----:B------:R-:W-:Y:S01]  /*14a40*/  BAR.SYNC.DEFER_BLOCKING 0x0 ;  /* 0x0000000000007b1d */ /* 0x000fe20000010000 */
[----:B0-----:R-:W-:Y:S01]  /*14a50*/  IMAD R250, R250, R66, RZ ;  /* 0x00000042fafa7224 */ /* 0x001fe200078e02ff */
[----:B------:R-:W-:-:S04]  /*14a60*/  LEA R67, P6, R69, UR4, 0x1 ;  /* 0x0000000445437c11 */ /* 0x000fc8000f8c08ff */
[----:B------:R-:W-:Y:S01]  /*14a70*/  LEA.HI.X.SX32 R69, R69, UR5, 0x1, P6 ;  /* 0x0000000545457c11 */ /* 0x000fe2000b0f0eff */
[----:B------:R-:W-:Y:S01]  /*14a80*/  ULDC UR4, c[0x0][0x22c] ;  /* 0x00008b0000047ab9 */ /* 0x000fe20000000800 */
[C---:B------:R-:W-:Y:S01]  /*14a90*/  LEA R2, P6, R250.reuse, R67, 0x1 ;  /* 0x00000043fa027211 */ /* 0x040fe200078c08ff */
[----:B------:R-:W-:Y:S03]  /*14aa0*/  STSM.16.M88.4 [R68], R144 ;  /* 0x0000009044007844 */ /* 0x000fe60000000200 */
[----:B------:R-:W-:Y:S01]  /*14ab0*/  LEA.HI.X.SX32 R3, R250, R69, 0x1, P6 ;  /* 0x00000045fa037211 */ /* 0x000fe200030f0eff */
[----:B------:R-:W-:Y:S01]  /*14ac0*/  IMAD R70, R66, 0x2, R250 ;  /* 0x0000000242467824 */ /* 0x000fe200078e02fa */
[----:B------:R-:W-:Y:S01]  /*14ad0*/  ULDC UR5, c[0x0][0x22c] ;  /* 0x00008b0000057ab9 */ /* 0x000fe20000000800 */
[----:B------:R-:W-:Y:S06]  /*14ae0*/  BAR.SYNC.DEFER_BLOCKING 0x0 ;  /* 0x0000000000007b1d */ /* 0x000fec0000010000 */
[----:B------:R0:W-:Y:S01]  /*14af0*/  @P1 STG.E.U16 desc[UR16][R2.64], R4 ;  /* 0x0000000402001986 */ /* 0x0001e2000c101510 */
[----:B--2---:R-:W-:Y:S01]  /*14b00*/  ISETP.LT.AND P1, PT, R152, UR4, !P0 ;  /* 0x0000000498007c0c */ /* 0x004fe2000c721270 */
[----:B------:R-:W-:Y:S01]  /*14b10*/  IMAD R72, R66, 0x2, R70 ;  /* 0x0000000242487824 */ /* 0x000fe200078e0246 */
[----:B------:R-:W-:Y:S01]  /*14b20*/  LEA R64, P6, R70, R67, 0x1 ;  /* 0x0000004346407211 */ /* 0x000fe200078c08ff */
[----:B------:R-:W2:Y:S01]  /*14b30*/  LDL.LU R152, [R1+0x630] ;  /* 0x0006300001987983 */ /* 0x000ea20000300800 */
[----:B------:R-:W-:-:S02]  /*14b40*/  ULDC UR4, c[0x0][0x22c] ;  /* 0x00008b0000047ab9 */ /* 0x000fc40000000800 */
[----:B------:R-:W-:Y:S01]  /*14b50*/  LEA.HI.X.SX32 R65, R70, R69, 0x1, P6 ;  /* 0x0000004546417211 */ /* 0x000fe200030f0eff */
[----:B------:R-:W-:Y:S01]  /*14b60*/  IMAD R70, R66, 0x2, R72 ;  /* 0x0000000242467824 */ /* 0x000fe200078e0248 */
[----:B0-----:R-:W-:-:S03]  /*14b70*/  LEA R2, P6, R72, R67, 0x1 ;  /* 0x0000004348027211 */ /* 0x001fc600078c08ff */
[----:B------:R0:W-:Y:S01]  /*14b80*/  @P2 STG.E.U16 desc[UR16][R64.64], R5 ;  /* 0x0000000540002986 */ /* 0x0001e2000c101510 */
[----:B------:R-:W-:Y:S02]  /*14b90*/  LEA.HI.X.SX32 R3, R72, R69, 0x1, P6 ;  /* 0x0000004548037211 */ /* 0x000fe400030f0eff */
[----:B---3--:R-:W-:Y:S01]  /*14ba0*/  ISETP.LT.AND P2, PT, R156, UR4, !P0 ;  /* 0x000000049c007c0c */ /* 0x008fe2000c741270 */
[----:B------:R-:W-:Y:S02]  /*14bb0*/  ULDC UR4, c[0x0][0x22c] ;  /* 0x00008b0000047ab9 */ /* 0x000fe40000000800 */
[----:B------:R3:W-:Y:S01]  /*14bc0*/  @P4 STG.E.U16 desc[UR16][R2.64], R6 ;  /* 0x0000000602004986 */ /* 0x0007e2000c101510 */
[----:B0-----:R-:W-:Y:S02]  /*14bd0*/  LEA R64, P6, R70, R67, 0x1 ;  /* 0x0000004346407211 */ /* 0x001fe400078c08ff */
[----:B----4-:R-:W-:Y:S01]  /*14be0*/  ISETP.LT.AND P4, PT, R154, UR4, !P0 ;  /* 0x000000049a007c0c */ /* 0x010fe2000c781270 */
[----:B------:R-:W-:Y:S01]  /*14bf0*/  ULDC UR4, c[0x0][0x22c] ;  /* 0x00008b0000047ab9 */ /* 0x000fe20000000800 */
[----:B------:R-:W-:Y:S01]  /*14c00*/  LEA.HI.X.SX32 R65, R70, R69, 0x1, P6 ;  /* 0x0000004546417211 */ /* 0x000fe200030f0eff */
[----:B------:R-:W4:Y:S04]  /*14c10*/  LDL.LU R154, [R1+0x634] ;  /* 0x00063400019a7983 */ /* 0x000f280000300800 */
[----:B------:R-:W4:Y:S04]  /*14c20*/  LDL.LU R156, [R1+0x638] ;  /* 0x00063800019c7983 */ /* 0x000f280000300800 */
[----:B------:R0:W-:Y:S01]  /*14c30*/  @P5 STG.E.U16 desc[UR16][R64.64], R7 ;  /* 0x0000000740005986 */ /* 0x0001e2000c101510 */
[----:B------:R-:W-:Y:S01]  /*14c40*/  ISETP.LT.AND P5, PT, R153, UR4, !P0 ;  /* 0x0000000499007c0c */ /* 0x000fe2000c7a1270 */
[----:B------:R-:W-:Y:S01]  /*14c50*/  IMAD R68, R66, 0x2, R70 ;  /* 0x0000000242447824 */ /* 0x000fe200078e0246 */
[----:B------:R-:W-:Y:S01]  /*14c60*/  PRMT R4, R4, 0x7632, R4 ;  /* 0x0000763204047816 */ /* 0x000fe20000000004 */
[----:B------:R-:W4:Y:S01]  /*14c70*/  LDL.LU R153, [R1+0x628] ;  /* 0x0006280001997983 */ /* 0x000f220000300800 */
[----:B------:R-:W-:Y:S01]  /*14c80*/  PRMT R5, R5, 0x7632, R5 ;  /* 0x0000763205057816 */ /* 0x000fe20000000005 */
[----:B------:R-:W-:Y:S01]  /*14c90*/  IMAD R70, R66, 0x2, R68 ;  /* 0x0000000242467824 */ /* 0x000fe200078e0244 */
[----:B---3--:R-:W-:Y:S01]  /*14ca0*/  LEA R2, P6, R68, R67, 0x1 ;  /* 0x0000004344027211 */ /* 0x008fe200078c08ff */
[----:B------:R-:W-:-:S03]  /*14cb0*/  ULDC UR4, c[0x0][0x22c] ;  /* 0x00008b0000047ab9 */ /* 0x000fc60000000800 */
[----:B------:R-:W-:Y:S02]  /*14cc0*/  LEA.HI.X.SX32 R3, R68, R69, 0x1, P6 ;  /* 0x0000004544037211 */ /* 0x000fe400030f0eff */
[----:B0-----:R-:W-:-:S04]  /*14cd0*/  LEA R64, P6, R70, R67, 0x1 ;  /* 0x0000004346407211 */ /* 0x001fc800078c08ff */
[----:B------:R-:W-:Y:S01]  /*14ce0*/  LEA.HI.X.SX32 R65, R70, R69, 0x1, P6 ;  /* 0x0000004546417211 */ /* 0x000fe200030f0eff */
[----:B------:R0:W-:Y:S01]  /*14cf0*/  @P3 STG.E.U16 desc[UR16][R2.64], R4 ;  /* 0x0000000402003986 */ /* 0x0001e2000c101510 */
[----:B------:R-:W-:Y:S01]  /*14d00*/  ISETP.LT.AND P3, PT, R155, UR4, !P0 ;  /* 0x000000049b007c0c */ /* 0x000fe2000c761270 */
[----:B------:R-:W-:Y:S02]  /*14d10*/  ULDC UR4, c[0x0][0x22c] ;  /* 0x00008b0000047ab9 */ /* 0x000fe40000000800 */
[----:B------:R-:W3:Y:S04]  /*14d20*/  LDL.LU R155, [R1+0x63c] ;  /* 0x00063c00019b7983 */ /* 0x000ee80000300800 */
[----:B------:R1:W-:Y:S01]  /*14d30*/  @P1 STG.E.U16 desc[UR16][R64.64], R5 ;  /* 0x0000000540001986 */ /* 0x0003e2000c101510 */
[----:B--2---:R-:W-:Y:S01]  /*14d40*/  ISETP.LT.AND P1, PT, R152, UR4, !P0 ;  /* 0x0000000498007c0c */ /* 0x004fe2000c721270 */
[----:B------:R-:W-:-:S02]  /*14d50*/  IMAD R70, R66, 0x2, R70 ;  /* 0x0000000242467824 */ /* 0x000fc400078e0246 */
[----:B------:R-:W2:Y:S01]  /*14d60*/  LDL.LU R152, [R1+0x640] ;  /* 0x0006400001987983 */ /* 0x000ea20000300800 */
[----:B------:R-:W-:Y:S01]  /*14d70*/  PRMT R7, R6, 0x7632, R7 ;  /* 0x0000763206077816 */ /* 0x000fe20000000007 */
[----:B------:R-:W-:Y:S01]  /*14d80*/  ULDC UR4, c[0x0][0x22c] ;  /* 0x00008b0000047ab9 */ /* 0x000fe20000000800 */
[----:B------:R-:W-:Y:S01]  /*14d90*/  IMAD R68, R66, 0x2, R70 ;  /* 0x0000000242447824 */ /* 0x000fe200078e0246 */
[----:B0-----:R-:W-:-:S03]  /*14da0*/  LEA R2, P6, R70, R67, 0x1 ;  /* 0x0000004346027211 */ /* 0x001fc600078c08ff */
[----:B------:R-:W-:Y:S01]  /*14db0*/  IMAD R6, R66, 0x2, R68 ;  /* 0x0000000242067824 */ /* 0x000fe200078e0244 */
[----:B------:R-:W-:Y:S02]  /*14dc0*/  LEA.HI.X.SX32 R3, R70, R69, 0x1, P6 ;  /* 0x0000004546037211 */ /* 0x000fe400030f0eff */
[----:B------:R-:W-:-:S03]  /*14dd0*/  LEA R4, P6, R68, R67, 0x1 ;  /* 0x0000004344047211 */ /* 0x000fc600078c08ff */
[----:B------:R0:W-:Y:S01]  /*14de0*/  @P2 STG.E.U16 desc[UR16][R2.64], R7 ;  /* 0x0000000702002986 */ /* 0x0001e2000c101510 */
[----:B-1----:R-:W-:Y:S02]  /*14df0*/  LEA.HI.X.SX32 R5, R68, R69, 0x1, P6 ;  /* 0x0000004544057211 */ /* 0x002fe400030f0eff */
[----:B------:R-:W-:Y:S02]  /*14e00*/  PRMT R65, R7, 0x7632, R65 ;  /* 0x0000763207417816 */ /* 0x000fe40000000041 */
[----:B0-----:R-:W-:Y:S02]  /*14e10*/  LEA R2, P6, R6, R67, 0x1 ;  /* 0x0000004306027211 */ /* 0x001fe400078c08ff */
[----:B----4-:R-:W-:Y:S01]  /*14e20*/  ISETP.LT.AND P2, PT, R154, UR4, !P0 ;  /* 0x000000049a007c0c */ /* 0x010fe2000c741270 */
[----:B------:R-:W-:Y:S01]  /*14e30*/  ULDC UR4, c[0x0][0x22c] ;  /* 0x00008b0000047ab9 */ /* 0x000fe20000000800 */
[----:B------:R-:W-:Y:S01]  /*14e40*/  LEA.HI.X.SX32 R3, R6, R69, 0x1, P6 ;  /* 0x0000004506037211 */ /* 0x000fe200030f0eff */
[----:B------:R0:W-:Y:S01]  /*14e50*/  @P4 STG.E.U16 desc[UR16][R4.64], R65 ;  /* 0x0000004104004986 */ /* 0x0001e2000c101510 */
[----:B------:R-:W-:Y:S01]  /*14e60*/  ISETP.LT.AND P4, PT, R156, UR4, !P0 ;  /* 0x000000049c007c0c */ /* 0x000fe2000c781270 */
[----:B------:R-:W-:-:S02]  /*14e70*/  ULDC UR4, c[0x0][0x22c] ;  /* 0x00008b0000047ab9 */ /* 0x000fc40000000800 */
[----:B------:R-:W4:Y:S04]  /*14e80*/  LDL.LU R154, [R1+0x644] ;  /* 0x00064400019a7983 */ /* 0x000f280000300800 */
[----:B------:R1:W-:Y:S01]  /*14e90*/  @P5 STG.E.U16 desc[UR16][R2.64], R8 ;  /* 0x0000000802005986 */ /* 0x0003e2000c101510 */
[----:B------:R-:W-:Y:S01]  /*14ea0*/  ISETP.LT.AND P5, PT, R153, UR4, !P0 ;  /* 0x0000000499007c0c */ /* 0x000fe2000c7a1270 */
[C---:B------:R-:W-:Y:S01]  /*14eb0*/  IMAD R64, R66.reuse, 0x2, R6 ;  /* 0x0000000242407824 */ /* 0x040fe200078e0206 */
[----:B------:R-:W-:Y:S01]  /*14ec0*/  ULDC UR4, c[0x0][0x22c] ;  /* 0x00008b0000047ab9 */ /* 0x000fe20000000800 */
[----:B------:R-:W4:Y:S02]  /*14ed0*/  LDL.LU R153, [R1+0x654] ;  /* 0x0006540001997983 */ /* 0x000f240000300800 */
[----:B------:R-:W-:Y:S01]  /*14ee0*/  IMAD R6, R66, 0x2, R64 ;  /* 0x0000000242067824 */ /* 0x000fe200078e0240 */
[C---:B0-----:R-:W-:Y:S01]  /*14ef0*/  LEA R4, P6, R64.reuse, R67, 0x1 ;  /* 0x0000004340047211 */ /* 0x041fe200078c08ff */
[----:B------:R-:W4:Y:S03]  /*14f00*/  LDL.LU R156, [R1+0x650] ;  /* 0x00065000019c7983 */ /* 0x000f260000300800 */
[----:B------:R-:W-:-:S02]  /*14f10*/  LEA.HI.X.SX32 R5, R64, R69, 0x1, P6 ;  /* 0x0000004540057211 */ /* 0x000fc400030f0eff */
[----:B-1----:R-:W-:-:S04]  /*14f20*/  LEA R2, P6, R6, R67, 0x1 ;  /* 0x0000004306027211 */ /* 0x002fc800078c08ff */
[----:B------:R-:W-:Y:S01]  /*14f30*/  LEA.HI.X.SX32 R3, R6, R69, 0x1, P6 ;  /* 0x0000004506037211 */ /* 0x000fe200030f0eff */
[----:B------:R0:W-:Y:S01]  /*14f40*/  @P3 STG.E.U16 desc[UR16][R4.64], R9 ;  /* 0x0000000904003986 */ /* 0x0001e2000c101510 */
[----:B---3--:R-:W-:Y:S01]  /*14f50*/  ISETP.LT.AND P3, PT, R155, UR4, !P0 ;  /* 0x000000049b007c0c */ /* 0x008fe2000c761270 */
[----:B------:R-:W-:Y:S02]  /*14f60*/  ULDC UR4, c[0x0][0x22c] ;  /* 0x00008b0000047ab9 */ /* 0x000fe40000000800 */
[----:B------:R1:W-:Y:S01]  /*14f70*/  @P1 STG.E.U16 desc[UR16][R2.64], R10 ;  /* 0x0000000a02001986 */ /* 0x0003e2000c101510 */
[----:B--2---:R-:W-:Y:S01]  /*14f80*/  ISETP.LT.AND P1, PT, R152, UR4, !P0 ;  /* 0x0000000498007c0c */ /* 0x004fe2000c721270 */
[----:B------:R-:W-:Y:S02]  /*14f90*/  IMAD R64, R66, 0x2, R6 ;  /* 0x0000000242407824 */ /* 0x000fe400078e0206 */
[----:B------:R-:W2:Y:S01]  /*14fa0*/  LDL.LU R152, [R1+0x658] ;  /* 0x0006580001987983 */ /* 0x000ea20000300800 */
[----:B------:R-:W-:Y:S01]  /*14fb0*/  PRMT R7, R8, 0x7632, R7 ;  /* 0x0000763208077816 */ /* 0x000fe20000000007 */
[----:B------:R-:W-:Y:S01]  /*14fc0*/  ULDC UR4, c[0x0][0x22c] ;  /* 0x00008b0000047ab9 */ /* 0x000fe20000000800 */
[----:B------:R-:W-:Y:S01]  /*14fd0*/  IMAD R6, R66, 0x2, R64 ;  /* 0x0000000242067824 */ /* 0x000fe200078e0240 */
[C---:B0-----:R-:W-:Y:S01]  /*14fe0*/  LEA R4, P6, R64.reuse, R67, 0x1 ;  /* 0x0000004340047211 */ /* 0x041fe200078c08ff */
[----:B------:R-:W3:Y:S03]  /*14ff0*/  LDL.LU R155, [R1+0x65c] ;  /* 0x00065c00019b7983 */ /* 0x000ee60000300800 */
[----:B------:R-:W-:-:S02]  /*15000*/  LEA.HI.X.SX32 R5, R64, R69, 0x1, P6 ;  /* 0x0000004540057211 */ /* 0x000fc400030f0eff */
[----:B-1----:R-:W-:-:S04]  /*15010*/  LEA R2, P6, R6, R67, 0x1 ;  /* 0x0000004306027211 */ /* 0x002fc800078c08ff */
[----:B------:R-:W-:Y:S01]  /*15020*/  LEA.HI.X.SX32 R3, R6, R69, 0x1, P6 ;  /* 0x0000004506037211 */ /* 0x000fe200030f0eff */
[----:B------:R-:W-:Y:S04]  /*15030*/  @P2 STG.E.U16 desc[UR16][R4.64], R11 ;  /* 0x0000000b04002986 */ /* 0x000fe8000c101510 */
[----:B------:R0:W-:Y:S01]  /*15040*/  @P4 STG.E.U16 desc[UR16][R2.64], R7 ;  /* 0x0000000702004986 */ /* 0x0001e2000c101510 */
[----:B----4-:R-:W-:Y:S01]  /*15050*/  ISETP.LT.AND P2, PT, R154, UR4, !P0 ;  /* 0x000000049a007c0c */ /* 0x010fe2000c741270 */
[----:B------:R-:W-:Y:S02]  /*15060*/  ULDC UR4, c[0x0][0x22c] ;  /* 0x00008b0000047ab9 */ /* 0x000fe40000000800 */
[----:B------:R-:W4:Y:S01]  /*15070*/  LDL.LU R154, [R1+0x664] ;  /* 0x00066400019a7983 */ /* 0x000f220000300800 */
[----:B------:R-:W-:Y:S01]  /*15080*/  ISETP.LT.AND P4, PT, R153, UR4, !P0 ;  /* 0x0000000499007c0c */ /* 0x000fe2000c781270 */
[----:B------:R-:W-:-:S02]  /*15090*/  IMAD R8, R66, 0x2, R6 ;  /* 0x0000000242087824 */ /* 0x000fc400078e0206 */
[----:B------:R-:W4:Y:S01]  /*150a0*/  LDL.LU R153, [R1+0x660] ;  /* 0x0006600001997983 */ /* 0x000f220000300800 */
[----:B------:R-:W-:Y:S01]  /*150b0*/  PRMT R9, R9, 0x7632, R9 ;  /* 0x0000763209097816 */ /* 0x000fe20000000009 */
[----:B------:R-:W-:Y:S02]  /*150c0*/  ULDC UR4, c[0x0][0x22c] ;  /* 0x00008b0000047ab9 */ /* 0x000fe40000000800 */
[----:B0-----:R-:W4:Y:S01]  /*150d0*/  LDL.LU R7, [R1+0x64c] ;  /* 0x00064c0001077983 */ /* 0x001f220000300800 */
[----:B------:R-:W-:Y:S01]  /*150e0*/  LEA R4, P6, R8, R67, 0x1 ;  /* 0x0000004308047211 */ /* 0x000fe200078c08ff */
[----:B------:R-:W-:-:S03]  /*150f0*/  IMAD R6, R66, 0x2, R8 ;  /* 0x0000000242067824 */ /* 0x000fc600078e0208 */
[----:B------:R-:W-:Y:S02]  /*15100*/  LEA.HI.X.SX32 R5, R8, R69, 0x1, P6 ;  /* 0x0000004508057211 */ /* 0x000fe400030f0eff */
[----:B------:R-:W-:Y:S02]  /*15110*/  LEA R2, P6, R6, R67, 0x1 ;  /* 0x0000004306027211 */ /* 0x000fe400078c08ff */
[----:B------:R-:W-:Y:S02]  /*15120*/  PRMT R10, R10, 0x7632, R10 ;  /* 0x000076320a0a7816 */ /* 0x000fe4000000000a */
[----:B------:R-:W-:Y:S01]  /*15130*/  LEA.HI.X.SX32 R3, R6, R69, 0x1, P6 ;  /* 0x0000004506037211 */ /* 0x000fe200030f0eff */
[----:B------:R-:W-:Y:S01]  /*15140*/  @P5 STG.E.U16 desc[UR16][R4.64], R9 ;  /* 0x0000000904005986 */ /* 0x000fe2000c101510 */
[----:B------:R-:W-:Y:S01]  /*15150*/  ISETP.LT.AND P5, PT, R156, UR4, !P0 ;  /* 0x000000049c007c0c */ /* 0x000fe2000c7a1270 */
[----:B------:R-:W-:Y:S02]  /*15160*/  ULDC UR4, c[0x0][0x22c] ;  /* 0x00008b0000047ab9 */ /* 0x000fe40000000800 */
[----:B------:R0:W-:Y:S01]  /*15170*/  @P3 STG.E.U16 desc[UR16][R2.64], R10 ;  /* 0x0000000a02003986 */ /* 0x0001e2000c101510 */
[----:B--2---:R-:W-:Y:S01]  /*15180*/  ISETP.LT.AND P3, PT, R152, UR4, !P0 ;  /* 0x0000000498007c0c */ /* 0x004fe2000c761270 */
[----:B------:R-:W-:-:S02]  /*15190*/  IMAD R6, R66, 0x2, R6 ;  /* 0x0000000242067824 */ /* 0x000fc400078e0206 */
[----:B------:R-:W2:Y:S01]  /*151a0*/  LDL.LU R152, [R1+0x668] ;  /* 0x0006680001987983 */ /* 0x000ea20000300800 */
[----:B------:R-:W-:Y:S01]  /*151b0*/  PRMT R11, R11, 0x7632, R11 ;  /* 0x000076320b0b7816 */ /* 0x000fe2000000000b */
[----:B------:R-:W-:Y:S01]  /*151c0*/  ULDC UR4, c[0x0][0x22c] ;  /* 0x00008b0000047ab9 */ /* 0x000fe20000000800 */
[----:B------:R-:W-:Y:S01]  /*151d0*/  IMAD R8, R66, 0x2, R6 ;  /* 0x0000000242087824 */ /* 0x000fe200078e0206 */
[C---:B0-----:R-:W-:Y:S01]  /*151e0*/  LEA R2, P6, R6.reuse, R67, 0x1 ;  /* 0x0000004306027211 */ /* 0x041fe200078c08ff */
[----:B------:R-:W2:Y:S03]  /*151f0*/  LDL.LU R10, [R1+0x674] ;  /* 0x00067400010a7983 */ /* 0x000ea60000300800 */
[----:B------:R-:W-:Y:S01]  /*15200*/  LEA.HI.X.SX32 R3, R6, R69, 0x1, P6 ;  /* 0x0000004506037211 */ /* 0x000fe200030f0eff */
[----:B------:R-:W-:Y:S01]  /*15210*/  IMAD R6, R66, 0x2, R8 ;  /* 0x0000000242067824 */ /* 0x000fe200078e0208 */
[C---:B------:R-:W-:Y:S01]  /*15220*/  LEA R4, P6, R8.reuse, R67, 0x1 ;  /* 0x0000004308047211 */ /* 0x040fe200078c08ff */
[----:B------:R-:W2:Y:S03]  /*15230*/  LDL.LU R9, [R1+0x678] ;  /* 0x0006780001097983 */ /* 0x000ea60000300800 */
[----:B------:R-:W-:Y:S01]  /*15240*/  LEA.HI.X.SX32 R5, R8, R69, 0x1, P6 ;  /* 0x0000004508057211 */ /* 0x000fe200030f0eff */
[----:B------:R0:W-:Y:S01]  /*15250*/  @P1 STG.E.U16 desc[UR16][R2.64], R11 ;  /* 0x0000000b02001986 */ /* 0x0001e2000c101510 */
[----:B------:R-:W-:Y:S01]  /*15260*/  IMAD R8, R66, 0x2, R6 ;  /* 0x0000000242087824 */ /* 0x000fe200078e0206 */
[----:B---3--:R-:W-:Y:S01]  /*15270*/  ISETP.LT.AND P1, PT, R155, UR4, !P0 ;  /* 0x000000049b007c0c */ /* 0x008fe2000c721270 */
[----:B------:R-:W-:Y:S01]  /*15280*/  ULDC UR4, c[0x0][0x22c] ;  /* 0x00008b0000047ab9 */ /* 0x000fe20000000800 */
[----:B------:R1:W-:Y:S01]  /*15290*/  @P2 STG.E.U16 desc[UR16][R4.64], R12 ;  /* 0x0000000c04002986 */ /* 0x0003e2000c101510 */
[----:B0-----:R-:W-:-:S04]  /*152a0*/  LEA R2, P6, R6, R67, 0x1 ;  /* 0x0000004306027211 */ /* 0x001fc800078c08ff */
[----:B------:R-:W-:Y:S02]  /*152b0*/  LEA.HI.X.SX32 R3, R6, R69, 0x1, P6 ;  /* 0x0000004506037211 */ /* 0x000fe400030f0eff */
[----:B-1----:R-:W-:Y:S02]  /*152c0*/  LEA R4, P6, R8, R67, 0x1 ;  /* 0x0000004308047211 */ /* 0x002fe400078c08ff */
[----:B----4-:R-:W-:Y:S01]  /*152d0*/  ISETP.LT.AND P2, PT, R154, UR4, !P0 ;  /* 0x000000049a007c0c */ /* 0x010fe2000c741270 */
[----:B------:R-:W-:Y:S01]  /*152e0*/  ULDC UR4, c[0x0][0x22c] ;  /* 0x00008b0000047ab9 */ /* 0x000fe20000000800 */
[----:B------:R-:W-:Y:S01]  /*152f0*/  LEA.HI.X.SX32 R5, R8, R69, 0x1, P6 ;  /* 0x0000004508057211 */ /* 0x000fe200030f0eff */
[----:B------:R0:W-:Y:S01]  /*15300*/  @P4 STG.E.U16 desc[UR16][R2.64], R13 ;  /* 0x0000000d02004986 */ /* 0x0001e2000c101510 */
[----:B------:R-:W-:Y:S01]  /*15310*/  ISETP.LT.AND P4, PT, R153, UR4, !P0 ;  /* 0x0000000499007c0c */ /* 0x000fe2000c781270 */
[----:B------:R-:W-:Y:S02]  /*15320*/  ULDC UR4, c[0x0][0x22c] ;  /* 0x00008b0000047ab9 */ /* 0x000fe40000000800 */
[----:B------:R1:W-:Y:S01]  /*15330*/  @P5 STG.E.U16 desc[UR16][R4.64], R14 ;  /* 0x0000000e04005986 */ /* 0x0003e2000c101510 */
[----:B------:R-:W-:Y:S01]  /*15340*/  ISETP.LT.AND P5, PT, R7, UR4, !P0 ;  /* 0x0000000407007c0c */ /* 0x000fe2000c7a1270 */
[----:B------:R-:W-:-:S02]  /*15350*/  IMAD R6, R66, 0x2, R8 ;  /* 0x0000000242067824 */ /* 0x000fc400078e0208 */
[----:B------:R-:W3:Y:S01]  /*15360*/  LDL.LU R7, [R1+0x67c] ;  /* 0x00067c0001077983 */ /* 0x000ee20000300800 */
[----:B------:R-:W-:Y:S02]  /*15370*/  ULDC UR4, c[0x0][0x22c] ;  /* 0x00008b0000047ab9 */ /* 0x000fe40000000800 */
[----:B0-----:R-:W-:-:S04]  /*15380*/  LEA R2, P6, R6, R67, 0x1 ;  /* 0x0000004306027211 */ /* 0x001fc800078c08ff */
[----:B------:R-:W-:-:S05]  /*15390*/  LEA.HI.X.SX32 R3, R6, R69, 0x1, P6 ;  /* 0x0000004506037211 */ /* 0x000fca00030f0eff */
[----:B------:R0:W-:Y:S01]  /*153a0*/  @P3 STG.E.U16 desc[UR16][R2.64], R15 ;  /* 0x0000000f02003986 */ /* 0x0001e2000c101510 */
[----:B--2---:R-:W-:Y:S01]  /*153b0*/  ISETP.LT.AND P3, PT, R152, UR4, !P0 ;  /* 0x0000000498007c0c */ /* 0x004fe2000c761270 */
[----:B------:R-:W-:Y:S02]  /*153c0*/  IMAD R8, R66, 0x2, R6 ;  /* 0x0000000242087824 */ /* 0x000fe400078e0206 */
[----:B------:R-:W2:Y:S01]  /*153d0*/  LDL.LU R152, [R1+0x684] ;  /* 0x0006840001987983 */ /* 0x000ea20000300800 */
[----:B------:R-:W-:Y:S01]  /*153e0*/  PRMT R12, R12, 0x7632, R12 ;  /* 0x000076320c0c7816 */ /* 0x000fe2000000000c */
[----:B------:R-:W-:Y:S02]  /*153f0*/  ULDC UR4, c[0x0][0x22c] ;  /* 0x00008b0000047ab9 */ /* 0x000fe40000000800 */
[----:B------:R-:W4:Y:S01]  /*15400*/  LDL.LU R11, [R1+0x680] ;  /* 0x00068000010b7983 */ /* 0x000f220000300800 */
[----:B------:R-:W-:Y:S01]  /*15410*/  IMAD R6, R66, 0x2, R8 ;  /* 0x0000000242067824 */ /* 0x000fe200078e0208 */
[----:B-1----:R-:W-:-:S04]  /*15420*/  LEA R4, P6, R8, R67, 0x1 ;  /* 0x0000004308047211 */ /* 0x002fc800078c08ff */
[----:B------:R-:W-:Y:S02]  /*15430*/  LEA.HI.X.SX32 R5, R8, R69, 0x1, P6 ;  /* 0x0000004508057211 */ /* 0x000fe400030f0eff */
[C---:B0-----:R-:W-:Y:S02]  /*15440*/  LEA R2, P6, R6.reuse, R67, 0x1 ;  /* 0x0000004306027211 */ /* 0x041fe400078c08ff */
[----:B------:R-:W-:Y:S02]  /*15450*/  PRMT R13, R13, 0x7632, R13 ;  /* 0x000076320d0d7816 */ /* 0x000fe4000000000d */
[----:B------:R-:W-:Y:S01]  /*15460*/  LEA.HI.X.SX32 R3, R6, R69, 0x1, P6 ;  /* 0x0000004506037211 */ /* 0x000fe200030f0eff */
[C---:B------:R-:W-:Y:S01]  /*15470*/  IMAD R6, R66.reuse, 0x2, R6 ;  /* 0x0000000242067824 */ /* 0x040fe200078e0206 */
[----:B------:R-:W-:Y:S04]  /*15480*/  @P1 STG.E.U16 desc[UR16][R4.64], R12 ;  /* 0x0000000c04001986 */ /* 0x000fe8000c101510 */
[----:B------:R0:W-:Y:S01]  /*15490*/  @P2 STG.E.U16 desc[UR16][R2.64], R13 ;  /* 0x0000000d02002986 */ /* 0x0001e2000c101510 */
[----:B------:R-:W-:Y:S01]  /*154a0*/  IMAD R8, R66, 0x2, R6 ;  /* 0x0000000242087824 */ /* 0x000fe200078e0206 */
[----:B------:R-:W-:Y:S01]  /*154b0*/  ISETP.LT.AND P1, PT, R10, UR4, !P0 ;  /* 0x000000040a007c0c */ /* 0x000fe2000c721270 */
[----:B------:R-:W-:Y:S01]  /*154c0*/  ULDC UR4, c[0x0][0x22c] ;  /* 0x00008b0000047ab9 */ /* 0x000fe20000000800 */
[----:B------:R-:W-:Y:S01]  /*154d0*/  PRMT R14, R14, 0x7632, R14 ;  /* 0x000076320e0e7816 */ /* 0x000fe2000000000e */
[----:B------:R-:W4:Y:S01]  /*154e0*/  LDL.LU R10, [R1+0x670] ;  /* 0x00067000010a7983 */ /* 0x000f220000300800 */
[----:B0-----:R-:W-:-:S04]  /*154f0*/  LEA R2, P6, R6, R67, 0x1 ;  /* 0x0000004306027211 */ /* 0x001fc800078c08ff */
[----:B------:R-:W-:Y:S02]  /*15500*/  LEA.HI.X.SX32 R3, R6, R69, 0x1, P6 ;  /* 0x0000004506037211 */ /* 0x000fe400030f0eff */
[----:B------:R-:W-:Y:S01]  /*15510*/  ISETP.LT.AND P2, PT, R9, UR4, !P0 ;  /* 0x0000000409007c0c */ /* 0x000fe2000c741270 */
[----:B------:R-:W-:Y:S01]  /*15520*/  ULDC UR4, c[0x0][0x22c] ;  /* 0x00008b0000047ab9 */ /* 0x000fe20000000800 */
[----:B------:R-:W-:Y:S01]  /*15530*/  LEA R4, P6, R8, R67, 0x1 ;  /* 0x0000004308047211 */ /* 0x000fe200078c08ff */
[----:B------:R-:W4:Y:S01]  /*15540*/  LDL.LU R9, [R1+0x66c] ;  /* 0x00066c0001097983 */ /* 0x000f220000300800 */
[----:B------:R-:W-:-:S03]  /*15550*/  PRMT R15, R15, 0x7632, R15 ;  /* 0x000076320f0f7816 */ /* 0x000fc6000000000f */
[----:B------:R-:W-:Y:S01]  /*15560*/  @P4 STG.E.U16 desc[UR16][R2.64], R14 ;  /* 0x0000000e02004986 */ /* 0x000fe2000c101510 */
[----:B---3--:R-:W-:Y:S01]  /*15570*/  ISETP.LT.AND P4, PT, R7, UR4, !P0 ;  /* 0x0000000407007c0c */ /* 0x008fe2000c781270 */
[----:B------:R-:W-:Y:S01]  /*15580*/  IMAD R6, R66, 0x2, R8 ;  /* 0x0000000242067824 */ /* 0x000fe200078e0208 */
[----:B------:R-:W-:Y:S01]  /*15590*/  LEA.HI.X.SX32 R5, R8, R69, 0x1, P6 ;  /* 0x0000004508057211 */ /* 0x000fe200030f0eff */
[----:B------:R-:W3:Y:S01]  /*155a0*/  LDL.LU R7, [R1+0x688] ;  /* 0x0006880001077983 */ /* 0x000ee20000300800 */
[----:B------:R-:W-:-:S03]  /*155b0*/  ULDC UR4, c[0x0][0x22c] ;  /* 0x00008b0000047ab9 */ /* 0x000fc60000000800 */
[----:B------:R0:W-:Y:S04]  /*155c0*/  @P5 STG.E.U16 desc[UR16][R4.64], R15 ;  /* 0x0000000f04005986 */ /* 0x0001e8000c101510 */
[----:B0-----:R-:W3:Y:S04]  /*155d0*/  LDL.LU R15, [R1+0x648] ;  /* 0x00064800010f7983 */ /* 0x001ee80000300800 */
[----:B------:R-:W3:Y:S04]  /*155e0*/  LDL.LU R12, [R1+0x624] ;  /* 0x00062400010c7983 */ /* 0x000ee80000300800 */
[----:B------:R-:W3:Y:S01]  /*155f0*/  LDL.LU R14, [R1+0x610] ;  /* 0x00061000010e7983 */ /* 0x000ee20000300800 */
[----:B------:R-:W-:-:S03]  /*15600*/  LEA R2, P6, R6, R67, 0x1 ;  /* 0x0000004306027211 */ /* 0x000fc600078c08ff */
[----:B------:R-:W3:Y:S01]  /*15610*/  LDL.LU R13, [R1+0x60c] ;  /* 0x00060c00010d7983 */ /* 0x000ee20000300800 */
[----:B------:R-:W-:-:S05]  /*15620*/  LEA.HI.X.SX32 R3, R6, R69, 0x1, P6 ;  /* 0x0000004506037211 */ /* 0x000fca00030f0eff */
[----:B------:R0:W-:Y:S01]  /*15630*/  @P3 STG.E.U16 desc[UR16][R2.64], R16 ;  /* 0x0000001002003986 */ /* 0x0001e2000c101510 */
[----:B--2---:R-:W-:Y:S01]  /*15640*/  ISETP.LT.AND P5, PT, R152, UR4, !P0 ;  /* 0x0000000498007c0c */ /* 0x004fe2000c7a1270 */
[----:B------:R-:W-:Y:S02]  /*15650*/  ULDC UR4, c[0x0][0x22c] ;  /* 0x00008b0000047ab9 */ /* 0x000fe40000000800 */
[----:B----4-:R-:W-:Y:S01]  /*15660*/  ISETP.LT.AND P3, PT, R11, UR4, !P0 ;  /* 0x000000040b007c0c */ /* 0x010fe2000c761270 */
[C---:B------:R-:W-:Y:S01]  /*15670*/  IMAD R8, R66.reuse, 0x2, R6 ;  /* 0x0000000242087824 */ /* 0x040fe200078e0206 */
[----:B------:R-:W2:Y:S01]  /*15680*/  LDL.LU R11, [R1+0x608] ;  /* 0x00060800010b7983 */ /* 0x000ea20000300800 */
[----:B------:R-:W-:Y:S02]  /*15690*/  ULDC UR4, c[0x0][0x22c] ;  /* 0x00008b0000047ab9 */ /* 0x000fe40000000800 */
[----:B------:R-:W-:Y:S01]  /*156a0*/  IMAD R6, R66, 0x2, R8 ;  /* 0x0000000242067824 */ /* 0x000fe200078e0208 */
[----:B------:R-:W-:-:S04]  /*156b0*/  LEA R4, P6, R8, R67, 0x1 ;  /* 0x0000004308047211 */ /* 0x000fc800078c08ff */
[----:B------:R-:W-:Y:S01]  /*156c0*/  LEA.HI.X.SX32 R5, R8, R69, 0x1, P6 ;  /* 0x0000004508057211 */ /* 0x000fe200030f0eff */
[----:B------:R-:W-:Y:S01]  /*156d0*/  IMAD R8, R66, 0x2, R6 ;  /* 0x0000000242087824 */ /* 0x000fe200078e0206 */
[----:B0-----:R-:W-:-:S03]  /*156e0*/  LEA R2, P6, R6, R67, 0x1 ;  /* 0x0000004306027211 */ /* 0x001fc600078c08ff */
[----:B------:R0:W-:Y:S01]  /*156f0*/  @P1 STG.E.U16 desc[UR16][R4.64], R17 ;  /* 0x0000001104001986 */ /* 0x0001e2000c101510 */
[----:B------:R-:W-:Y:S01]  /*15700*/  LEA.HI.X.SX32 R3, R6, R69, 0x1, P6 ;  /* 0x0000004506037211 */ /* 0x000fe200030f0eff */
[----:B------:R-:W-:-:S04]  /*15710*/  IMAD R6, R66, 0x2, R8 ;  /* 0x0000000242067824 */ /* 0x000fc800078e0208 */
[----:B------:R1:W-:Y:S01]  /*15720*/  @P2 STG.E.U16 desc[UR16][R2.64], R18 ;  /* 0x0000001202002986 */ /* 0x0003e2000c101510 */
[----:B0-----:R-:W-:-:S04]  /*15730*/  LEA R4, P6, R8, R67, 0x1 ;  /* 0x0000004308047211 */ /* 0x001fc800078c08ff */
[----:B------:R-:W-:Y:S01]  /*15740*/  LEA.HI.X.SX32 R5, R8, R69, 0x1, P6 ;  /* 0x0000004508057211 */ /* 0x000fe200030f0eff */
[----:B------:R-:W-:Y:S01]  /*15750*/  IMAD R8, R66, 0x2, R6 ;  /* 0x0000000242087824 */ /* 0x000fe200078e0206 */
[----:B-1----:R-:W-:Y:S02]  /*15760*/  LEA R2, P6, R6, R67, 0x1 ;  /* 0x0000004306027211 */ /* 0x002fe400078c08ff */
[----:B------:R-:W-:Y:S01]  /*15770*/  ISETP.LT.AND P1, PT, R10, UR4, !P0 ;  /* 0x000000040a007c0c */ /* 0x000fe2000c721270 */
[----:B------:R-:W-:Y:S01]  /*15780*/  ULDC UR4, c[0x0][0x22c] ;  /* 0x00008b0000047ab9 */ /* 0x000fe20000000800 */
[----:B------:R-:W-:Y:S01]  /*15790*/  LEA.HI.X.SX32 R3, R6, R69, 0x1, P6 ;  /* 0x0000004506037211 */ /* 0x000fe200030f0eff */
[----:B------:R-:W-:Y:S01]  /*157a0*/  IMAD R10, R66, 0x2, R8 ;  /* 0x00000002420a7824 */ /* 0x000fe200078e0208 */
[----:B------:R-:W-:Y:S01]  /*157b0*/  ISETP.LT.AND P2, PT, R9, UR4, !P0 ;  /* 0x0000000409007c0c */ /* 0x000fe2000c741270 */
[----:B------:R-:W-:Y:S01]  /*157c0*/  ULDC UR4, c[0x0][0x22c] ;  /* 0x00008b0000047ab9 */ /* 0x000fe20000000800 */
[----:B------:R-:W-:-:S02]  /*157d0*/  PRMT R16, R16, 0x7632, R16 ;  /* 0x0000763210107816 */ /* 0x000fc40000000010 */
[----:B------:R-:W-:Y:S01]  /*157e0*/  LEA R6, P6, R8, R67, 0x1 ;  /* 0x0000004308067211 */ /* 0x000fe200078c08ff */
[----:B------:R-:W-:Y:S01]  /*157f0*/  @P4 STG.E.U16 desc[UR16][R4.64], R19 ;  /* 0x0000001304004986 */ /* 0x000fe2000c101510 */
[----:B---3--:R-:W-:-:S03]  /*15800*/  ISETP.LT.AND P4, PT, R7, UR4, !P0 ;  /* 0x0000000407007c0c */ /* 0x008fc6000c781270 */
[----:B------:R0:W-:Y:S01]  /*15810*/  @P5 STG.E.U16 desc[UR16][R2.64], R16 ;  /* 0x0000001002005986 */ /* 0x0001e2000c101510 */
[----:B------:R-:W-:Y:S01]  /*15820*/  LEA.HI.X.SX32 R7, R8, R69, 0x1, P6 ;  /* 0x0000004508077211 */ /* 0x000fe200030f0eff */
[----:B------:R-:W-:Y:S01]  /*15830*/  ULDC UR4, c[0x0][0x22c] ;  /* 0x00008b0000047ab9 */ /* 0x000fe20000000800 */
[----:B------:R-:W-:Y:S02]  /*15840*/  LEA R8, P6, R10, R67, 0x1 ;  /* 0x000000430a087211 */ /* 0x000fe400078c08ff */
[----:B------:R-:W-:Y:S02]  /*15850*/  PRMT R18, R18, 0x7632, R18 ;  /* 0x0000763212127816 */ /* 0x000fe40000000012 */
[----:B------:R-:W-:Y:S02]  /*15860*/  LEA.HI.X.SX32 R9, R10, R69, 0x1, P6 ;  /* 0x000000450a097211 */ /* 0x000fe400030f0eff */
[----:B0-----:R-:W-:Y:S01]  /*15870*/  PRMT R3, R17, 0x7632, R3 ;  /* 0x0000763211037816 */ /* 0x001fe20000000003 */
[----:B------:R-:W3:Y:S01]  /*15880*/  LDL.LU R16, [R1+0x604] ;  /* 0x0006040001107983 */ /* 0x000ee20000300800 */
[----:B------:R-:W-:Y:S01]  /*15890*/  ISETP.LT.AND P5, PT, R15, UR4, !P0 ;  /* 0x000000040f007c0c */ /* 0x000fe2000c7a1270 */
[----:B------:R-:W-:-:S02]  /*158a0*/  ULDC UR4, c[0x0][0x22c] ;  /* 0x00008b0000047ab9 */ /* 0x000fc40000000800 */
[----:B------:R0:W-:Y:S01]  /*158b0*/  @P3 STG.E.U16 desc[UR16][R6.64], R3 ;  /* 0x0000000306003986 */ /* 0x0001e2000c101510 */
[----:B------:R-:W-:Y:S01]  /*158c0*/  ISETP.LT.AND P3, PT, R12, UR4, !P0 ;  /* 0x000000040c007c0c */ /* 0x000fe2000c761270 */
[----:B------:R-:W-:Y:S02]  /*158d0*/  ULDC UR4, c[0x0][0x22c] ;  /* 0x00008b0000047ab9 */ /* 0x000fe40000000800 */
[----:B------:R-:W4:Y:S01]  /*158e0*/  LDL.LU R15, [R1+0x600] ;  /* 0x00060000010f7983 */ /* 0x000f220000300800 */
[----:B------:R-:W-:-:S03]  /*158f0*/  IMAD R10, R66, 0x2, R10 ;  /* 0x00000002420a7824 */ /* 0x000fc600078e020a */
[----:B------:R1:W-:Y:S01]  /*15900*/  @P1 STG.E.U16 desc[UR16][R8.64], R18 ;  /* 0x0000001208001986 */ /* 0x0003e2000c101510 */
[----:B------:R-:W-:Y:S01]  /*15910*/  ISETP.LT.AND P1, PT, R14, UR4, !P0 ;  /* 0x000000040e007c0c */ /* 0x000fe2000c721270 */
[----:B------:R-:W-:Y:S01]  /*15920*/  IMAD R12, R66, 0x2, R10 ;  /* 0x00000002420c7824 */ /* 0x000fe200078e020a */
[C---:B------:R-:W-:Y:S01]  /*15930*/  LEA R2, P6, R10.reuse, R67, 0x1 ;  /* 0x000000430a027211 */ /* 0x040fe200078c08ff */
[----:B------:R-:W4:Y:S01]  /*15940*/  LDL.LU R14, [R1+0x5fc] ;  /* 0x0005fc00010e7983 */ /* 0x000f220000300800 */
[----:B------:R-:W-:Y:S01]  /*15950*/  PRMT R19, R19, 0x7632, R19 ;  /* 0x0000763213137816 */ /* 0x000fe20000000013 */
[----:B------:R-:W-:Y:S01]  /*15960*/  ULDC UR4, c[0x0][0x22c] ;  /* 0x00008b0000047ab9 */ /* 0x000fe20000000800 */
[----:B0-----:R-:W-:Y:S02]  /*15970*/  LEA.HI.X.SX32 R3, R10, R69, 0x1, P6 ;  /* 0x000000450a037211 */ /* 0x001fe400030f0eff */
[----:B------:R-:W-:-:S03]  /*15980*/  LEA R4, P6, R12, R67, 0x1 ;  /* 0x000000430c047211 */ /* 0x000fc600078c08ff */
[----:B------:R0:W-:Y:S01]  /*15990*/  @P2 STG.E.U16 desc[UR16][R2.64], R19 ;  /* 0x0000001302002986 */ /* 0x0001e2000c101510 */
[----:B------:R-:W-:Y:S02]  /*159a0*/  LEA.HI.X.SX32 R5, R12, R69, 0x1, P6 ;  /* 0x000000450c057211 */ /* 0x000fe400030f0eff */
[----:B------:R-:W-:Y:S01]  /*159b0*/  ISETP.LT.AND P2, PT, R13, UR4, !P0 ;  /* 0x000000040d007c0c */ /* 0x000fe2000c741270 */
[----:B------:R-:W-:Y:S01]  /*159c0*/  ULDC UR4, c[0x0][0x22c] ;  /* 0x00008b0000047ab9 */ /* 0x000fe20000000800 */
[----:B------:R-:W4:Y:S04]  /*159d0*/  LDL.LU R13, [R1+0x5f8] ;  /* 0x0005f800010d7983 */ /* 0x000f280000300800 */
[----:B------:R-:W-:Y:S01]  /*159e0*/  @P4 STG.E.U16 desc[UR16][R4.64], R20 ;  /* 0x0000001404004986 */ /* 0x000fe2000c101510 */
[----:B--2---:R-:W-:Y:S01]  /*159f0*/  ISETP.LT.AND P4, PT, R11, UR4, !P0 ;  /* 0x000000040b007c0c */ /* 0x004fe2000c781270 */
[----:B------:R-:W-:-:S02]  /*15a00*/  IMAD R10, R66, 0x2, R12 ;  /* 0x00000002420a7824 */ /* 0x000fc400078e020c */
[----:B------:R-:W2:Y:S01]  /*15a10*/  LDL.LU R11, [R1+0x5f4] ;  /* 0x0005f400010b7983 */ /* 0x000ea20000300800 */
[----:B------:R-:W-:Y:S01]  /*15a20*/  ULDC UR4, c[0x0][0x22c] ;  /* 0x00008b0000047ab9 */ /* 0x000fe20000000800 */
[----:B------:R-:W-:Y:S01]  /*15a30*/  IMAD R12, R66, 0x2, R10 ;  /* 0x00000002420c7824 */ /* 0x000fe200078e020a */
[----:B------:R-:W-:-:S04]  /*15a40*/  LEA R6, P6, R10, R67, 0x1 ;  /* 0x000000430a067211 */ /* 0x000fc800078c08ff */
[----:B------:R-:W-:Y:S02]  /*15a50*/  LEA.HI.X.SX32 R7, R10, R69, 0x1, P6 ;  /* 0x000000450a077211 */ /* 0x000fe400030f0eff */
[----:B-1----:R-:W-:Y:S01]  /*15a60*/  LEA R8, P6, R12, R67, 0x1 ;  /* 0x000000430c087211 */ /* 0x002fe200078c08ff */
[----:B------:R-:W-:-:S03]  /*15a70*/  IMAD R10, R66, 0x2, R12 ;  /* 0x00000002420a7824 */ /* 0x000fc600078e020c */
[----:B------:R-:W-:Y:S01]  /*15a80*/  LEA.HI.X.SX32 R9, R12, R69, 0x1, P6 ;  /* 0x000000450c097211 */ /* 0x000fe200030f0eff */
[----:B------:R-:W-:Y:S01]  /*15a90*/  @P5 STG.E.U16 desc[UR16][R6.64], R21 ;  /* 0x0000001506005986 */ /* 0x000fe2000c101510 */
[----:B0-----:R-:W-:-:S03]  /*15aa0*/  LEA R2, P6, R10, R67, 0x1 ;  /* 0x000000430a027211 */ /* 0x001fc600078c08ff */
[----:B------:R0:W-:Y:S01]  /*15ab0*/  @P3 STG.E.U16 desc[UR16][R8.64], R22 ;  /* 0x0000001608003986 */ /* 0x0001e2000c101510 */
[----:B------:R-:W-:Y:S01]  /*15ac0*/  LEA.HI.X.SX32 R3, R10, R69, 0x1, P6 ;  /* 0x000000450a037211 */ /* 0x000fe200030f0eff */
[----:B------:R-:W-:Y:S02]  /*15ad0*/  IMAD R12, R66, 0x2, R10 ;  /* 0x00000002420c7824 */ /* 0x000fe400078e020a */
[----:B0-----:R-:W2:Y:S04]  /*15ae0*/  LDL.LU R9, [R1+0x5f0] ;  /* 0x0005f00001097983 */ /* 0x001ea80000300800 */
[----:B------:R0:W-:Y:S01]  /*15af0*/  @P1 STG.E.U16 desc[UR16][R2.64], R23 ;  /* 0x0000001702001986 */ /* 0x0001e2000c101510 */
[----:B------:R-:W-:Y:S01]  /*15b00*/  LEA R4, P6, R12, R67, 0x1 ;  /* 0x000000430c047211 */ /* 0x000fe200078c08ff */
[----:B------:R-:W-:Y:S01]  /*15b10*/  IMAD R10, R66, 0x2, R12 ;  /* 0x00000002420a7824 */ /* 0x000fe200078e020c */
[----:B------:R-:W-:-:S02]  /*15b20*/  PRMT R20, R20, 0x7632, R20 ;  /* 0x0000763214147816 */ /* 0x000fc40000000014 */
[----:B------:R-:W-:Y:S02]  /*15b30*/  LEA.HI.X.SX32 R5, R12, R69, 0x1, P6 ;  /* 0x000000450c057211 */ /* 0x000fe400030f0eff */
[----:B---3--:R-:W-:Y:S01]  /*15b40*/  ISETP.LT.AND P5, PT, R16, UR4, !P0 ;  /* 0x0000000410007c0c */ /* 0x008fe2000c7a1270 */
[----:B------:R-:W-:Y:S01]  /*15b50*/  ULDC UR4, c[0x0][0x22c] ;  /* 0x00008b0000047ab9 */ /* 0x000fe20000000800 */
[----:B------:R-:W3:Y:S01]  /*15b60*/  LDL.LU R16, [R1+0x5ec] ;  /* 0x0005ec0001107983 */ /* 0x000ee20000300800 */
[----:B----4-:R-:W-:Y:S01]  /*15b70*/  ISETP.LT.AND P3, PT, R15, UR4, !P0 ;  /* 0x000000040f007c0c */ /* 0x010fe2000c761270 */
[----:B------:R-:W-:Y:S02]  /*15b80*/  ULDC UR4, c[0x0][0x22c] ;  /* 0x00008b0000047ab9 */ /* 0x000fe40000000800 */
[----:B------:R-:W4:Y:S01]  /*15b90*/  LDL.LU R15, [R1+0x5e8] ;  /* 0x0005e800010f7983 */ /* 0x000f220000300800 */
[----:B------:R-:W-:Y:S01]  /*15ba0*/  ISETP.LT.AND P1, PT, R14, UR4, !P0 ;  /* 0x000000040e007c0c */ /* 0x000fe2000c721270 */
[----:B------:R-:W-:-:S02]  /*15bb0*/  ULDC UR4, c[0x0][0x22c] ;  /* 0x00008b0000047ab9 */ /* 0x000fc40000000800 */
[----:B------:R-:W4:Y:S01]  /*15bc0*/  LDL.LU R14, [R1+0x5e4] ;  /* 0x0005e400010e7983 */ /* 0x000f220000300800 */
[C---:B------:R-:W-:Y:S02]  /*15bd0*/  LEA R6, P6, R10.reuse, R67, 0x1 ;  /* 0x000000430a067211 */ /* 0x040fe400078c08ff */
[----:B0-----:R-:W-:Y:S01]  /*15be0*/  PRMT R3, R21, 0x7632, R3 ;  /* 0x0000763215037816 */ /* 0x001fe20000000003 */
[----:B------:R-:W-:Y:S01]  /*15bf0*/  @P2 STG.E.U16 desc[UR16][R4.64], R20 ;  /* 0x0000001404002986 */ /* 0x000fe2000c101510 */
[----:B------:R-:W-:Y:S02]  /*15c00*/  LEA.HI.X.SX32 R7, R10, R69, 0x1, P6 ;  /* 0x000000450a077211 */ /* 0x000fe400030f0eff */
[----:B------:R-:W-:Y:S01]  /*15c10*/  ISETP.LT.AND P2, PT, R13, UR4, !P0 ;  /* 0x000000040d007c0c */ /* 0x000fe2000c741270 */
[----:B------:R-:W-:Y:S01]  /*15c20*/  ULDC UR4, c[0x0][0x22c] ;  /* 0x00008b0000047ab9 */ /* 0x000fe20000000800 */
[----:B------:R-:W4:Y:S04]  /*15c30*/  LDL.LU R13, [R1+0x5e0] ;  /* 0x0005e000010d7983 */ /* 0x000f280000300800 */
[----:B------:R0:W-:Y:S01]  /*15c40*/  @P4 STG.E.U16 desc[UR16][R6.64], R3 ;  /* 0x0000000306004986 */ /* 0x0001e2000c101510 */
[----:B--2---:R-:W-:Y:S01]  /*15c50*/  ISETP.LT.AND P4, PT, R11, UR4, !P0 ;  /* 0x000000040b007c0c */ /* 0x004fe2000c781270 */
[----:B------:R-:W-:-:S02]  /*15c60*/  IMAD R10, R66, 0x2, R10 ;  /* 0x00000002420a7824 */ /* 0x000fc400078e020a */
[----:B------:R-:W2:Y:S01]  /*15c70*/  LDL.LU R11, [R1+0x5dc] ;  /* 0x0005dc00010b7983 */ /* 0x000ea20000300800 */
[----:B------:R-:W-:Y:S01]  /*15c80*/  PRMT R22, R22, 0x7632, R22 ;  /* 0x0000763216167816 */ /* 0x000fe20000000016 */
[----:B------:R-:W-:Y:S01]  /*15c90*/  ULDC UR4, c[0x0][0x22c] ;  /* 0x00008b0000047ab9 */ /* 0x000fe20000000800 */
[----:B------:R-:W-:Y:S01]  /*15ca0*/  IMAD R8, R66, 0x2, R10 ;  /* 0x0000000242087824 */ /* 0x000fe200078e020a */
[----:B------:R-:W-:-:S04]  /*15cb0*/  LEA R2, P6, R10, R67, 0x1 ;  /* 0x000000430a027211 */ /* 0x000fc800078c08ff */
[----:B0-----:R-:W-:Y:S01]  /*15cc0*/  LEA.HI.X.SX32 R3, R10, R69, 0x1, P6 ;  /* 0x000000450a037211 */ /* 0x001fe200030f0eff */
[----:B------:R-:W-:Y:S01]  /*15cd0*/  IMAD R10, R66, 0x2, R8 ;  /* 0x00000002420a7824 */ /* 0x000fe200078e0208 */
[----:B------:R-:W-:-:S03]  /*15ce0*/  LEA R4, P6, R8, R67, 0x1 ;  /* 0x0000004308047211 */ /* 0x000fc600078c08ff */
[----:B------:R-:W-:Y:S01]  /*15cf0*/  IMAD R12, R66, 0x2, R10 ;  /* 0x00000002420c7824 */ /* 0x000fe200078e020a */
[----:B------:R-:W-:Y:S02]  /*15d00*/  LEA.HI.X.SX32 R5, R8, R69, 0x1, P6 ;  /* 0x0000004508057211 */ /* 0x000fe400030f0eff */
[C---:B------:R-:W-:Y:S02]  /*15d10*/  LEA R6, P6, R10.reuse, R67, 0x1 ;  /* 0x000000430a067211 */ /* 0x040fe400078c08ff */
[----:B------:R-:W-:Y:S01]  /*15d20*/  PRMT R23, R23, 0x7632, R23 ;  /* 0x0000763217177816 */ /* 0x000fe20000000017 */
[----:B------:R0:W-:Y:S01]  /*15d30*/  @P5 STG.E.U16 desc[UR16][R2.64], R22 ;  /* 0x0000001602005986 */ /* 0x0001e2000c101510 */
[----:B------:R-:W-:Y:S02]  /*15d40*/  LEA.HI.X.SX32 R7, R10, R69, 0x1, P6 ;  /* 0x000000450a077211 */ /* 0x000fe400030f0eff */
[C---:B------:R-:W-:Y:S01]  /*15d50*/  LEA R8, P6, R12.reuse, R67, 0x1 ;  /* 0x000000430c087211 */ /* 0x040fe200078c08ff */
[----:B------:R1:W-:Y:S01]  /*15d60*/  @P3 STG.E.U16 desc[UR16][R4.64], R23 ;  /* 0x0000001704003986 */ /* 0x0003e2000c101510 */
[----:B------:R-:W-:Y:S01]  /*15d70*/  ISETP.LT.AND P5, PT, R9, UR4, !P0 ;  /* 0x0000000409007c0c */ /* 0x000fe2000c7a1270 */
[----:B------:R-:W-:Y:S01]  /*15d80*/  ULDC UR4, c[0x0][0x22c] ;  /* 0x00008b0000047ab9 */ /* 0x000fe20000000800 */
[----:B------:R-:W-:Y:S01]  /*15d90*/  LEA.HI.X.SX32 R9, R12, R69, 0x1, P6 ;  /* 0x000000450c097211 */ /* 0x000fe200030f0eff */
[----:B------:R-:W-:Y:S01]  /*15da0*/  @P1 STG.E.U16 desc[UR16][R6.64], R24 ;  /* 0x0000001806001986 */ /* 0x000fe2000c101510 */
[----:B------:R-:W-:-:S03]  /*15db0*/  IMAD R10, R66, 0x2, R12 ;  /* 0x00000002420a7824 */ /* 0x000fc600078e020c */
[----:B------:R-:W-:Y:S01]  /*15dc0*/  @P2 STG.E.U16 desc[UR16][R8.64], R25 ;  /* 0x0000001908002986 */ /* 0x000fe2000c101510 */
[----:B------:R-:W-:Y:S01]  /*15dd0*/  IMAD R12, R66, 0x2, R10 ;  /* 0x00000002420c7824 */ /* 0x000fe200078e020a */
[C---:B0-----:R-:W-:Y:S02]  /*15de0*/  LEA R2, P6, R10.reuse, R67, 0x1 ;  /* 0x000000430a027211 */ /* 0x041fe400078c08ff */
[----:B------:R-:W0:Y:S02]  /*15df0*/  LDS.128 R20, [R0+UR6] ;  /* 0x0000000600147984 */ /* 0x000e240008000c00 */
[----:B------:R-:W-:Y:S02]  /*15e00*/  LEA.HI.X.SX32 R3, R10, R69, 0x1, P6 ;  /* 0x000000450a037211 */ /* 0x000fe400030f0eff */
[----:B---3--:R-:W-:Y:S01]  /*15e10*/  ISETP.LT.AND P3, PT, R16, UR4, !P0 ;  /* 0x0000000410007c0c */ /* 0x008fe2000c761270 */
[----:B------:R-:W-:Y:S01]  /*15e20*/  ULDC UR4, c[0x0][0x22c] ;  /* 0x00008b0000047ab9 */ /* 0x000fe20000000800 */
[----:B------:R-:W3:Y:S01]  /*15e30*/  LDL.LU R16, [R1+0x5d8] ;  /* 0x0005d80001107983 */ /* 0x000ee20000300800 */
[----:B----4-:R-:W-:Y:S01]  /*15e40*/  ISETP.LT.AND P1, PT, R15, UR4, !P0 ;  /* 0x000000040f007c0c */ /* 0x010fe2000c721270 */
[----:B------:R-:W-:-:S02]  /*15e50*/  ULDC UR4, c[0x0][0x22c] ;  /* 0x00008b0000047ab9 */ /* 0x000fc40000000800 */
[----:B------:R-:W4:Y:S01]  /*15e60*/  LDL.LU R15, [R1+0x5d4] ;  /* 0x0005d400010f7983 */ /* 0x000f220000300800 */
[----:B------:R-:W-:Y:S01]  /*15e70*/  ISETP.LT.AND P2, PT, R14, UR4, !P0 ;  /* 0x000000040e007c0c */ /* 0x000fe2000c741270 */
[----:B------:R-:W-:Y:S02]  /*15e80*/  ULDC UR4, c[0x0][0x22c] ;  /* 0x00008b0000047ab9 */ /* 0x000fe40000000800 */
[----:B------:R-:W4:Y:S01]  /*15e90*/  LDL.LU R14, [R1+0x5d0] ;  /* 0x0005d000010e7983 */ /* 0x000f220000300800 */
[----:B-1----:R-:W-:-:S03]  /*15ea0*/  LEA R4, P6, R12, R67, 0x1 ;  /* 0x000000430c047211 */ /* 0x002fc600078c08ff */
        /* <DEDUP_REMOVED lines=9> */
[----:B-1----:R-:W-:Y:S01]  /*15f40*/  PRMT R3, R24, 0x7632, R3 ;  /* 0x0000763218037816 */ /* 0x002fe20000000003 */
[----:B------:R-:W-:Y:S01]  /*15f50*/  ULDC UR4, c[0x0][0x22c] ;  /* 0x00008b0000047ab9 */ /* 0x000fe20000000800 */
[----:B------:R-:W-:Y:S01]  /*15f60*/  IMAD R12, R66, 0x2, R10 ;  /* 0x00000002420c7824 */ /* 0x000fe200078e020a */
[----:B------:R-:W-:-:S04]  /*15f70*/  LEA R6, P6, R10, R67, 0x1 ;  /* 0x000000430a067211 */ /* 0x000fc800078c08ff */
[----:B------:R-:W-:Y:S01]  /*15f80*/  LEA.HI.X.SX32 R7, R10, R69, 0x1, P6 ;  /* 0x000000450a077211 */ /* 0x000fe200030f0eff */
[----:B------:R-:W-:Y:S01]  /*15f90*/  IMAD R10, R66, 0x2, R12 ;  /* 0x00000002420a7824 */ /* 0x000fe200078e020c */
[C---:B------:R-:W-:Y:S02]  /*15fa0*/  LEA R8, P6, R12.reuse, R67, 0x1 ;  /* 0x000000430c087211 */ /* 0x040fe400078c08ff */
[----:B------:R-:W-:Y:S02]  /*15fb0*/  PRMT R25, R25, 0x7632, R25 ;  /* 0x0000763219197816 */ /* 0x000fe40000000019 */
[----:B------:R-:W-:Y:S02]  /*15fc0*/  LEA.HI.X.SX32 R9, R12, R69, 0x1, P6 ;  /* 0x000000450c097211 */ /* 0x000fe400030f0eff */
[----:B------:R-:W-:Y:S01]  /*15fd0*/  LEA R2, P6, R10, R67, 0x1 ;  /* 0x000000430a027211 */ /* 0x000fe200078c08ff */
[----:B------:R1:W-:Y:S01]  /*15fe0*/  @P3 STG.E.U16 desc[UR16][R6.64], R3 ;  /* 0x0000000306003986 */ /* 0x0003e2000c101510 */
[----:B------:R-:W-:-:S03]  /*15ff0*/  PRMT R26, R26, 0x7632, R26 ;  /* 0x000076321a1a7816 */ /* 0x000fc6000000001a */
[----:B------:R0:W-:Y:S01]  /*16000*/  @P1 STG.E.U16 desc[UR16][R8.64], R25 ;  /* 0x0000001908001986 */ /* 0x0001e2000c101510 */
[----:B-1----:R-:W-:Y:S01]  /*16010*/  LEA.HI.X.SX32 R3, R10, R69, 0x1, P6 ;  /* 0x000000450a037211 */ /* 0x002fe200030f0eff */
[----:B------:R-:W-:-:S04]  /*16020*/  IMAD R10, R66, 0x2, R10 ;  /* 0x00000002420a7824 */ /* 0x000fc800078e020a */
[----:B------:R1:W-:Y:S01]  /*16030*/  @P2 STG.E.U16 desc[UR16][R2.64], R26 ;  /* 0x0000001a02002986 */ /* 0x0003e2000c101510 */
[----:B------:R-:W-:Y:S01]  /*16040*/  LEA R4, P6, R10, R67, 0x1 ;  /* 0x000000430a047211 */ /* 0x000fe200078c08ff */
[----:B------:R-:W-:Y:S01]  /*16050*/  IMAD R12, R66, 0x2, R10 ;  /* 0x00000002420c7824 */ /* 0x000fe200078e020a */
[----:B------:R-:W-:Y:S02]  /*16060*/  PRMT R27, R27, 0x7632, R27 ;  /* 0x000076321b1b7816 */ /* 0x000fe4000000001b */
[----:B------:R-:W-:Y:S02]  /*16070*/  LEA.HI.X.SX32 R5, R10, R69, 0x1, P6 ;  /* 0x000000450a057211 */ /* 0x000fe400030f0eff */
[----:B------:R-:W-:Y:S02]  /*16080*/  LEA R6, P6, R12, R67, 0x1 ;  /* 0x000000430c067211 */ /* 0x000fe400078c08ff */
        /* <DEDUP_REMOVED lines=9> */
[----:B------:R-:W-:-:S03]  /*16120*/  LEA.HI.X.SX32 R7, R12, R69, 0x1, P6 ;  /* 0x000000450c077211 */ /* 0x000fc600030f0eff */
[----:B------:R1:W-:Y:S01]  /*16130*/  @P4 STG.E.U16 desc[UR16][R4.64], R27 ;  /* 0x0000001b04004986 */ /* 0x0003e2000c101510 */
[----:B------:R-:W-:Y:S01]  /*16140*/  ISETP.LT.AND P4, PT, R13, UR4, !P0 ;  /* 0x000000040d007c0c */ /* 0x000fe2000c781270 */
[----:B------:R-:W-:Y:S02]  /*16150*/  ULDC UR4, c[0x0][0x22c] ;  /* 0x00008b0000047ab9 */ /* 0x000fe40000000800 */
[----:B------:R-:W4:Y:S04]  /*16160*/  LDL.LU R13, [R1+0x5b8] ;  /* 0x0005b800010d7983 */ /* 0x000f280000300800 */
[----:B------:R-:W-:Y:S01]  /*16170*/  @P5 STG.E.U16 desc[UR16][R6.64], R28 ;  /* 0x0000001c06005986 */ /* 0x000fe2000c101510 */
[----:B--2---:R-:W-:Y:S01]  /*16180*/  ISETP.LT.AND P5, PT, R11, UR4, !P0 ;  /* 0x000000040b007c0c */ /* 0x004fe2000c7a1270 */
[----:B0-----:R-:W-:-:S02]  /*16190*/  IMAD R8, R66, 0x2, R12 ;  /* 0x0000000242087824 */ /* 0x001fc400078e020c */
[----:B------:R-:W2:Y:S01]  /*161a0*/  LDL.LU R11, [R1+0x5b4] ;  /* 0x0005b400010b7983 */ /* 0x000ea20000300800 */
[----:B------:R-:W-:Y:S01]  /*161b0*/  ULDC UR4, c[0x0][0x22c] ;  /* 0x00008b0000047ab9 */ /* 0x000fe20000000800 */
[----:B------:R-:W-:Y:S01]  /*161c0*/  IMAD R10, R66, 0x2, R8 ;  /* 0x00000002420a7824 */ /* 0x000fe200078e0208 */
[----:B-1----:R-:W-:-:S04]  /*161d0*/  LEA R2, P6, R8, R67, 0x1 ;  /* 0x0000004308027211 */ /* 0x002fc800078c08ff */
[----:B------:R-:W-:Y:S02]  /*161e0*/  LEA.HI.X.SX32 R3, R8, R69, 0x1, P6 ;  /* 0x0000004508037211 */ /* 0x000fe400030f0eff */
[----:B------:R-:W-:Y:S01]  /*161f0*/  LEA R8, P6, R10, R67, 0x1 ;  /* 0x000000430a087211 */ /* 0x000fe200078c08ff */
[----:B------:R-:W-:-:S03]  /*16200*/  IMAD R12, R66, 0x2, R10 ;  /* 0x00000002420c7824 */ /* 0x000fc600078e020a */
[----:B------:R-:W-:Y:S01]  /*16210*/  LEA.HI.X.SX32 R9, R10, R69, 0x1, P6 ;  /* 0x000000450a097211 */ /* 0x000fe200030f0eff */
[----:B------:R-:W-:Y:S01]  /*16220*/  @P3 STG.E.U16 desc[UR16][R2.64], R29 ;  /* 0x0000001d02003986 */ /* 0x000fe2000c101510 */
[----:B------:R-:W-:-:S03]  /*16230*/  LEA R4, P6, R12, R67, 0x1 ;  /* 0x000000430c047211 */ /* 0x000fc600078c08ff */
        /* <DEDUP_REMOVED lines=19> */
[----:B------:R-:W-:Y:S01]  /*16370*/  PRMT R29, R29, 0x7632, R29 ;  /* 0x000076321d1d7816 */ /* 0x000fe2000000001d */
[----:B------:R1:W-:Y:S01]  /*16380*/  @P4 STG.E.U16 desc[UR16][R6.64], R28 ;  /* 0x0000001c06004986 */ /* 0x0003e2000c101510 */
        /* <DEDUP_REMOVED lines=11> */
[----:B0-----:R-:W-:-:S04]  /*16440*/  LEA R4, P6, R12, R67, 0x1 ;  /* 0x000000430c047211 */ /* 0x001fc800078c08ff */
[----:B------:R-:W-:Y:S01]  /*16450*/  LEA.HI.X.SX32 R5, R12, R69, 0x1, P6 ;  /* 0x000000450c057211 */ /* 0x000fe200030f0eff */
[----:B------:R-:W-:Y:S01]  /*16460*/  IMAD R10, R66, 0x2, R8 ;  /* 0x00000002420a7824 */ /* 0x000fe200078e0208 */
[C---:B-1----:R-:W-:Y:S02]  /*16470*/  LEA R6, P6, R8.reuse, R67, 0x1 ;  /* 0x0000004308067211 */ /* 0x042fe400078c08ff */
[----:B------:R-:W-:Y:S02]  /*16480*/  PRMT R3, R31, 0x7632, R3 ;  /* 0x000076321f037816 */ /* 0x000fe40000000003 */
[----:B------:R-:W-:Y:S01]  /*16490*/  LEA.HI.X.SX32 R7, R8, R69, 0x1, P6 ;  /* 0x0000004508077211 */ /* 0x000fe200030f0eff */
[----:B------:R-:W-:Y:S01]  /*164a0*/  IMAD R12, R66, 0x2, R10 ;  /* 0x00000002420c7824 */ /* 0x000fe200078e020a */
[C---:B------:R-:W-:Y:S01]  /*164b0*/  LEA R2, P6, R10.reuse, R67, 0x1 ;  /* 0x000000430a027211 */ /* 0x040fe200078c08ff */
[----:B------:R-:W-:Y:S04]  /*164c0*/  @P3 STG.E.U16 desc[UR16][R4.64], R30 ;  /* 0x0000001e04003986 */ /* 0x000fe8000c101510 */
[----:B------:R0:W-:Y:S01]  /*164d0*/  @P1 STG.E.U16 desc[UR16][R6.64], R3 ;  /* 0x0000000306001986 */ /* 0x0001e2000c101510 */
[----:B------:R-:W-:Y:S01]  /*164e0*/  ISETP.LT.AND P3, PT, R9, UR4, !P0 ;  /* 0x0000000409007c0c */ /* 0x000fe2000c761270 */
[----:B------:R-:W-:Y:S01]  /*164f0*/  ULDC UR4, c[0x0][0x22c] ;  /* 0x00008b0000047ab9 */ /* 0x000fe20000000800 */
[----:B0-----:R-:W-:-:S02]  /*16500*/  LEA.HI.X.SX32 R3, R10, R69, 0x1, P6 ;  /* 0x000000450a037211 */ /* 0x001fc400030f0eff */
[----:B------:R-:W-:-:S04]  /*16510*/  LEA R8, P6, R12, R67, 0x1 ;  /* 0x000000430c087211 */ /* 0x000fc800078c08ff */
[----:B------:R-:W-:Y:S01]  /*16520*/  LEA.HI.X.SX32 R9, R12, R69, 0x1, P6 ;  /* 0x000000450c097211 */ /* 0x000fe200030f0eff */
[----:B------:R0:W-:Y:S01]  /*16530*/  @P2 STG.E.U16 desc[UR16][R2.64], R32 ;  /* 0x0000002002002986 */ /* 0x0001e2000c101510 */
[----:B------:R-:W-:-:S03]  /*16540*/  IMAD R10, R66, 0x2, R12 ;  /* 0x00000002420a7824 */ /* 0x000fc600078e020c */
[----:B------:R1:W-:Y:S01]  /*16550*/  @P4 STG.E.U16 desc[UR16][R8.64], R33 ;  /* 0x0000002108004986 */ /* 0x0003e2000c101510 */
[----:B------:R-:W-:Y:S01]  /*16560*/  IMAD R12, R66, 0x2, R10 ;  /* 0x00000002420c7824 */ /* 0x000fe200078e020a */
[----:B------:R-:W-:Y:S02]  /*16570*/  LEA R4, P6, R10, R67, 0x1 ;  /* 0x000000430a047211 */ /* 0x000fe400078c08ff */
        /* <DEDUP_REMOVED lines=9> */
[----:B------:R-:W-:Y:S02]  /*16610*/  LEA.HI.X.SX32 R5, R10, R69, 0x1, P6 ;  /* 0x000000450a057211 */ /* 0x000fe400030f0eff */
        /* <DEDUP_REMOVED lines=10> */
[----:B0-----:R-:W-:Y:S01]  /*166c0*/  PRMT R32, R32, 0x7632, R32 ;  /* 0x0000763220207816 */ /* 0x001fe20000000020 */
[----:B------:R-:W-:Y:S01]  /*166d0*/  ULDC UR4, c[0x0][0x22c] ;  /* 0x00008b0000047ab9 */ /* 0x000fe20000000800 */
[----:B------:R-:W-:Y:S01]  /*166e0*/  IMAD R12, R66, 0x2, R10 ;  /* 0x00000002420c7824 */ /* 0x000fe200078e020a */
[----:B------:R-:W-:-:S04]  /*166f0*/  LEA R2, P6, R10, R67, 0x1 ;  /* 0x000000430a027211 */ /* 0x000fc800078c08ff */
[----:B------:R-:W-:Y:S01]  /*16700*/  LEA.HI.X.SX32 R3, R10, R69, 0x1, P6 ;  /* 0x000000450a037211 */ /* 0x000fe200030f0eff */
[----:B------:R-:W-:Y:S01]  /*16710*/  IMAD R10, R66, 0x2, R12 ;  /* 0x00000002420a7824 */ /* 0x000fe200078e020c */
[C---:B-1----:R-:W-:Y:S02]  /*16720*/  LEA R8, P6, R12.reuse, R67, 0x1 ;  /* 0x000000430c087211 */ /* 0x042fe400078c08ff */
[----:B------:R-:W-:Y:S02]  /*16730*/  PRMT R33, R33, 0x7632, R33 ;  /* 0x0000763221217816 */ /* 0x000fe40000000021 */
[----:B------:R-:W-:Y:S02]  /*16740*/  LEA.HI.X.SX32 R9, R12, R69, 0x1, P6 ;  /* 0x000000450c097211 */ /* 0x000fe400030f0eff */
[----:B------:R-:W-:Y:S01]  /*16750*/  LEA R4, P6, R10, R67, 0x1 ;  /* 0x000000430a047211 */ /* 0x000fe200078c08ff */
[----:B------:R0:W-:Y:S01]  /*16760*/  @P1 STG.E.U16 desc[UR16][R2.64], R32 ;  /* 0x0000002002001986 */ /* 0x0001e2000c101510 */
[----:B------:R-:W-:-:S02]  /*16770*/  PRMT R34, R34, 0x7632, R34 ;  /* 0x0000763222227816 */ /* 0x000fc40000000022 */
[----:B------:R-:W-:Y:S01]  /*16780*/  LEA.HI.X.SX32 R5, R10, R69, 0x1, P6 ;  /* 0x000000450a057211 */ /* 0x000fe200030f0eff */
[----:B------:R1:W-:Y:S01]  /*16790*/  @P2 STG.E.U16 desc[UR16][R8.64], R33 ;  /* 0x0000002108002986 */ /* 0x0003e2000c101510 */
[----:B------:R-:W-:-:S03]  /*167a0*/  IMAD R10, R66, 0x2, R10 ;  /* 0x00000002420a7824 */ /* 0x000fc600078e020a */
[----:B------:R1:W-:Y:S01]  /*167b0*/  @P4 STG.E.U16 desc[UR16][R4.64], R34 ;  /* 0x0000002204004986 */ /* 0x0003e2000c101510 */
[----:B------:R-:W-:Y:S01]  /*167c0*/  IMAD R12, R66, 0x2, R10 ;  /* 0x00000002420c7824 */ /* 0x000fe200078e020a */
[C---:B0-----:R-:W-:Y:S02]  /*167d0*/  LEA R2, P6, R10.reuse, R67, 0x1 ;  /* 0x000000430a027211 */ /* 0x041fe400078c08ff */
[----:B------:R-:W-:Y:S02]  /*167e0*/  PRMT R35, R35, 0x7632, R35 ;  /* 0x0000763223237816 */ /* 0x000fe40000000023 */
[----:B------:R-:W-:Y:S02]  /*167f0*/  LEA.HI.X.SX32 R3, R10, R69, 0x1, P6 ;  /* 0x000000450a037211 */ /* 0x000fe400030f0eff */
[----:B------:R-:W-:-:S03]  /*16800*/  LEA R6, P6, R12, R67, 0x1 ;  /* 0x000000430c067211 */ /* 0x000fc600078c08ff */
[----:B------:R0:W-:Y:S01]  /*16810*/  @P5 STG.E.U16 desc[UR16][R2.64], R35 ;  /* 0x0000002302005986 */ /* 0x0001e2000c101510 */
[----:B---3--:R-:W-:Y:S01]  /*16820*/  ISETP.LT.AND P1, PT, R16, UR4, !P0 ;  /* 0x0000000410007c0c */ /* 0x008fe2000c721270 */
[----:B------:R-:W-:Y:S02]  /*16830*/  ULDC UR4, c[0x0][0x22c] ;  /* 0x00008b0000047ab9 */ /* 0x000fe40000000800 */
[----:B------:R-:W3:Y:S01]  /*16840*/  LDL.LU R16, [R1+0x584] ;  /* 0x0005840001107983 */ /* 0x000ee20000300800 */
[----:B----4-:R-:W-:Y:S01]  /*16850*/  ISETP.LT.AND P2, PT, R15, UR4, !P0 ;  /* 0x000000040f007c0c */ /* 0x010fe2000c741270 */
[----:B------:R-:W-:Y:S02]  /*16860*/  ULDC UR4, c[0x0][0x22c] ;  /* 0x00008b0000047ab9 */ /* 0x000fe40000000800 */
[----:B------:R-:W4:Y:S01]  /*16870*/  LDL.LU R15, [R1+0x580] ;  /* 0x00058000010f7983 */ /* 0x000f220000300800 */
[----:B------:R-:W-:Y:S01]  /*16880*/  ISETP.LT.AND P4, PT, R14, UR4, !P0 ;  /* 0x000000040e007c0c */ /* 0x000fe2000c781270 */
[----:B------:R-:W-:-:S02]  /*16890*/  ULDC UR4, c[0x0][0x22c] ;  /* 0x00008b0000047ab9 */ /* 0x000fc40000000800 */
[----:B------:R-:W4:Y:S01]  /*168a0*/  LDL.LU R14, [R1+0x57c] ;  /* 0x00057c00010e7983 */ /* 0x000f220000300800 */
[----:B------:R-:W-:-:S05]  /*168b0*/  LEA.HI.X.SX32 R7, R12, R69, 0x1, P6 ;  /* 0x000000450c077211 */ /* 0x000fca00030f0eff */
[----:B------:R-:W-:Y:S01]  /*168c0*/  @P3 STG.E.U16 desc[UR16][R6.64], R36 ;  /* 0x0000002406003986 */ /* 0x000fe2000c101510 */
[----:B------:R-:W-:Y:S01]  /*168d0*/  ISETP.LT.AND P5, PT, R13, UR4, !P0 ;  /* 0x000000040d007c0c */ /* 0x000fe2000c7a1270 */
[----:B------:R-:W-:Y:S02]  /*168e0*/  ULDC UR4, c[0x0][0x22c] ;  /* 0x00008b0000047ab9 */ /* 0x000fe40000000800 */
[----:B------:R-:W4:Y:S01]  /*168f0*/  LDL.LU R13, [R1+0x578] ;  /* 0x00057800010d7983 */ /* 0x000f220000300800 */
[----:B--2---:R-:W-:Y:S01]  /*16900*/  ISETP.LT.AND P3, PT, R11, UR4, !P0 ;  /* 0x000000040b007c0c */ /* 0x004fe2000c761270 */
[C---:B-1----:R-:W-:Y:S02]  /*16910*/  IMAD R8, R66.reuse, 0x2, R12 ;  /* 0x0000000242087824 */ /* 0x042fe400078e020c */
[----:B------:R-:W2:Y:S01]  /*16920*/  LDL.LU R11, [R1+0x574] ;  /* 0x00057400010b7983 */ /* 0x000ea20000300800 */
[----:B------:R-:W-:Y:S01]  /*16930*/  ULDC UR4, c[0x0][0x22c] ;  /* 0x00008b0000047ab9 */ /* 0x000fe20000000800 */
[----:B------:R-:W-:Y:S01]  /*16940*/  IMAD R10, R66, 0x2, R8 ;  /* 0x00000002420a7824 */ /* 0x000fe200078e0208 */
[----:B------:R-:W-:-:S04]  /*16950*/  LEA R4, P6, R8, R67, 0x1 ;  /* 0x0000004308047211 */ /* 0x000fc800078c08ff */
[----:B------:R-:W-:Y:S02]  /*16960*/  LEA.HI.X.SX32 R5, R8, R69, 0x1, P6 ;  /* 0x0000004508057211 */ /* 0x000fe400030f0eff */
[----:B------:R-:W-:Y:S01]  /*16970*/  LEA R8, P6, R10, R67, 0x1 ;  /* 0x000000430a087211 */ /* 0x000fe200078c08ff */
        /* <DEDUP_REMOVED lines=10> */
[----:B------:R-:W-:-:S03]  /*16a20*/  IMAD R12, R66, 0x2, R10 ;  /* 0x00000002420c7824 */ /* 0x000fc600078e020a */
        /* <DEDUP_REMOVED lines=10> */
[----:B0-----:R-:W-:Y:S02]  /*16ad0*/  PRMT R3, R36, 0x7632, R3 ;  /* 0x0000763224037816 */ /* 0x001fe40000000003 */
        /* <DEDUP_REMOVED lines=14> */
[----:B------:R-:W-:-:S03]  /*16bc0*/  LEA R2, P6, R12, R67, 0x1 ;  /* 0x000000430c027211 */ /* 0x000fc600078c08ff */
[----:B------:R-:W-:Y:S01]  /*16bd0*/  IMAD R10, R66, 0x2, R8 ;  /* 0x00000002420a7824 */ /* 0x000fe200078e0208 */
[----:B0-----:R-:W-:Y:S02]  /*16be0*/  LEA.HI.X.SX32 R3, R12, R69, 0x1, P6 ;  /* 0x000000450c037211 */ /* 0x001fe400030f0eff */
[----:B------:R-:W-:Y:S01]  /*16bf0*/  LEA R6, P6, R8, R67, 0x1 ;  /* 0x0000004308067211 */ /* 0x000fe200078c08ff */
[----:B------:R-:W-:-:S03]  /*16c00*/  IMAD R12, R66, 0x2, R10 ;  /* 0x00000002420c7824 */ /* 0x000fc600078e020a */
[----:B------:R-:W-:Y:S02]  /*16c10*/  LEA.HI.X.SX32 R7, R8, R69, 0x1, P6 ;  /* 0x0000004508077211 */ /* 0x000fe400030f0eff */
[C---:B-1----:R-:W-:Y:S02]  /*16c20*/  LEA R4, P6, R10.reuse, R67, 0x1 ;  /* 0x000000430a047211 */ /* 0x042fe400078c08ff */
        /* <DEDUP_REMOVED lines=8> */
[----:B------:R2:W-:Y:S01]  /*16cb0*/  @P4 STG.E.U16 desc[UR16][R4.64], R40 ;  /* 0x0000002804004986 */ /* 0x0005e2000c101510 */
[----:B------:R-:W-:-:S03]  /*16cc0*/  IMAD R10, R66, 0x2, R12 ;  /* 0x00000002420a7824 */ /* 0x000fc600078e020c */
[----:B------:R2:W-:Y:S01]  /*16cd0*/  @P5 STG.E.U16 desc[UR16][R8.64], R41 ;  /* 0x0000002908005986 */ /* 0x0005e2000c101510 */
[----:B------:R-:W-:Y:S01]  /*16ce0*/  IMAD R12, R66, 0x2, R10 ;  /* 0x00000002420c7824 */ /* 0x000fe200078e020a */
[----:B0-----:R-:W-:-:S04]  /*16cf0*/  LEA R2, P6, R10, R67, 0x1 ;  /* 0x000000430a027211 */ /* 0x001fc800078c08ff */
        /* <DEDUP_REMOVED lines=20> */
[----:B------:R-:W-:Y:S01]  /*16e40*/  PRMT R40, R40, 0x7632, R40 ;  /* 0x0000763228287816 */ /* 0x000fe20000000028 */
        /* <DEDUP_REMOVED lines=8> */
[----:B0-----:R-:W-:Y:S01]  /*16ed0*/  LEA R2, P6, R10, R67, 0x1 ;  /* 0x000000430a027211 */ /* 0x001fe200078c08ff */
        /* <DEDUP_REMOVED lines=142> */
[----:B------:R0:W-:Y:S01]  /*177c0*/  @P2 STG.E.U16 desc[UR16][R6.64], R52 ;  /* 0x0000003406002986 */ /* 0x0001e2000c101510 */
        /* <DEDUP_REMOVED lines=8> */
[----:B------:R-:W-:-:S03]  /*17850*/  LEA R4, P6, R8, R67, 0x1 ;  /* 0x0000004308047211 */ /* 0x000fc600078c08ff */
[----:B------:R-:W-:Y:S01]  /*17860*/  IMAD R12, R66, 0x2, R10 ;  /* 0x00000002420c7824 */ /* 0x000fe200078e020a */
[----:B------:R-:W-:Y:S02]  /*17870*/  LEA.HI.X.SX32 R5, R8, R69, 0x1, P6 ;  /* 0x0000004508057211 */ /* 0x000fe400030f0eff */
[----:B------:R-:W-:-:S04]  /*17880*/  LEA R8, P6, R10, R67, 0x1 ;  /* 0x000000430a087211 */ /* 0x000fc800078c08ff */
[----:B------:R-:W-:Y:S02]  /*17890*/  LEA.HI.X.SX32 R9, R10, R69, 0x1, P6 ;  /* 0x000000450a097211 */ /* 0x000fe400030f0eff */
[C---:B0-----:R-:W-:Y:S01]  /*178a0*/  LEA R2, P6, R12.reuse, R67, 0x1 ;  /* 0x000000430c027211 */ /* 0x041fe200078c08ff */
[----:B------:R-:W-:Y:S03]  /*178b0*/  @P4 STG.E.U16 desc[UR16][R4.64], R53 ;  /* 0x0000003504004986 */ /* 0x000fe6000c101510 */
[----:B------:R-:W-:Y:S01]  /*178c0*/  LEA.HI.X.SX32 R3, R12, R69, 0x1, P6 ;  /* 0x000000450c037211 */ /* 0x000fe200030f0eff */
[----:B------:R0:W-:Y:S01]  /*178d0*/  @P5 STG.E.U16 desc[UR16][R8.64], R54 ;  /* 0x0000003608005986 */ /* 0x0001e2000c101510 */
[----:B------:R-:W-:-:S03]  /*178e0*/  IMAD R10, R66, 0x2, R12 ;  /* 0x00000002420a7824 */ /* 0x000fc600078e020c */
[----:B------:R1:W-:Y:S01]  /*178f0*/  @P3 STG.E.U16 desc[UR16][R2.64], R55 ;  /* 0x0000003702003986 */ /* 0x0003e2000c101510 */
[----:B------:R-:W-:Y:S01]  /*17900*/  IMAD R12, R66, 0x2, R10 ;  /* 0x00000002420c7824 */ /* 0x000fe200078e020a */
[C---:B------:R-:W-:Y:S02]  /*17910*/  LEA R6, P6, R10.reuse, R67, 0x1 ;  /* 0x000000430a067211 */ /* 0x040fe400078c08ff */
[----:B0-----:R-:W2:Y:S02]  /*17920*/  LDL.LU R9, [R1+0x4e0] ;  /* 0x0004e00001097983 */ /* 0x001ea40000300800 */
[----:B------:R-:W-:Y:S02]  /*17930*/  LEA.HI.X.SX32 R7, R10, R69, 0x1, P6 ;  /* 0x000000450a077211 */ /* 0x000fe400030f0eff */
[----:B-1----:R-:W-:Y:S02]  /*17940*/  PRMT R3, R52, 0x7632, R3 ;  /* 0x0000763234037816 */ /* 0x002fe40000000003 */
[----:B------:R-:W-:-:S02]  /*17950*/  LEA R4, P6, R12, R67, 0x1 ;  /* 0x000000430c047211 */ /* 0x000fc400078c08ff */
[----:B---3--:R-:W-:Y:S01]  /*17960*/  ISETP.LT.AND P4, PT, R16, UR4, !P0 ;  /* 0x0000000410007c0c */ /* 0x008fe2000c781270 */
[----:B------:R-:W-:Y:S02]  /*17970*/  ULDC UR4, c[0x0][0x22c] ;  /* 0x00008b0000047ab9 */ /* 0x000fe40000000800 */
[----:B----4-:R-:W-:Y:S01]  /*17980*/  ISETP.LT.AND P5, PT, R15, UR4, !P0 ;  /* 0x000000040f007c0c */ /* 0x010fe2000c7a1270 */
[----:B------:R-:W-:Y:S02]  /*17990*/  ULDC UR4, c[0x0][0x22c] ;  /* 0x00008b0000047ab9 */ /* 0x000fe40000000800 */
[----:B------:R-:W-:Y:S01]  /*179a0*/  ISETP.LT.AND P3, PT, R14, UR4, !P0 ;  /* 0x000000040e007c0c */ /* 0x000fe2000c761270 */
[----:B------:R-:W-:Y:S01]  /*179b0*/  ULDC UR4, c[0x0][0x22c] ;  /* 0x00008b0000047ab9 */ /* 0x000fe20000000800 */
[----:B------:R-:W3:Y:S01]  /*179c0*/  LDL.LU R14, [R1+0x4dc] ;  /* 0x0004dc00010e7983 */ /* 0x000ee20000300800 */
[----:B------:R-:W-:-:S03]  /*179d0*/  PRMT R53, R53, 0x7632, R53 ;  /* 0x0000763235357816 */ /* 0x000fc60000000035 */
[----:B------:R-:W4:Y:S01]  /*179e0*/  LDL.LU R16, [R1+0x4d8] ;  /* 0x0004d80001107983 */ /* 0x000f220000300800 */
[----:B------:R-:W-:-:S03]  /*179f0*/  LEA.HI.X.SX32 R5, R12, R69, 0x1, P6 ;  /* 0x000000450c057211 */ /* 0x000fc600030f0eff */
[----:B------:R0:W-:Y:S01]  /*17a00*/  @P1 STG.E.U16 desc[UR16][R6.64], R3 ;  /* 0x0000000306001986 */ /* 0x0001e2000c101510 */
[----:B------:R-:W-:Y:S01]  /*17a10*/  ISETP.LT.AND P1, PT, R13, UR4, !P0 ;  /* 0x000000040d007c0c */ /* 0x000fe2000c721270 */
[----:B------:R-:W-:Y:S02]  /*17a20*/  ULDC UR4, c[0x0][0x22c] ;  /* 0x00008b0000047ab9 */ /* 0x000fe40000000800 */
[----:B------:R-:W4:Y:S04]  /*17a30*/  LDL.LU R13, [R1+0x4d4] ;  /* 0x0004d400010d7983 */ /* 0x000f280000300800 */
        /* <DEDUP_REMOVED lines=12> */
[----:B------:R-:W-:Y:S01]  /*17b00*/  IMAD R12, R66, 0x2, R10 ;  /* 0x00000002420c7824 */ /* 0x000fe200078e020a */
[----:B------:R-:W-:Y:S02]  /*17b10*/  PRMT R55, R55, 0x7632, R55 ;  /* 0x0000763237377816 */ /* 0x000fe40000000037 */
[----:B------:R-:W-:Y:S01]  /*17b20*/  LEA.HI.X.SX32 R7, R8, R69, 0x1, P6 ;  /* 0x0000004508077211 */ /* 0x000fe200030f0eff */
[----:B------:R0:W-:Y:S01]  /*17b30*/  @P4 STG.E.U16 desc[UR16][R2.64], R54 ;  /* 0x0000003602004986 */ /* 0x0001e2000c101510 */
[----:B-1----:R-:W-:-:S03]  /*17b40*/  LEA R4, P6, R10, R67, 0x1 ;  /* 0x000000430a047211 */ /* 0x002fc600078c08ff */
[----:B------:R1:W-:Y:S01]  /*17b50*/  @P5 STG.E.U16 desc[UR16][R6.64], R55 ;  /* 0x0000003706005986 */ /* 0x0003e2000c101510 */
[----:B------:R-:W-:Y:S01]  /*17b60*/  LEA.HI.X.SX32 R5, R10, R69, 0x1, P6 ;  /* 0x000000450a057211 */ /* 0x000fe200030f0eff */
[----:B------:R-:W-:Y:S01]  /*17b70*/  IMAD R10, R66, 0x2, R12 ;  /* 0x00000002420a7824 */ /* 0x000fe200078e020c */
[C---:B------:R-:W-:Y:S02]  /*17b80*/  LEA R8, P6, R12.reuse, R67, 0x1 ;  /* 0x000000430c087211 */ /* 0x040fe400078c08ff */
[----:B------:R-:W-:Y:S01]  /*17b90*/  ISETP.LT.AND P4, PT, R9, UR4, !P0 ;  /* 0x0000000409007c0c */ /* 0x000fe2000c781270 */
[----:B------:R-:W-:Y:S01]  /*17ba0*/  ULDC UR4, c[0x0][0x22c] ;  /* 0x00008b0000047ab9 */ /* 0x000fe20000000800 */
[----:B------:R-:W-:Y:S01]  /*17bb0*/  LEA.HI.X.SX32 R9, R12, R69, 0x1, P6 ;  /* 0x000000450c097211 */ /* 0x000fe200030f0eff */
[----:B------:R-:W-:Y:S01]  /*17bc0*/  IMAD R12, R66, 0x2, R10 ;  /* 0x00000002420c7824 */ /* 0x000fe200078e020a */
[C---:B0-----:R-:W-:Y:S01]  /*17bd0*/  LEA R2, P6, R10.reuse, R67, 0x1 ;  /* 0x000000430a027211 */ /* 0x041fe200078c08ff */
[----:B------:R0:W-:Y:S03]  /*17be0*/  @P3 STG.E.U16 desc[UR16][R4.64], R56 ;  /* 0x0000003804003986 */ /* 0x0001e6000c101510 */
[----:B------:R-:W-:-:S02]  /*17bf0*/  LEA.HI.X.SX32 R3, R10, R69, 0x1, P6 ;  /* 0x000000450a037211 */ /* 0x000fc400030f0eff */
[C---:B-1----:R-:W-:Y:S01]  /*17c00*/  LEA R6, P6, R12.reuse, R67, 0x1 ;  /* 0x000000430c067211 */ /* 0x042fe200078c08ff */
[----:B------:R1:W-:Y:S03]  /*17c10*/  @P1 STG.E.U16 desc[UR16][R8.64], R57 ;  /* 0x0000003908001986 */ /* 0x0003e6000c101510 */
[----:B------:R-:W-:Y:S01]  /*17c20*/  LEA.HI.X.SX32 R7, R12, R69, 0x1, P6 ;  /* 0x000000450c077211 */ /* 0x000fe200030f0eff */
[----:B------:R1:W-:Y:S04]  /*17c30*/  @P2 STG.E.U16 desc[UR16][R2.64], R58 ;  /* 0x0000003a02002986 */ /* 0x0003e8000c101510 */
[----:B------:R-:W-:Y:S01]  /*17c40*/  @P4 STG.E.U16 desc[UR16][R6.64], R59 ;  /* 0x0000003b06004986 */ /* 0x000fe2000c101510 */
[----:B---3--:R-:W-:Y:S01]  /*17c50*/  ISETP.LT.AND P5, PT, R14, UR4, !P0 ;  /* 0x000000040e007c0c */ /* 0x008fe2000c7a1270 */
[----:B------:R-:W-:-:S02]  /*17c60*/  ULDC UR4, c[0x0][0x22c] ;  /* 0x00008b0000047ab9 */ /* 0x000fc40000000800 */
[----:B------:R-:W3:Y:S01]  /*17c70*/  LDL.LU R14, [R1+0x4c8] ;  /* 0x0004c800010e7983 */ /* 0x000ee20000300800 */
[----:B----4-:R-:W-:Y:S01]  /*17c80*/  ISETP.LT.AND P3, PT, R16, UR4, !P0 ;  /* 0x0000000410007c0c */ /* 0x010fe2000c761270 */
[----:B------:R-:W-:Y:S02]  /*17c90*/  ULDC UR4, c[0x0][0x22c] ;  /* 0x00008b0000047ab9 */ /* 0x000fe40000000800 */
[----:B------:R-:W-:Y:S01]  /*17ca0*/  ISETP.LT.AND P1, PT, R13, UR4, !P0 ;  /* 0x000000040d007c0c */ /* 0x000fe2000c721270 */
[----:B------:R-:W-:Y:S01]  /*17cb0*/  ULDC UR4, c[0x0][0x22c] ;  /* 0x00008b0000047ab9 */ /* 0x000fe20000000800 */
[----:B------:R-:W4:Y:S01]  /*17cc0*/  LDL.LU R13, [R1+0x4c4] ;  /* 0x0004c400010d7983 */ /* 0x000f220000300800 */
[----:B------:R-:W-:Y:S01]  /*17cd0*/  ISETP.LT.AND P2, PT, R15, UR4, !P0 ;  /* 0x000000040f007c0c */ /* 0x000fe2000c741270 */
[----:B------:R-:W-:Y:S02]  /*17ce0*/  ULDC UR4, c[0x0][0x22c] ;  /* 0x00008b0000047ab9 */ /* 0x000fe40000000800 */
[----:B------:R-:W4:Y:S01]  /*17cf0*/  LDL.LU R15, [R1+0x4c0] ;  /* 0x0004c000010f7983 */ /* 0x000f220000300800 */
[----:B--2---:R-:W-:Y:S01]  /*17d00*/  ISETP.LT.AND P4, PT, R11, UR4, !P0 ;  /* 0x000000040b007c0c */ /* 0x004fe2000c781270 */
[----:B------:R-:W-:-:S02]  /*17d10*/  IMAD R10, R66, 0x2, R12 ;  /* 0x00000002420a7824 */ /* 0x000fc400078e020c */
[----:B------:R-:W2:Y:S01]  /*17d20*/  LDL.LU R11, [R1+0x4bc] ;  /* 0x0004bc00010b7983 */ /* 0x000ea20000300800 */
[----:B0-----:R-:W-:Y:S01]  /*17d30*/  PRMT R56, R56, 0x7632, R56 ;  /* 0x0000763238387816 */ /* 0x001fe20000000038 */
[----:B------:R-:W-:Y:S01]  /*17d40*/  ULDC UR4, c[0x0][0x22c] ;  /* 0x00008b0000047ab9 */ /* 0x000fe20000000800 */
[----:B------:R-:W-:Y:S01]  /*17d50*/  LEA R4, P6, R10, R67, 0x1 ;  /* 0x000000430a047211 */ /* 0x000fe200078c08ff */
[----:B------:R-:W-:Y:S01]  /*17d60*/  IMAD R12, R66, 0x2, R10 ;  /* 0x00000002420c7824 */ /* 0x000fe200078e020a */
[----:B------:R-:W2:Y:S02]  /*17d70*/  LDL.LU R17, [R1+0x4b8] ;  /* 0x0004b80001117983 */ /* 0x000ea40000300800 */
[----:B------:R-:W-:Y:S01]  /*17d80*/  LEA.HI.X.SX32 R5, R10, R69, 0x1, P6 ;  /* 0x000000450a057211 */ /* 0x000fe200030f0eff */
[----:B------:R-:W-:Y:S01]  /*17d90*/  IMAD R10, R66, 0x2, R12 ;  /* 0x00000002420a7824 */ /* 0x000fe200078e020c */
[C---:B-1----:R-:W-:Y:S01]  /*17da0*/  LEA R8, P6, R12.reuse, R67, 0x1 ;  /* 0x000000430c087211 */ /* 0x042fe200078c08ff */
[----:B------:R-:W2:Y:S04]  /*17db0*/  LDL.LU R16, [R1+0x4b4] ;  /* 0x0004b40001107983 */ /* 0x000ea80000300800 */
[----:B------:R0:W-:Y:S01]  /*17dc0*/  @P5 STG.E.U16 desc[UR16][R4.64], R56 ;  /* 0x0000003804005986 */ /* 0x0001e2000c101510 */
[----:B------:R-:W-:Y:S01]  /*17dd0*/  LEA.HI.X.SX32 R9, R12, R69, 0x1, P6 ;  /* 0x000000450c097211 */ /* 0x000fe200030f0eff */
[----:B------:R-:W-:Y:S01]  /*17de0*/  IMAD R12, R66, 0x2, R10 ;  /* 0x00000002420c7824 */ /* 0x000fe200078e020a */
[----:B------:R-:W-:-:S02]  /*17df0*/  LEA R2, P6, R10, R67, 0x1 ;  /* 0x000000430a027211 */ /* 0x000fc400078c08ff */
[----:B------:R-:W-:Y:S02]  /*17e00*/  PRMT R57, R57, 0x7632, R57 ;  /* 0x0000763239397816 */ /* 0x000fe40000000039 */
[----:B------:R-:W-:Y:S01]  /*17e10*/  LEA.HI.X.SX32 R3, R10, R69, 0x1, P6 ;  /* 0x000000450a037211 */ /* 0x000fe200030f0eff */
[----:B------:R-:W-:Y:S01]  /*17e20*/  IMAD R10, R66, 0x2, R12 ;  /* 0x00000002420a7824 */ /* 0x000fe200078e020c */
[----:B------:R-:W-:Y:S02]  /*17e30*/  PRMT R58, R58, 0x7632, R58 ;  /* 0x000076323a3a7816 */ /* 0x000fe4000000003a */
[C---:B0-----:R-:W-:Y:S02]  /*17e40*/  LEA R4, P6, R12.reuse, R67, 0x1 ;  /* 0x000000430c047211 */ /* 0x041fe400078c08ff */
[----:B------:R-:W-:Y:S02]  /*17e50*/  PRMT R59, R59, 0x7632, R59 ;  /* 0x000076323b3b7816 */ /* 0x000fe4000000003b */
[----:B------:R-:W-:Y:S01]  /*17e60*/  LEA.HI.X.SX32 R5, R12, R69, 0x1, P6 ;  /* 0x000000450c057211 */ /* 0x000fe200030f0eff */
[----:B------:R0:W-:Y:S04]  /*17e70*/  @P3 STG.E.U16 desc[UR16][R8.64], R57 ;  /* 0x0000003908003986 */ /* 0x0001e8000c101510 */
[----:B------:R1:W-:Y:S01]  /*17e80*/  @P1 STG.E.U16 desc[UR16][R2.64], R58 ;  /* 0x0000003a02001986 */ /* 0x0003e2000c101510 */
[----:B------:R-:W-:-:S03]  /*17e90*/  LEA R6, P1, R10, R67, 0x1 ;  /* 0x000000430a067211 */ /* 0x000fc600078208ff */
[----:B------:R1:W-:Y:S01]  /*17ea0*/  @P2 STG.E.U16 desc[UR16][R4.64], R59 ;  /* 0x0000003b04002986 */ /* 0x0003e2000c101510 */
        /* <DEDUP_REMOVED lines=9> */
[----:B--2---:R-:W-:Y:S01]  /*17f40*/  ISETP.LT.AND P1, PT, R11, UR4, !P0 ;  /* 0x000000040b007c0c */ /* 0x004fe2000c721270 */
[----:B------:R-:W-:Y:S01]  /*17f50*/  IMAD R12, R66, 0x2, R10 ;  /* 0x00000002420c7824 */ /* 0x000fe200078e020a */
[----:B------:R-:W2:Y:S01]  /*17f60*/  LDL.LU R11, [R1+0x4a8] ;  /* 0x0004a800010b7983 */ /* 0x000ea20000300800 */
[----:B------:R-:W-:-:S03]  /*17f70*/  ULDC UR4, c[0x0][0x22c] ;  /* 0x00008b0000047ab9 */ /* 0x000fc60000000800 */
[----:B------:R-:W2:Y:S01]  /*17f80*/  LDL.LU R15, [R1+0x4a4] ;  /* 0x0004a400010f7983 */ /* 0x000ea20000300800 */
[----:B0-----:R-:W-:-:S04]  /*17f90*/  LEA R8, P6, R12, R67, 0x1 ;  /* 0x000000430c087211 */ /* 0x001fc800078c08ff */
[----:B------:R-:W-:Y:S01]  /*17fa0*/  LEA.HI.X.SX32 R9, R12, R69, 0x1, P6 ;  /* 0x000000450c097211 */ /* 0x000fe200030f0eff */
[----:B------:R-:W-:Y:S01]  /*17fb0*/  IMAD R12, R66, 0x2, R12 ;  /* 0x00000002420c7824 */ /* 0x000fe200078e020c */
[----:B------:R0:W-:Y:S04]  /*17fc0*/  @P4 STG.E.U16 desc[UR16][R6.64], R60 ;  /* 0x0000003c06004986 */ /* 0x0001e8000c101510 */
[----:B-1----:R-:W-:Y:S01]  /*17fd0*/  LEA R2, P4, R12, R67, 0x1 ;  /* 0x000000430c027211 */ /* 0x002fe200078808ff */
[----:B------:R-:W-:Y:S01]  /*17fe0*/  IMAD R10, R66, 0x2, R12 ;  /* 0x00000002420a7824 */ /* 0x000fe200078e020c */
[----:B------:R-:W-:Y:S02]  /*17ff0*/  @P5 STG.E.U16 desc[UR16][R8.64], R61 ;  /* 0x0000003d08005986 */ /* 0x000fe4000c101510 */
[----:B------:R-:W-:-:S02]  /*18000*/  LEA.HI.X.SX32 R3, R12, R69, 0x1, P4 ;  /* 0x000000450c037211 */ /* 0x000fc400020f0eff */
[----:B------:R-:W-:Y:S01]  /*18010*/  ISETP.LT.AND P5, PT, R17, UR4, !P0 ;  /* 0x0000000411007c0c */ /* 0x000fe2000c7a1270 */
[----:B------:R-:W-:Y:S01]  /*18020*/  ULDC UR4, c[0x0][0x22c] ;  /* 0x00008b0000047ab9 */ /* 0x000fe20000000800 */
[C---:B------:R-:W-:Y:S01]  /*18030*/  LEA R4, P6, R10.reuse, R67, 0x1 ;  /* 0x000000430a047211 */ /* 0x040fe200078c08ff */
[----:B------:R1:W-:Y:S03]  /*18040*/  @P3 STG.E.U16 desc[UR16][R2.64], R62 ;  /* 0x0000003e02003986 */ /* 0x0003e6000c101510 */
[----:B------:R-:W-:Y:S01]  /*18050*/  LEA.HI.X.SX32 R5, R10, R69, 0x1, P6 ;  /* 0x000000450a057211 */ /* 0x000fe200030f0eff */
[----:B------:R-:W-:-:S05]  /*18060*/  IMAD R10, R66, 0x2, R10 ;  /* 0x00000002420a7824 */ /* 0x000fca00078e020a */
[----:B0-----:R-:W-:Y:S01]  /*18070*/  LEA R6, P6, R10, R67, 0x1 ;  /* 0x000000430a067211 */ /* 0x001fe200078c08ff */
[----:B------:R-:W-:Y:S01]  /*18080*/  IMAD R12, R66, 0x2, R10 ;  /* 0x00000002420c7824 */ /* 0x000fe200078e020a */
[----:B-1----:R-:W-:Y:S02]  /*18090*/  PRMT R3, R60, 0x7632, R3 ;  /* 0x000076323c037816 */ /* 0x002fe40000000003 */
[----:B------:R-:W-:Y:S01]  /*180a0*/  LEA.HI.X.SX32 R7, R10, R69, 0x1, P6 ;  /* 0x000000450a077211 */ /* 0x000fe200030f0eff */
[----:B------:R-:W-:Y:S01]  /*180b0*/  @P2 STG.E.U16 desc[UR16][R4.64], R63 ;  /* 0x0000003f04002986 */ /* 0x000fe2000c101510 */
[----:B------:R-:W-:-:S03]  /*180c0*/  LEA R8, P6, R12, R67, 0x1 ;  /* 0x000000430c087211 */ /* 0x000fc600078c08ff */
[----:B------:R0:W-:Y:S01]  /*180d0*/  @P1 STG.E.U16 desc[UR16][R6.64], R3 ;  /* 0x0000000306001986 */ /* 0x0001e2000c101510 */
[----:B------:R-:W-:Y:S02]  /*180e0*/  PRMT R61, R61, 0x7632, R61 ;  /* 0x000076323d3d7816 */ /* 0x000fe4000000003d */
[----:B------:R-:W-:Y:S02]  /*180f0*/  LEA.HI.X.SX32 R9, R12, R69, 0x1, P6 ;  /* 0x000000450c097211 */ /* 0x000fe400030f0eff */
[----:B---3--:R-:W-:Y:S01]  /*18100*/  ISETP.LT.AND P3, PT, R14, UR4, !P0 ;  /* 0x000000040e007c0c */ /* 0x008fe2000c761270 */
[----:B------:R-:W-:Y:S01]  /*18110*/  ULDC UR4, c[0x0][0x22c] ;  /* 0x00008b0000047ab9 */ /* 0x000fe20000000800 */
[----:B------:R-:W3:Y:S01]  /*18120*/  LDL.LU R14, [R1+0x4a0] ;  /* 0x0004a000010e7983 */ /* 0x000ee20000300800 */
[----:B----4-:R-:W-:Y:S01]  /*18130*/  ISETP.LT.AND P2, PT, R13, UR4, !P0 ;  /* 0x000000040d007c0c */ /* 0x010fe2000c741270 */
[----:B------:R-:W-:Y:S02]  /*18140*/  ULDC UR4, c[0x0][0x22c] ;  /* 0x00008b0000047ab9 */ /* 0x000fe40000000800 */
[----:B------:R-:W4:Y:S04]  /*18150*/  LDL.LU R13, [R1+0x49c] ;  /* 0x00049c00010d7983 */ /* 0x000f280000300800 */
[----:B------:R1:W-:Y:S01]  /*18160*/  @P5 STG.E.U16 desc[UR16][R8.64], R61 ;  /* 0x0000003d08005986 */ /* 0x0003e2000c101510 */
[----:B--2---:R-:W-:Y:S01]  /*18170*/  ISETP.LT.AND P1, PT, R11, UR4, !P0 ;  /* 0x000000040b007c0c */ /* 0x004fe2000c721270 */
[----:B------:R-:W-:-:S02]  /*18180*/  ULDC UR4, c[0x0][0x22c] ;  /* 0x00008b0000047ab9 */ /* 0x000fc40000000800 */
[----:B------:R-:W2:Y:S01]  /*18190*/  LDL.LU R11, [R1+0x498] ;  /* 0x00049800010b7983 */ /* 0x000ea20000300800 */
[----:B------:R-:W-:Y:S01]  /*181a0*/  ISETP.LT.AND P5, PT, R15, UR4, !P0 ;  /* 0x000000040f007c0c */ /* 0x000fe2000c7a1270 */
[----:B------:R-:W-:Y:S02]  /*181b0*/  IMAD R12, R66, 0x2, R12 ;  /* 0x00000002420c7824 */ /* 0x000fe400078e020c */
[----:B------:R-:W2:Y:S01]  /*181c0*/  LDL.LU R17, [R1+0x490] ;  /* 0x0004900001117983 */ /* 0x000ea20000300800 */
[----:B------:R-:W-:Y:S01]  /*181d0*/  ISETP.LT.AND P4, PT, R16, UR5, !P0 ;  /* 0x0000000510007c0c */ /* 0x000fe2000c781270 */
[----:B------:R-:W-:Y:S01]  /*181e0*/  ULDC UR4, c[0x0][0x22c] ;  /* 0x00008b0000047ab9 */ /* 0x000fe20000000800 */
[----:B------:R-:W-:Y:S01]  /*181f0*/  IMAD R0, R66, 0x2, R12 ;  /* 0x0000000242007824 */ /* 0x000fe200078e020c */
[----:B------:R-:W2:Y:S01]  /*18200*/  LDL.LU R15, [R1+0x494] ;  /* 0x00049400010f7983 */ /* 0x000ea20000300800 */
[----:B------:R-:W-:Y:S01]  /*18210*/  LEA R2, P6, R12, R67, 0x1 ;  /* 0x000000430c027211 */ /* 0x000fe200078c08ff */
[----:B------:R-:W-:Y:S01]  /*18220*/  ULDC UR5, c[0x0][0x22c] ;  /* 0x00008b0000057ab9 */ /* 0x000fe20000000800 */
[----:B------:R-:W-:-:S02]  /*18230*/  IMAD R10, R66, 0x2, R0 ;  /* 0x00000002420a7824 */ /* 0x000fc400078e0200 */
[----:B0-----:R-:W-:Y:S02]  /*18240*/  LEA.HI.X.SX32 R3, R12, R69, 0x1, P6 ;  /* 0x000000450c037211 */ /* 0x001fe400030f0eff */
[----:B------:R-:W-:Y:S02]  /*18250*/  LEA R4, P6, R0, R67, 0x1 ;  /* 0x0000004300047211 */ /* 0x000fe400078c08ff */
[----:B------:R-:W-:Y:S02]  /*18260*/  PRMT R62, R62, 0x7632, R62 ;  /* 0x000076323e3e7816 */ /* 0x000fe4000000003e */
[----:B------:R-:W-:Y:S01]  /*18270*/  LEA.HI.X.SX32 R5, R0, R69, 0x1, P6 ;  /* 0x0000004500057211 */ /* 0x000fe200030f0eff */
[----:B------:R-:W-:Y:S01]  /*18280*/  IMAD R0, R66, 0x2, R10 ;  /* 0x0000000242007824 */ /* 0x000fe200078e020a */
[----:B------:R-:W-:Y:S01]  /*18290*/  LEA R6, P6, R10, R67, 0x1 ;  /* 0x000000430a067211 */ /* 0x000fe200078c08ff */
[----:B------:R0:W-:Y:S02]  /*182a0*/  @P4 STG.E.U16 desc[UR16][R2.64], R62 ;  /* 0x0000003e02004986 */ /* 0x0001e4000c101510 */
[----:B------:R-:W-:Y:S01]  /*182b0*/  IMAD R12, R66, 0x2, R0 ;  /* 0x00000002420c7824 */ /* 0x000fe200078e0200 */
[----:B------:R-:W-:-:S02]  /*182c0*/  LEA.HI.X.SX32 R7, R10, R69, 0x1, P6 ;  /* 0x000000450a077211 */ /* 0x000fc400030f0eff */
[C---:B-1----:R-:W-:Y:S02]  /*182d0*/  LEA R8, P6, R0.reuse, R67, 0x1 ;  /* 0x0000004300087211 */ /* 0x042fe400078c08ff */
[----:B------:R-:W-:Y:S02]  /*182e0*/  PRMT R63, R63, 0x7632, R63 ;  /* 0x000076323f3f7816 */ /* 0x000fe4000000003f */
[----:B------:R-:W-:-:S03]  /*182f0*/  LEA.HI.X.SX32 R9, R0, R69, 0x1, P6 ;  /* 0x0000004500097211 */ /* 0x000fc600030f0eff */
[----:B------:R1:W-:Y:S04]  /*18300*/  @P3 STG.E.U16 desc[UR16][R4.64], R63 ;  /* 0x0000003f04003986 */ /* 0x0003e8000c101510 */
[----:B------:R1:W-:Y:S04]  /*18310*/  @P2 STG.E.U16 desc[UR16][R6.64], R20 ;  /* 0x0000001406002986 */ /* 0x0003e8000c101510 */
[----:B------:R1:W-:Y:S01]  /*18320*/  @P1 STG.E.U16 desc[UR16][R8.64], R21 ;  /* 0x0000001508001986 */ /* 0x0003e2000c101510 */
[----:B0-----:R-:W-:-:S04]  /*18330*/  LEA R2, P1, R12, R67, 0x1 ;  /* 0x000000430c027211 */ /* 0x001fc800078208ff */
[----:B------:R-:W-:Y:S02]  /*18340*/  LEA.HI.X.SX32 R3, R12, R69, 0x1, P1 ;  /* 0x000000450c037211 */ /* 0x000fe400008f0eff */
[----:B---3--:R-:W-:Y:S01]  /*18350*/  ISETP.LT.AND P4, PT, R14, UR4, !P0 ;  /* 0x000000040e007c0c */ /* 0x008fe2000c781270 */
[----:B------:R-:W-:Y:S01]  /*18360*/  IMAD R14, R66, 0x2, R12 ;  /* 0x00000002420e7824 */ /* 0x000fe200078e020c */
[----:B------:R-:W-:-:S03]  /*18370*/  ULDC UR4, c[0x0][0x22c] ;  /* 0x00008b0000047ab9 */ /* 0x000fc60000000800 */
[----:B------:R-:W-:-:S04]  /*18380*/  IMAD R0, R66, 0x2, R14 ;  /* 0x0000000242007824 */ /* 0x000fc800078e020e */
[----:B------:R-:W-:-:S04]  /*18390*/  IMAD R16, R66, 0x2, R0 ;  /* 0x0000000242107824 */ /* 0x000fc800078e0200 */
[----:B------:R-:W-:Y:S01]  /*183a0*/  IMAD R18, R66, 0x2, R16 ;  /* 0x0000000242127824 */ /* 0x000fe200078e0210 */
[----:B----4-:R-:W-:Y:S01]  /*183b0*/  ISETP.LT.AND P3, PT, R13, UR4, !P0 ;  /* 0x000000040d007c0c */ /* 0x010fe2000c761270 */
[----:B------:R-:W-:Y:S01]  /*183c0*/  ULDC UR4, c[0x0][0x22c] ;  /* 0x00008b0000047ab9 */ /* 0x000fe20000000800 */
[-C--:B------:R-:W-:Y:S01]  /*183d0*/  LEA R10, P1, R0, R67.reuse, 0x1 ;  /* 0x00000043000a7211 */ /* 0x080fe200078208ff */
[----:B------:R-:W-:Y:S01]  /*183e0*/  IMAD R66, R66, 0x2, R18 ;  /* 0x0000000242427824 */ /* 0x000fe200078e0212 */
[----:B-1----:R-:W-:-:S04]  /*183f0*/  LEA R4, P6, R14, R67, 0x1 ;  /* 0x000000430e047211 */ /* 0x002fc800078c08ff */
[----:B------:R-:W-:Y:S02]  /*18400*/  LEA.HI.X.SX32 R5, R14, R69, 0x1, P6 ;  /* 0x000000450e057211 */ /* 0x000fe400030f0eff */
[C---:B------:R-:W-:Y:S01]  /*18410*/  LEA R6, P6, R16.reuse, R67, 0x1 ;  /* 0x0000004310067211 */ /* 0x040fe200078c08ff */
[----:B------:R0:W-:Y:S03]  /*18420*/  @P5 STG.E.U16 desc[UR16][R2.64], R22 ;  /* 0x0000001602005986 */ /* 0x0001e6000c101510 */
[----:B------:R-:W-:Y:S02]  /*18430*/  LEA.HI.X.SX32 R7, R16, R69, 0x1, P6 ;  /* 0x0000004510077211 */ /* 0x000fe400030f0eff */
[----:B------:R-:W-:Y:S02]  /*18440*/  LEA R8, P6, R18, R67, 0x1 ;  /* 0x0000004312087211 */ /* 0x000fe400078c08ff */
[----:B------:R-:W-:-:S02]  /*18450*/  PRMT R20, R20, 0x7632, R20 ;  /* 0x0000763214147816 */ /* 0x000fc40000000014 */
[-C--:B------:R-:W-:Y:S02]  /*18460*/  LEA.HI.X.SX32 R9, R18, R69.reuse, 0x1, P6 ;  /* 0x0000004512097211 */ /* 0x080fe400030f0eff */
[----:B0-----:R-:W-:Y:S01]  /*18470*/  PRMT R3, R21, 0x7632, R3 ;  /* 0x0000763215037816 */ /* 0x001fe20000000003 */
[----:B------:R0:W-:Y:S01]  /*18480*/  @P4 STG.E.U16 desc[UR16][R4.64], R23 ;  /* 0x0000001704004986 */ /* 0x0001e2000c101510 */
[----:B--2---:R-:W-:Y:S01]  /*18490*/  ISETP.LT.AND P2, PT, R11, UR4, !P0 ;  /* 0x000000040b007c0c */ /* 0x004fe2000c741270 */
[----:B------:R-:W-:Y:S01]  /*184a0*/  ULDC UR4, c[0x0][0x22c] ;  /* 0x00008b0000047ab9 */ /* 0x000fe20000000800 */
[----:B------:R-:W-:Y:S02]  /*184b0*/  LEA.HI.X.SX32 R11, R0, R69, 0x1, P1 ;  /* 0x00000045000b7211 */ /* 0x000fe400008f0eff */
[----:B------:R-:W-:-:S04]  /*184c0*/  LEA R12, P1, R66, R67, 0x1 ;  /* 0x00000043420c7211 */ /* 0x000fc800078208ff */
[----:B------:R-:W-:Y:S02]  /*184d0*/  LEA.HI.X.SX32 R13, R66, R69, 0x1, P1 ;  /* 0x00000045420d7211 */ /* 0x000fe400008f0eff */
[----:B------:R-:W-:Y:S02]  /*184e0*/  ISETP.LT.AND P1, PT, R17, UR5, !P0 ;  /* 0x0000000511007c0c */ /* 0x000fe4000c721270 */
[----:B------:R-:W-:Y:S02]  /*184f0*/  ISETP.LT.AND P0, PT, R15, UR4, !P0 ;  /* 0x000000040f007c0c */ /* 0x000fe4000c701270 */
[----:B------:R-:W-:Y:S01]  /*18500*/  PRMT R0, R22, 0x7632, R0 ;  /* 0x0000763216007816 */ /* 0x000fe20000000000 */
[----:B------:R0:W-:Y:S04]  /*18510*/  @P3 STG.E.U16 desc[UR16][R10.64], R20 ;  /* 0x000000140a003986 */ /* 0x0001e8000c101510 */
[----:B------:R0:W-:Y:S06]  /*18520*/  @P2 STG.E.U16 desc[UR16][R6.64], R3 ;  /* 0x0000000306002986 */ /* 0x0001ec000c101510 */
[----:B------:R0:W-:Y:S01]  /*18530*/  @P0 STG.E.U16 desc[UR16][R8.64], R0 ;  /* 0x0000000008000986 */ /* 0x0001e2000c101510 */
[----:B------:R-:W-:Y:S05]  /*18540*/  @!P1 EXIT ;  /* 0x000000000000994d */ /* 0x000fea0003800000 */
[----:B0-----:R-:W-:-:S05]  /*18550*/  PRMT R6, R23, 0x7632, R6 ;  /* 0x0000763217067816 */ /* 0x001fca0000000006 */
[----:B------:R-:W-:Y:S01]  /*18560*/  STG.E.U16 desc[UR16][R12.64], R6 ;  /* 0x000000060c007986 */ /* 0x000fe2000c101510 */
[----:B------:R-:W-:Y:S05]  /*18570*/  EXIT ;  /* 0x000000000000794d */ /* 0x000fea0003800000 */
.L_x_2:
[----:B------:R-:W-:-:S00]  /*18580*/  BRA `(.L_x_2) ;  /* 0xfffffffc00fc7947 */ /* 0x000fc0000383ffff */
[----:B------:R-:W-:-:S00]  /*18590*/  NOP ;  /* 0x0000000000007918 */ /* 0x000fc00000000000 */
        /* <DEDUP_REMOVED lines=14> */
.L_x_3:


//--------------------- .nv.shared.matmul_kernel  --------------------------
	.section	.nv.shared.matmul_kernel,"aw",@nobits
	.sectionflags	@""
	.align	16
	.zero		1024


//--------------------- .nv.shared.reserved.0     --------------------------
	.section	.nv.shared.reserved.0,"aw",@nobits
	.weak		__nv_reservedSMEM_offset_0_alias
	.size		__nv_reservedSMEM_offset_0_alias, 0, 0
	.other		__nv_reservedSMEM_offset_0_alias,@"STO_CUDA_RESERVED_SHARED STV_DEFAULT"
__nv_reservedSMEM_offset_0_alias:
	.zero		0


//--------------------- .nv.constant0.matmul_kernel --------------------------
	.section	.nv.constant0.matmul_kernel,"a",@progbits
	.sectionflags	@""
	.align	4
.nv.constant0.matmul_kernel:
	.zero		608


//--------------------- SYMBOLS --------------------------

	.type		.nv.reservedSmem.offset0,@object
	.size		.nv.reservedSmem.offset0,0x4
